	.target	sm_90

	.elftype	@"ET_EXEC"


//--------------------- .note.nv.tkinfo           --------------------------
	.section	.note.nv.tkinfo,"",@"SHT_NOTE"
	.sectionflags	@"SHF_NOTE_NV_TKINFO"
	.tkinfo
        /*0018*/ 	.word	0x00000002
        /*0030*/ 	.string	""
        /*0030*/ 	.string	"ptxas"
        /*0030*/ 	.string	"Cuda compilation tools, release 13.0, V13.0.88"
        /*0030*/ 	.string	"Build cuda_13.0.r13.0/compiler.36424714_0"
        /*0030*/ 	.string	"-arch sm_90 -m 64 "



//--------------------- .note.nv.cuinfo           --------------------------
	.section	.note.nv.cuinfo,"",@"SHT_NOTE"
	.sectionflags	@"SHF_NOTE_NV_CUINFO"
        /*0018*/ 	.short	0x0002
        /*001a*/ 	.short	0x005a
        /*001c*/ 	.short	0x0082
	.zero		2


//--------------------- .nv.info                  --------------------------
	.section	.nv.info,"",@"SHT_CUDA_INFO"
	.align	4


	//----- nvinfo : EIATTR_REGCOUNT
	.align		4
        /*0000*/ 	.byte	0x04, 0x2f
        /*0002*/ 	.short	(.L_37 - .L_36)
	.align		4
.L_36:
        /*0004*/ 	.word	index@(_ZN2at6native28amp_update_scale_cuda_kernelEPfPiPKfddi)
        /*0008*/ 	.word	0x0000000c


	//----- nvinfo : EIATTR_FRAME_SIZE
	.align		4
.L_37:
        /*000c*/ 	.byte	0x04, 0x11
        /*000e*/ 	.short	(.L_39 - .L_38)
	.align		4
.L_38:
        /*0010*/ 	.word	index@(_ZN2at6native28amp_update_scale_cuda_kernelEPfPiPKfddi)
        /*0014*/ 	.word	0x00000000


	//----- nvinfo : EIATTR_REGCOUNT
	.align		4
.L_39:
        /*0018*/ 	.byte	0x04, 0x2f
        /*001a*/ 	.short	(.L_41 - .L_40)
	.align		4
.L_40:
        /*001c*/ 	.word	index@(_ZN2at6native29vectorized_elementwise_kernelILi8EZZZNS0_46_GLOBAL__N__5fd40885_13_AmpKernels_cu_3810c27339_amp_non_finite_check_and_unscale_cuda_ERNS_6TensorES4_RKS3_ENKUlvE_clEvENKUlvE_clEvEUldE_St5arrayIPcLm2EEEEviT0_T1_)
        /*0020*/ 	.word	0x00000020


	//----- nvinfo : EIATTR_FRAME_SIZE
	.align		4
.L_41:
        /*0024*/ 	.byte	0x04, 0x11
        /*0026*/ 	.short	(.L_43 - .L_42)
	.align		4
.L_42:
        /*0028*/ 	.word	index@(_ZN2at6native29vectorized_elementwise_kernelILi8EZZZNS0_46_GLOBAL__N__5fd40885_13_AmpKernels_cu_3810c27339_amp_non_finite_check_and_unscale_cuda_ERNS_6TensorES4_RKS3_ENKUlvE_clEvENKUlvE_clEvEUldE_St5arrayIPcLm2EEEEviT0_T1_)
        /*002c*/ 	.word	0x00000000


	//----- nvinfo : EIATTR_REGCOUNT
	.align		4
.L_43:
        /*0030*/ 	.byte	0x04, 0x2f
        /*0032*/ 	.short	(.L_45 - .L_44)
	.align		4
.L_44:
        /*0034*/ 	.word	index@(_ZN2at6native29vectorized_elementwise_kernelILi4EZZZNS0_46_GLOBAL__N__5fd40885_13_AmpKernels_cu_3810c27339_amp_non_finite_check_and_unscale_cuda_ERNS_6TensorES4_RKS3_ENKUlvE_clEvENKUlvE_clEvEUldE_St5arrayIPcLm2EEEEviT0_T1_)
        /*0038*/ 	.word	0x00000020


	//----- nvinfo : EIATTR_FRAME_SIZE
	.align		4
.L_45:
        /*003c*/ 	.byte	0x04, 0x11
        /*003e*/ 	.short	(.L_47 - .L_46)
	.align		4
.L_46:
        /*0040*/ 	.word	index@(_ZN2at6native29vectorized_elementwise_kernelILi4EZZZNS0_46_GLOBAL__N__5fd40885_13_AmpKernels_cu_3810c27339_amp_non_finite_check_and_unscale_cuda_ERNS_6TensorES4_RKS3_ENKUlvE_clEvENKUlvE_clEvEUldE_St5arrayIPcLm2EEEEviT0_T1_)
        /*0044*/ 	.word	0x00000000


	//----- nvinfo : EIATTR_REGCOUNT
	.align		4
.L_47:
        /*0048*/ 	.byte	0x04, 0x2f
        /*004a*/ 	.short	(.L_49 - .L_48)
	.align		4
.L_48:
        /*004c*/ 	.word	index@(_ZN2at6native29vectorized_elementwise_kernelILi2EZZZNS0_46_GLOBAL__N__5fd40885_13_AmpKernels_cu_3810c27339_amp_non_finite_check_and_unscale_cuda_ERNS_6TensorES4_RKS3_ENKUlvE_clEvENKUlvE_clEvEUldE_St5arrayIPcLm2EEEEviT0_T1_)
        /*0050*/ 	.word	0x00000020


	//----- nvinfo : EIATTR_FRAME_SIZE
	.align		4
.L_49:
        /*0054*/ 	.byte	0x04, 0x11
        /*0056*/ 	.short	(.L_51 - .L_50)
	.align		4
.L_50:
        /*0058*/ 	.word	index@(_ZN2at6native29vectorized_elementwise_kernelILi2EZZZNS0_46_GLOBAL__N__5fd40885_13_AmpKernels_cu_3810c27339_amp_non_finite_check_and_unscale_cuda_ERNS_6TensorES4_RKS3_ENKUlvE_clEvENKUlvE_clEvEUldE_St5arrayIPcLm2EEEEviT0_T1_)
        /*005c*/ 	.word	0x00000000


	//----- nvinfo : EIATTR_REGCOUNT
	.align		4
.L_51:
        /*0060*/ 	.byte	0x04, 0x2f
        /*0062*/ 	.short	(.L_53 - .L_52)
	.align		4
.L_52:
        /*0064*/ 	.word	index@(_ZN2at6native27unrolled_elementwise_kernelIZZZNS0_46_GLOBAL__N__5fd40885_13_AmpKernels_cu_3810c27339_amp_non_finite_check_and_unscale_cuda_ERNS_6TensorES4_RKS3_ENKUlvE_clEvENKUlvE_clEvEUldE_St5arrayIPcLm2EELi4E23TrivialOffsetCalculatorILi1EjESE_NS0_6memory15LoadWithoutCastENSF_16StoreWithoutCastEEEviT_T0_T2_T3_T4_T5_)
        /*0068*/ 	.word	0x0000001e


	//----- nvinfo : EIATTR_FRAME_SIZE
	.align		4
.L_53:
        /*006c*/ 	.byte	0x04, 0x11
        /*006e*/ 	.short	(.L_55 - .L_54)
	.align		4
.L_54:
        /*0070*/ 	.word	index@(_ZN2at6native27unrolled_elementwise_kernelIZZZNS0_46_GLOBAL__N__5fd40885_13_AmpKernels_cu_3810c27339_amp_non_finite_check_and_unscale_cuda_ERNS_6TensorES4_RKS3_ENKUlvE_clEvENKUlvE_clEvEUldE_St5arrayIPcLm2EELi4E23TrivialOffsetCalculatorILi1EjESE_NS0_6memory15LoadWithoutCastENSF_16StoreWithoutCastEEEviT_T0_T2_T3_T4_T5_)
        /*0074*/ 	.word	0x00000000


	//----- nvinfo : EIATTR_REGCOUNT
	.align		4
.L_55:
        /*0078*/ 	.byte	0x04, 0x2f
        /*007a*/ 	.short	(.L_57 - .L_56)
	.align		4
.L_56:
        /*007c*/ 	.word	index@(_ZN2at6native18elementwise_kernelILi128ELi2EZNS0_22gpu_kernel_impl_nocastIZZZNS0_46_GLOBAL__N__5fd40885_13_AmpKernels_cu_3810c27339_amp_non_finite_check_and_unscale_cuda_ERNS_6TensorES5_RKS4_ENKUlvE_clEvENKUlvE_clEvEUldE_EEvRNS_18TensorIteratorBaseERKT_EUliE_EEviT1_)
        /*0080*/ 	.word	0x00000012


	//----- nvinfo : EIATTR_FRAME_SIZE
	.align		4
.L_57:
        /*0084*/ 	.byte	0x04, 0x11
        /*0086*/ 	.short	(.L_59 - .L_58)
	.align		4
.L_58:
        /*0088*/ 	.word	index@(_ZN2at6native18elementwise_kernelILi128ELi2EZNS0_22gpu_kernel_impl_nocastIZZZNS0_46_GLOBAL__N__5fd40885_13_AmpKernels_cu_3810c27339_amp_non_finite_check_and_unscale_cuda_ERNS_6TensorES5_RKS4_ENKUlvE_clEvENKUlvE_clEvEUldE_EEvRNS_18TensorIteratorBaseERKT_EUliE_EEviT1_)
        /*008c*/ 	.word	0x00000000


	//----- nvinfo : EIATTR_REGCOUNT
	.align		4
.L_59:
        /*0090*/ 	.byte	0x04, 0x2f
        /*0092*/ 	.short	(.L_61 - .L_60)
	.align		4
.L_60:
        /*0094*/ 	.word	index@(_ZN2at6native27unrolled_elementwise_kernelIZZZNS0_46_GLOBAL__N__5fd40885_13_AmpKernels_cu_3810c27339_amp_non_finite_check_and_unscale_cuda_ERNS_6TensorES4_RKS3_ENKUlvE_clEvENKUlvE_clEvEUldE_St5arrayIPcLm2EELi4E23TrivialOffsetCalculatorILi1EjESE_NS0_6memory12LoadWithCastILi1EEENSF_13StoreWithCastILi1EEEEEviT_T0_T2_T3_T4_T5_)
        /*0098*/ 	.word	0x00000022


	//----- nvinfo : EIATTR_FRAME_SIZE
	.align		4
.L_61:
        /*009c*/ 	.byte	0x04, 0x11
        /*009e*/ 	.short	(.L_63 - .L_62)
	.align		4
.L_62:
        /*00a0*/ 	.word	index@(_ZN2at6native27unrolled_elementwise_kernelIZZZNS0_46_GLOBAL__N__5fd40885_13_AmpKernels_cu_3810c27339_amp_non_finite_check_and_unscale_cuda_ERNS_6TensorES4_RKS3_ENKUlvE_clEvENKUlvE_clEvEUldE_St5arrayIPcLm2EELi4E23TrivialOffsetCalculatorILi1EjESE_NS0_6memory12LoadWithCastILi1EEENSF_13StoreWithCastILi1EEEEEviT_T0_T2_T3_T4_T5_)
        /*00a4*/ 	.word	0x00000000


	//----- nvinfo : EIATTR_REGCOUNT
	.align		4
.L_63:
        /*00a8*/ 	.byte	0x04, 0x2f
        /*00aa*/ 	.short	(.L_65 - .L_64)
	.align		4
.L_64:
        /*00ac*/ 	.word	index@(_ZN2at6native18elementwise_kernelILi128ELi4EZNS0_15gpu_kernel_implIZZZNS0_46_GLOBAL__N__5fd40885_13_AmpKernels_cu_3810c27339_amp_non_finite_check_and_unscale_cuda_ERNS_6TensorES5_RKS4_ENKUlvE_clEvENKUlvE_clEvEUldE_EEvRNS_18TensorIteratorBaseERKT_EUliE_EEviT1_)
        /*00b0*/ 	.word	0x0000001a


	//----- nvinfo : EIATTR_FRAME_SIZE
	.align		4
.L_65:
        /*00b4*/ 	.byte	0x04, 0x11
        /*00b6*/ 	.short	(.L_67 - .L_66)
	.align		4
.L_66:
        /*00b8*/ 	.word	index@(_ZN2at6native18elementwise_kernelILi128ELi4EZNS0_15gpu_kernel_implIZZZNS0_46_GLOBAL__N__5fd40885_13_AmpKernels_cu_3810c27339_amp_non_finite_check_and_unscale_cuda_ERNS_6TensorES5_RKS4_ENKUlvE_clEvENKUlvE_clEvEUldE_EEvRNS_18TensorIteratorBaseERKT_EUliE_EEviT1_)
        /*00bc*/ 	.word	0x00000000


	//----- nvinfo : EIATTR_REGCOUNT
	.align		4
.L_67:
        /*00c0*/ 	.byte	0x04, 0x2f
        /*00c2*/ 	.short	(.L_69 - .L_68)
	.align		4
.L_68:
        /*00c4*/ 	.word	index@(_ZN2at6native29vectorized_elementwise_kernelILi8EZZZNS0_46_GLOBAL__N__5fd40885_13_AmpKernels_cu_3810c27339_amp_non_finite_check_and_unscale_cuda_ERNS_6TensorES4_RKS3_ENKUlvE_clEvENKUlvE0_clEvEUlfE_St5arrayIPcLm2EEEEviT0_T1_)
        /*00c8*/ 	.word	0x0000001c


	//----- nvinfo : EIATTR_FRAME_SIZE
	.align		4
.L_69:
        /*00cc*/ 	.byte	0x04, 0x11
        /*00ce*/ 	.short	(.L_71 - .L_70)
	.align		4
.L_70:
        /*00d0*/ 	.word	index@(_ZN2at6native29vectorized_elementwise_kernelILi8EZZZNS0_46_GLOBAL__N__5fd40885_13_AmpKernels_cu_3810c27339_amp_non_finite_check_and_unscale_cuda_ERNS_6TensorES4_RKS3_ENKUlvE_clEvENKUlvE0_clEvEUlfE_St5arrayIPcLm2EEEEviT0_T1_)
        /*00d4*/ 	.word	0x00000000


	//----- nvinfo : EIATTR_REGCOUNT
	.align		4
.L_71:
        /*00d8*/ 	.byte	0x04, 0x2f
        /*00da*/ 	.short	(.L_73 - .L_72)
	.align		4
.L_72:
        /*00dc*/ 	.word	index@(_ZN2at6native29vectorized_elementwise_kernelILi4EZZZNS0_46_GLOBAL__N__5fd40885_13_AmpKernels_cu_3810c27339_amp_non_finite_check_and_unscale_cuda_ERNS_6TensorES4_RKS3_ENKUlvE_clEvENKUlvE0_clEvEUlfE_St5arrayIPcLm2EEEEviT0_T1_)
        /*00e0*/ 	.word	0x0000001c


	//----- nvinfo : EIATTR_FRAME_SIZE
	.align		4
.L_73:
        /*00e4*/ 	.byte	0x04, 0x11
        /*00e6*/ 	.short	(.L_75 - .L_74)
	.align		4
.L_74:
        /*00e8*/ 	.word	index@(_ZN2at6native29vectorized_elementwise_kernelILi4EZZZNS0_46_GLOBAL__N__5fd40885_13_AmpKernels_cu_3810c27339_amp_non_finite_check_and_unscale_cuda_ERNS_6TensorES4_RKS3_ENKUlvE_clEvENKUlvE0_clEvEUlfE_St5arrayIPcLm2EEEEviT0_T1_)
        /*00ec*/ 	.word	0x00000000


	//----- nvinfo : EIATTR_REGCOUNT
	.align		4
.L_75:
        /*00f0*/ 	.byte	0x04, 0x2f
        /*00f2*/ 	.short	(.L_77 - .L_76)
	.align		4
.L_76:
        /*00f4*/ 	.word	index@(_ZN2at6native29vectorized_elementwise_kernelILi2EZZZNS0_46_GLOBAL__N__5fd40885_13_AmpKernels_cu_3810c27339_amp_non_finite_check_and_unscale_cuda_ERNS_6TensorES4_RKS3_ENKUlvE_clEvENKUlvE0_clEvEUlfE_St5arrayIPcLm2EEEEviT0_T1_)
        /*00f8*/ 	.word	0x0000001c


	//----- nvinfo : EIATTR_FRAME_SIZE
	.align		4
.L_77:
        /*00fc*/ 	.byte	0x04, 0x11
        /*00fe*/ 	.short	(.L_79 - .L_78)
	.align		4
.L_78:
        /*0100*/ 	.word	index@(_ZN2at6native29vectorized_elementwise_kernelILi2EZZZNS0_46_GLOBAL__N__5fd40885_13_AmpKernels_cu_3810c27339_amp_non_finite_check_and_unscale_cuda_ERNS_6TensorES4_RKS3_ENKUlvE_clEvENKUlvE0_clEvEUlfE_St5arrayIPcLm2EEEEviT0_T1_)
        /*0104*/ 	.word	0x00000000


	//----- nvinfo : EIATTR_REGCOUNT
	.align		4
.L_79:
        /*0108*/ 	.byte	0x04, 0x2f
        /*010a*/ 	.short	(.L_81 - .L_80)
	.align		4
.L_80:
        /*010c*/ 	.word	index@(_ZN2at6native27unrolled_elementwise_kernelIZZZNS0_46_GLOBAL__N__5fd40885_13_AmpKernels_cu_3810c27339_amp_non_finite_check_and_unscale_cuda_ERNS_6TensorES4_RKS3_ENKUlvE_clEvENKUlvE0_clEvEUlfE_St5arrayIPcLm2EELi4E23TrivialOffsetCalculatorILi1EjESE_NS0_6memory15LoadWithoutCastENSF_16StoreWithoutCastEEEviT_T0_T2_T3_T4_T5_)
        /*0110*/ 	.word	0x0000001a


	//----- nvinfo : EIATTR_FRAME_SIZE
	.align		4
.L_81:
        /*0114*/ 	.byte	0x04, 0x11
        /*0116*/ 	.short	(.L_83 - .L_82)
	.align		4
.L_82:
        /*0118*/ 	.word	index@(_ZN2at6native27unrolled_elementwise_kernelIZZZNS0_46_GLOBAL__N__5fd40885_13_AmpKernels_cu_3810c27339_amp_non_finite_check_and_unscale_cuda_ERNS_6TensorES4_RKS3_ENKUlvE_clEvENKUlvE0_clEvEUlfE_St5arrayIPcLm2EELi4E23TrivialOffsetCalculatorILi1EjESE_NS0_6memory15LoadWithoutCastENSF_16StoreWithoutCastEEEviT_T0_T2_T3_T4_T5_)
        /*011c*/ 	.word	0x00000000


	//----- nvinfo : EIATTR_REGCOUNT
	.align		4
.L_83:
        /*0120*/ 	.byte	0x04, 0x2f
        /*0122*/ 	.short	(.L_85 - .L_84)
	.align		4
.L_84:
        /*0124*/ 	.word	index@(_ZN2at6native18elementwise_kernelILi128ELi2EZNS0_22gpu_kernel_impl_nocastIZZZNS0_46_GLOBAL__N__5fd40885_13_AmpKernels_cu_3810c27339_amp_non_finite_check_and_unscale_cuda_ERNS_6TensorES5_RKS4_ENKUlvE_clEvENKUlvE0_clEvEUlfE_EEvRNS_18TensorIteratorBaseERKT_EUliE_EEviT1_)
        /*0128*/ 	.word	0x00000012


	//----- nvinfo : EIATTR_FRAME_SIZE
	.align		4
.L_85:
        /*012c*/ 	.byte	0x04, 0x11
        /*012e*/ 	.short	(.L_87 - .L_86)
	.align		4
.L_86:
        /*0130*/ 	.word	index@(_ZN2at6native18elementwise_kernelILi128ELi2EZNS0_22gpu_kernel_impl_nocastIZZZNS0_46_GLOBAL__N__5fd40885_13_AmpKernels_cu_3810c27339_amp_non_finite_check_and_unscale_cuda_ERNS_6TensorES5_RKS4_ENKUlvE_clEvENKUlvE0_clEvEUlfE_EEvRNS_18TensorIteratorBaseERKT_EUliE_EEviT1_)
        /*0134*/ 	.word	0x00000000


	//----- nvinfo : EIATTR_REGCOUNT
	.align		4
.L_87:
        /*0138*/ 	.byte	0x04, 0x2f
        /*013a*/ 	.short	(.L_89 - .L_88)
	.align		4
.L_88:
        /*013c*/ 	.word	index@(_ZN2at6native27unrolled_elementwise_kernelIZZZNS0_46_GLOBAL__N__5fd40885_13_AmpKernels_cu_3810c27339_amp_non_finite_check_and_unscale_cuda_ERNS_6TensorES4_RKS3_ENKUlvE_clEvENKUlvE0_clEvEUlfE_St5arrayIPcLm2EELi4E23TrivialOffsetCalculatorILi1EjESE_NS0_6memory12LoadWithCastILi1EEENSF_13StoreWithCastILi1EEEEEviT_T0_T2_T3_T4_T5_)
        /*0140*/ 	.word	0x0000001d


	//----- nvinfo : EIATTR_FRAME_SIZE
	.align		4
.L_89:
        /*0144*/ 	.byte	0x04, 0x11
        /*0146*/ 	.short	(.L_91 - .L_90)
	.align		4
.L_90:
        /*0148*/ 	.word	index@(_ZN2at6native27unrolled_elementwise_kernelIZZZNS0_46_GLOBAL__N__5fd40885_13_AmpKernels_cu_3810c27339_amp_non_finite_check_and_unscale_cuda_ERNS_6TensorES4_RKS3_ENKUlvE_clEvENKUlvE0_clEvEUlfE_St5arrayIPcLm2EELi4E23TrivialOffsetCalculatorILi1EjESE_NS0_6memory12LoadWithCastILi1EEENSF_13StoreWithCastILi1EEEEEviT_T0_T2_T3_T4_T5_)
        /*014c*/ 	.word	0x00000000


	//----- nvinfo : EIATTR_REGCOUNT
	.align		4
.L_91:
        /*0150*/ 	.byte	0x04, 0x2f
        /*0152*/ 	.short	(.L_93 - .L_92)
	.align		4
.L_92:
        /*0154*/ 	.word	index@(_ZN2at6native18elementwise_kernelILi128ELi4EZNS0_15gpu_kernel_implIZZZNS0_46_GLOBAL__N__5fd40885_13_AmpKernels_cu_3810c27339_amp_non_finite_check_and_unscale_cuda_ERNS_6TensorES5_RKS4_ENKUlvE_clEvENKUlvE0_clEvEUlfE_EEvRNS_18TensorIteratorBaseERKT_EUliE_EEviT1_)
        /*0158*/ 	.word	0x0000001a


	//----- nvinfo : EIATTR_FRAME_SIZE
	.align		4
.L_93:
        /*015c*/ 	.byte	0x04, 0x11
        /*015e*/ 	.short	(.L_95 - .L_94)
	.align		4
.L_94:
        /*0160*/ 	.word	index@(_ZN2at6native18elementwise_kernelILi128ELi4EZNS0_15gpu_kernel_implIZZZNS0_46_GLOBAL__N__5fd40885_13_AmpKernels_cu_3810c27339_amp_non_finite_check_and_unscale_cuda_ERNS_6TensorES5_RKS4_ENKUlvE_clEvENKUlvE0_clEvEUlfE_EEvRNS_18TensorIteratorBaseERKT_EUliE_EEviT1_)
        /*0164*/ 	.word	0x00000000


	//----- nvinfo : EIATTR_REGCOUNT
	.align		4
.L_95:
        /*0168*/ 	.byte	0x04, 0x2f
        /*016a*/ 	.short	(.L_97 - .L_96)
	.align		4
.L_96:
        /*016c*/ 	.word	index@(_ZN2at6native29vectorized_elementwise_kernelILi8EZZZNS0_46_GLOBAL__N__5fd40885_13_AmpKernels_cu_3810c27339_amp_non_finite_check_and_unscale_cuda_ERNS_6TensorES4_RKS3_ENKUlvE_clEvENKUlvE1_clEvEUlN3c104HalfEE_St5arrayIPcLm2EEEEviT0_T1_)
        /*0170*/ 	.word	0x00000020


	//----- nvinfo : EIATTR_FRAME_SIZE
	.align		4
.L_97:
        /*0174*/ 	.byte	0x04, 0x11
        /*0176*/ 	.short	(.L_99 - .L_98)
	.align		4
.L_98:
        /*0178*/ 	.word	index@(_ZN2at6native29vectorized_elementwise_kernelILi8EZZZNS0_46_GLOBAL__N__5fd40885_13_AmpKernels_cu_3810c27339_amp_non_finite_check_and_unscale_cuda_ERNS_6TensorES4_RKS3_ENKUlvE_clEvENKUlvE1_clEvEUlN3c104HalfEE_St5arrayIPcLm2EEEEviT0_T1_)
        /*017c*/ 	.word	0x00000000


	//----- nvinfo : EIATTR_REGCOUNT
	.align		4
.L_99:
        /*0180*/ 	.byte	0x04, 0x2f
        /*0182*/ 	.short	(.L_101 - .L_100)
	.align		4
.L_100:
        /*0184*/ 	.word	index@(_ZN2at6native29vectorized_elementwise_kernelILi4EZZZNS0_46_GLOBAL__N__5fd40885_13_AmpKernels_cu_3810c27339_amp_non_finite_check_and_unscale_cuda_ERNS_6TensorES4_RKS3_ENKUlvE_clEvENKUlvE1_clEvEUlN3c104HalfEE_St5arrayIPcLm2EEEEviT0_T1_)
        /*0188*/ 	.word	0x00000020


	//----- nvinfo : EIATTR_FRAME_SIZE
	.align		4
.L_101:
        /*018c*/ 	.byte	0x04, 0x11
        /*018e*/ 	.short	(.L_103 - .L_102)
	.align		4
.L_102:
        /*0190*/ 	.word	index@(_ZN2at6native29vectorized_elementwise_kernelILi4EZZZNS0_46_GLOBAL__N__5fd40885_13_AmpKernels_cu_3810c27339_amp_non_finite_check_and_unscale_cuda_ERNS_6TensorES4_RKS3_ENKUlvE_clEvENKUlvE1_clEvEUlN3c104HalfEE_St5arrayIPcLm2EEEEviT0_T1_)
        /*0194*/ 	.word	0x00000000


	//----- nvinfo : EIATTR_REGCOUNT
	.align		4
.L_103:
        /*0198*/ 	.byte	0x04, 0x2f
        /*019a*/ 	.short	(.L_105 - .L_104)
	.align		4
.L_104:
        /*019c*/ 	.word	index@(_ZN2at6native29vectorized_elementwise_kernelILi2EZZZNS0_46_GLOBAL__N__5fd40885_13_AmpKernels_cu_3810c27339_amp_non_finite_check_and_unscale_cuda_ERNS_6TensorES4_RKS3_ENKUlvE_clEvENKUlvE1_clEvEUlN3c104HalfEE_St5arrayIPcLm2EEEEviT0_T1_)
        /*01a0*/ 	.word	0x00000020


	//----- nvinfo : EIATTR_FRAME_SIZE
	.align		4
.L_105:
        /*01a4*/ 	.byte	0x04, 0x11
        /*01a6*/ 	.short	(.L_107 - .L_106)
	.align		4
.L_106:
        /*01a8*/ 	.word	index@(_ZN2at6native29vectorized_elementwise_kernelILi2EZZZNS0_46_GLOBAL__N__5fd40885_13_AmpKernels_cu_3810c27339_amp_non_finite_check_and_unscale_cuda_ERNS_6TensorES4_RKS3_ENKUlvE_clEvENKUlvE1_clEvEUlN3c104HalfEE_St5arrayIPcLm2EEEEviT0_T1_)
        /*01ac*/ 	.word	0x00000000


	//----- nvinfo : EIATTR_REGCOUNT
	.align		4
.L_107:
        /*01b0*/ 	.byte	0x04, 0x2f
        /*01b2*/ 	.short	(.L_109 - .L_108)
	.align		4
.L_108:
        /*01b4*/ 	.word	index@(_ZN2at6native27unrolled_elementwise_kernelIZZZNS0_46_GLOBAL__N__5fd40885_13_AmpKernels_cu_3810c27339_amp_non_finite_check_and_unscale_cuda_ERNS_6TensorES4_RKS3_ENKUlvE_clEvENKUlvE1_clEvEUlN3c104HalfEE_St5arrayIPcLm2EELi4E23TrivialOffsetCalculatorILi1EjESG_NS0_6memory15LoadWithoutCastENSH_16StoreWithoutCastEEEviT_T0_T2_T3_T4_T5_)
        /*01b8*/ 	.word	0x0000001a


	//----- nvinfo : EIATTR_FRAME_SIZE
	.align		4
.L_109:
        /*01bc*/ 	.byte	0x04, 0x11
        /*01be*/ 	.short	(.L_111 - .L_110)
	.align		4
.L_110:
        /*01c0*/ 	.word	index@(_ZN2at6native27unrolled_elementwise_kernelIZZZNS0_46_GLOBAL__N__5fd40885_13_AmpKernels_cu_3810c27339_amp_non_finite_check_and_unscale_cuda_ERNS_6TensorES4_RKS3_ENKUlvE_clEvENKUlvE1_clEvEUlN3c104HalfEE_St5arrayIPcLm2EELi4E23TrivialOffsetCalculatorILi1EjESG_NS0_6memory15LoadWithoutCastENSH_16StoreWithoutCastEEEviT_T0_T2_T3_T4_T5_)
        /*01c4*/ 	.word	0x00000000


	//----- nvinfo : EIATTR_REGCOUNT
	.align		4
.L_111:
        /*01c8*/ 	.byte	0x04, 0x2f
        /*01ca*/ 	.short	(.L_113 - .L_112)
	.align		4
.L_112:
        /*01cc*/ 	.word	index@(_ZN2at6native18elementwise_kernelILi128ELi4EZNS0_22gpu_kernel_impl_nocastIZZZNS0_46_GLOBAL__N__5fd40885_13_AmpKernels_cu_3810c27339_amp_non_finite_check_and_unscale_cuda_ERNS_6TensorES5_RKS4_ENKUlvE_clEvENKUlvE1_clEvEUlN3c104HalfEE_EEvRNS_18TensorIteratorBaseERKT_EUliE_EEviT1_)
        /*01d0*/ 	.word	0x00000012


	//----- nvinfo : EIATTR_FRAME_SIZE
	.align		4
.L_113:
        /*01d4*/ 	.byte	0x04, 0x11
        /*01d6*/ 	.short	(.L_115 - .L_114)
	.align		4
.L_114:
        /*01d8*/ 	.word	index@(_ZN2at6native18elementwise_kernelILi128ELi4EZNS0_22gpu_kernel_impl_nocastIZZZNS0_46_GLOBAL__N__5fd40885_13_AmpKernels_cu_3810c27339_amp_non_finite_check_and_unscale_cuda_ERNS_6TensorES5_RKS4_ENKUlvE_clEvENKUlvE1_clEvEUlN3c104HalfEE_EEvRNS_18TensorIteratorBaseERKT_EUliE_EEviT1_)
        /*01dc*/ 	.word	0x00000000


	//----- nvinfo : EIATTR_REGCOUNT
	.align		4
.L_115:
        /*01e0*/ 	.byte	0x04, 0x2f
        /*01e2*/ 	.short	(.L_117 - .L_116)
	.align		4
.L_116:
        /*01e4*/ 	.word	index@(_ZN2at6native27unrolled_elementwise_kernelIZZZNS0_46_GLOBAL__N__5fd40885_13_AmpKernels_cu_3810c27339_amp_non_finite_check_and_unscale_cuda_ERNS_6TensorES4_RKS3_ENKUlvE_clEvENKUlvE1_clEvEUlN3c104HalfEE_St5arrayIPcLm2EELi4E23TrivialOffsetCalculatorILi1EjESG_NS0_6memory12LoadWithCastILi1EEENSH_13StoreWithCastILi1EEEEEviT_T0_T2_T3_T4_T5_)
        /*01e8*/ 	.word	0x0000001c


	//----- nvinfo : EIATTR_FRAME_SIZE
	.align		4
.L_117:
        /*01ec*/ 	.byte	0x04, 0x11
        /*01ee*/ 	.short	(.L_119 - .L_118)
	.align		4
.L_118:
        /*01f0*/ 	.word	index@(_ZN2at6native27unrolled_elementwise_kernelIZZZNS0_46_GLOBAL__N__5fd40885_13_AmpKernels_cu_3810c27339_amp_non_finite_check_and_unscale_cuda_ERNS_6TensorES4_RKS3_ENKUlvE_clEvENKUlvE1_clEvEUlN3c104HalfEE_St5arrayIPcLm2EELi4E23TrivialOffsetCalculatorILi1EjESG_NS0_6memory12LoadWithCastILi1EEENSH_13StoreWithCastILi1EEEEEviT_T0_T2_T3_T4_T5_)
        /*01f4*/ 	.word	0x00000000


	//----- nvinfo : EIATTR_REGCOUNT
	.align		4
.L_119:
        /*01f8*/ 	.byte	0x04, 0x2f
        /*01fa*/ 	.short	(.L_121 - .L_120)
	.align		4
.L_120:
        /*01fc*/ 	.word	index@(_ZN2at6native18elementwise_kernelILi128ELi4EZNS0_15gpu_kernel_implIZZZNS0_46_GLOBAL__N__5fd40885_13_AmpKernels_cu_3810c27339_amp_non_finite_check_and_unscale_cuda_ERNS_6TensorES5_RKS4_ENKUlvE_clEvENKUlvE1_clEvEUlN3c104HalfEE_EEvRNS_18TensorIteratorBaseERKT_EUliE_EEviT1_)
        /*0200*/ 	.word	0x0000001a


	//----- nvinfo : EIATTR_FRAME_SIZE
	.align		4
.L_121:
        /*0204*/ 	.byte	0x04, 0x11
        /*0206*/ 	.short	(.L_123 - .L_122)
	.align		4
.L_122:
        /*0208*/ 	.word	index@(_ZN2at6native18elementwise_kernelILi128ELi4EZNS0_15gpu_kernel_implIZZZNS0_46_GLOBAL__N__5fd40885_13_AmpKernels_cu_3810c27339_amp_non_finite_check_and_unscale_cuda_ERNS_6TensorES5_RKS4_ENKUlvE_clEvENKUlvE1_clEvEUlN3c104HalfEE_EEvRNS_18TensorIteratorBaseERKT_EUliE_EEviT1_)
        /*020c*/ 	.word	0x00000000


	//----- nvinfo : EIATTR_REGCOUNT
	.align		4
.L_123:
        /*0210*/ 	.byte	0x04, 0x2f
        /*0212*/ 	.short	(.L_125 - .L_124)
	.align		4
.L_124:
        /*0214*/ 	.word	index@(_ZN2at6native46_GLOBAL__N__5fd40885_13_AmpKernels_cu_3810c27325multi_tensor_apply_kernelINS1_18TensorListMetadataILi1EEENS1_14UnaryOpFunctorIdLi1ELi1ELi0EEEJZZZNS0_47_amp_foreach_non_finite_check_and_unscale_cuda_EN3c108ArrayRefINS_6TensorEEERS9_RKS9_ENKUlvE_clEvENKUlvE_clEvEUldE_EEEvT_T0_DpT1_)
        /*0218*/ 	.word	0x00000020


	//----- nvinfo : EIATTR_FRAME_SIZE
	.align		4
.L_125:
        /*021c*/ 	.byte	0x04, 0x11
        /*021e*/ 	.short	(.L_127 - .L_126)
	.align		4
.L_126:
        /*0220*/ 	.word	index@(_ZN2at6native46_GLOBAL__N__5fd40885_13_AmpKernels_cu_3810c27325multi_tensor_apply_kernelINS1_18TensorListMetadataILi1EEENS1_14UnaryOpFunctorIdLi1ELi1ELi0EEEJZZZNS0_47_amp_foreach_non_finite_check_and_unscale_cuda_EN3c108ArrayRefINS_6TensorEEERS9_RKS9_ENKUlvE_clEvENKUlvE_clEvEUldE_EEEvT_T0_DpT1_)
        /*0224*/ 	.word	0x00000000


	//----- nvinfo : EIATTR_REGCOUNT
	.align		4
.L_127:
        /*0228*/ 	.byte	0x04, 0x2f
        /*022a*/ 	.short	(.L_129 - .L_128)
	.align		4
.L_128:
        /*022c*/ 	.word	index@(_ZN2at6native46_GLOBAL__N__5fd40885_13_AmpKernels_cu_3810c27325multi_tensor_apply_kernelINS1_18TensorListMetadataILi1EEENS1_14UnaryOpFunctorIfLi1ELi1ELi0EEEJZZZNS0_47_amp_foreach_non_finite_check_and_unscale_cuda_EN3c108ArrayRefINS_6TensorEEERS9_RKS9_ENKUlvE_clEvENKUlvE0_clEvEUlfE_EEEvT_T0_DpT1_)
        /*0230*/ 	.word	0x00000020


	//----- nvinfo : EIATTR_FRAME_SIZE
	.align		4
.L_129:
        /*0234*/ 	.byte	0x04, 0x11
        /*0236*/ 	.short	(.L_131 - .L_130)
	.align		4
.L_130:
        /*0238*/ 	.word	index@(_ZN2at6native46_GLOBAL__N__5fd40885_13_AmpKernels_cu_3810c27325multi_tensor_apply_kernelINS1_18TensorListMetadataILi1EEENS1_14UnaryOpFunctorIfLi1ELi1ELi0EEEJZZZNS0_47_amp_foreach_non_finite_check_and_unscale_cuda_EN3c108ArrayRefINS_6TensorEEERS9_RKS9_ENKUlvE_clEvENKUlvE0_clEvEUlfE_EEEvT_T0_DpT1_)
        /*023c*/ 	.word	0x00000000


	//----- nvinfo : EIATTR_REGCOUNT
	.align		4
.L_131:
        /*0240*/ 	.byte	0x04, 0x2f
        /*0242*/ 	.short	(.L_133 - .L_132)
	.align		4
.L_132:
        /*0244*/ 	.word	index@(_ZN2at6native46_GLOBAL__N__5fd40885_13_AmpKernels_cu_3810c27325multi_tensor_apply_kernelINS1_18TensorListMetadataILi1EEENS1_14UnaryOpFunctorIN3c104HalfELi1ELi1ELi0EEEJZZZNS0_47_amp_foreach_non_finite_check_and_unscale_cuda_ENS6_8ArrayRefINS_6TensorEEERSA_RKSA_ENKUlvE_clEvENKUlvE1_clEvEUlfE_EEEvT_T0_DpT1_)
        /*0248*/ 	.word	0x00000020


	//----- nvinfo : EIATTR_FRAME_SIZE
	.align		4
.L_133:
        /*024c*/ 	.byte	0x04, 0x11
        /*024e*/ 	.short	(.L_135 - .L_134)
	.align		4
.L_134:
        /*0250*/ 	.word	index@(_ZN2at6native46_GLOBAL__N__5fd40885_13_AmpKernels_cu_3810c27325multi_tensor_apply_kernelINS1_18TensorListMetadataILi1EEENS1_14UnaryOpFunctorIN3c104HalfELi1ELi1ELi0EEEJZZZNS0_47_amp_foreach_non_finite_check_and_unscale_cuda_ENS6_8ArrayRefINS_6TensorEEERSA_RKSA_ENKUlvE_clEvENKUlvE1_clEvEUlfE_EEEvT_T0_DpT1_)
        /*0254*/ 	.word	0x00000000


	//----- nvinfo : EIATTR_MIN_STACK_SIZE
	.align		4
.L_135:
        /*0258*/ 	.byte	0x04, 0x12
        /*025a*/ 	.short	(.L_137 - .L_136)
	.align		4
.L_136:
        /*025c*/ 	.word	index@(_ZN2at6native46_GLOBAL__N__5fd40885_13_AmpKernels_cu_3810c27325multi_tensor_apply_kernelINS1_18TensorListMetadataILi1EEENS1_14UnaryOpFunctorIN3c104HalfELi1ELi1ELi0EEEJZZZNS0_47_amp_foreach_non_finite_check_and_unscale_cuda_ENS6_8ArrayRefINS_6TensorEEERSA_RKSA_ENKUlvE_clEvENKUlvE1_clEvEUlfE_EEEvT_T0_DpT1_)
        /*0260*/ 	.word	0x00000000


	//----- nvinfo : EIATTR_MIN_STACK_SIZE
	.align		4
.L_137:
        /*0264*/ 	.byte	0x04, 0x12
        /*0266*/ 	.short	(.L_139 - .L_138)
	.align		4
.L_138:
        /*0268*/ 	.word	index@(_ZN2at6native46_GLOBAL__N__5fd40885_13_AmpKernels_cu_3810c27325multi_tensor_apply_kernelINS1_18TensorListMetadataILi1EEENS1_14UnaryOpFunctorIfLi1ELi1ELi0EEEJZZZNS0_47_amp_foreach_non_finite_check_and_unscale_cuda_EN3c108ArrayRefINS_6TensorEEERS9_RKS9_ENKUlvE_clEvENKUlvE0_clEvEUlfE_EEEvT_T0_DpT1_)
        /*026c*/ 	.word	0x00000000


	//----- nvinfo : EIATTR_MIN_STACK_SIZE
	.align		4
.L_139:
        /*0270*/ 	.byte	0x04, 0x12
        /*0272*/ 	.short	(.L_141 - .L_140)
	.align		4
.L_140:
        /*0274*/ 	.word	index@(_ZN2at6native46_GLOBAL__N__5fd40885_13_AmpKernels_cu_3810c27325multi_tensor_apply_kernelINS1_18TensorListMetadataILi1EEENS1_14UnaryOpFunctorIdLi1ELi1ELi0EEEJZZZNS0_47_amp_foreach_non_finite_check_and_unscale_cuda_EN3c108ArrayRefINS_6TensorEEERS9_RKS9_ENKUlvE_clEvENKUlvE_clEvEUldE_EEEvT_T0_DpT1_)
        /*0278*/ 	.word	0x00000000


	//----- nvinfo : EIATTR_MIN_STACK_SIZE
	.align		4
.L_141:
        /*027c*/ 	.byte	0x04, 0x12
        /*027e*/ 	.short	(.L_143 - .L_142)
	.align		4
.L_142:
        /*0280*/ 	.word	index@(_ZN2at6native18elementwise_kernelILi128ELi4EZNS0_15gpu_kernel_implIZZZNS0_46_GLOBAL__N__5fd40885_13_AmpKernels_cu_3810c27339_amp_non_finite_check_and_unscale_cuda_ERNS_6TensorES5_RKS4_ENKUlvE_clEvENKUlvE1_clEvEUlN3c104HalfEE_EEvRNS_18TensorIteratorBaseERKT_EUliE_EEviT1_)
        /*0284*/ 	.word	0x00000000


	//----- nvinfo : EIATTR_MIN_STACK_SIZE
	.align		4
.L_143:
        /*0288*/ 	.byte	0x04, 0x12
        /*028a*/ 	.short	(.L_145 - .L_144)
	.align		4
.L_144:
        /*028c*/ 	.word	index@(_ZN2at6native27unrolled_elementwise_kernelIZZZNS0_46_GLOBAL__N__5fd40885_13_AmpKernels_cu_3810c27339_amp_non_finite_check_and_unscale_cuda_ERNS_6TensorES4_RKS3_ENKUlvE_clEvENKUlvE1_clEvEUlN3c104HalfEE_St5arrayIPcLm2EELi4E23TrivialOffsetCalculatorILi1EjESG_NS0_6memory12LoadWithCastILi1EEENSH_13StoreWithCastILi1EEEEEviT_T0_T2_T3_T4_T5_)
        /*0290*/ 	.word	0x00000000


	//----- nvinfo : EIATTR_MIN_STACK_SIZE
	.align		4
.L_145:
        /*0294*/ 	.byte	0x04, 0x12
        /*0296*/ 	.short	(.L_147 - .L_146)
	.align		4
.L_146:
        /*0298*/ 	.word	index@(_ZN2at6native18elementwise_kernelILi128ELi4EZNS0_22gpu_kernel_impl_nocastIZZZNS0_46_GLOBAL__N__5fd40885_13_AmpKernels_cu_3810c27339_amp_non_finite_check_and_unscale_cuda_ERNS_6TensorES5_RKS4_ENKUlvE_clEvENKUlvE1_clEvEUlN3c104HalfEE_EEvRNS_18TensorIteratorBaseERKT_EUliE_EEviT1_)
        /*029c*/ 	.word	0x00000000


	//----- nvinfo : EIATTR_MIN_STACK_SIZE
	.align		4
.L_147:
        /*02a0*/ 	.byte	0x04, 0x12
        /*02a2*/ 	.short	(.L_149 - .L_148)
	.align		4
.L_148:
        /*02a4*/ 	.word	index@(_ZN2at6native27unrolled_elementwise_kernelIZZZNS0_46_GLOBAL__N__5fd40885_13_AmpKernels_cu_3810c27339_amp_non_finite_check_and_unscale_cuda_ERNS_6TensorES4_RKS3_ENKUlvE_clEvENKUlvE1_clEvEUlN3c104HalfEE_St5arrayIPcLm2EELi4E23TrivialOffsetCalculatorILi1EjESG_NS0_6memory15LoadWithoutCastENSH_16StoreWithoutCastEEEviT_T0_T2_T3_T4_T5_)
        /*02a8*/ 	.word	0x00000000


	//----- nvinfo : EIATTR_MIN_STACK_SIZE
	.align		4
.L_149:
        /*02ac*/ 	.byte	0x04, 0x12
        /*02ae*/ 	.short	(.L_151 - .L_150)
	.align		4
.L_150:
        /*02b0*/ 	.word	index@(_ZN2at6native29vectorized_elementwise_kernelILi2EZZZNS0_46_GLOBAL__N__5fd40885_13_AmpKernels_cu_3810c27339_amp_non_finite_check_and_unscale_cuda_ERNS_6TensorES4_RKS3_ENKUlvE_clEvENKUlvE1_clEvEUlN3c104HalfEE_St5arrayIPcLm2EEEEviT0_T1_)
        /*02b4*/ 	.word	0x00000000


	//----- nvinfo : EIATTR_MIN_STACK_SIZE
	.align		4
.L_151:
        /*02b8*/ 	.byte	0x04, 0x12
        /*02ba*/ 	.short	(.L_153 - .L_152)
	.align		4
.L_152:
        /*02bc*/ 	.word	index@(_ZN2at6native29vectorized_elementwise_kernelILi4EZZZNS0_46_GLOBAL__N__5fd40885_13_AmpKernels_cu_3810c27339_amp_non_finite_check_and_unscale_cuda_ERNS_6TensorES4_RKS3_ENKUlvE_clEvENKUlvE1_clEvEUlN3c104HalfEE_St5arrayIPcLm2EEEEviT0_T1_)
        /*02c0*/ 	.word	0x00000000


	//----- nvinfo : EIATTR_MIN_STACK_SIZE
	.align		4
.L_153:
        /*02c4*/ 	.byte	0x04, 0x12
        /*02c6*/ 	.short	(.L_155 - .L_154)
	.align		4
.L_154:
        /*02c8*/ 	.word	index@(_ZN2at6native29vectorized_elementwise_kernelILi8EZZZNS0_46_GLOBAL__N__5fd40885_13_AmpKernels_cu_3810c27339_amp_non_finite_check_and_unscale_cuda_ERNS_6TensorES4_RKS3_ENKUlvE_clEvENKUlvE1_clEvEUlN3c104HalfEE_St5arrayIPcLm2EEEEviT0_T1_)
        /*02cc*/ 	.word	0x00000000


	//----- nvinfo : EIATTR_MIN_STACK_SIZE
	.align		4
.L_155:
        /*02d0*/ 	.byte	0x04, 0x12
        /*02d2*/ 	.short	(.L_157 - .L_156)
	.align		4
.L_156:
        /*02d4*/ 	.word	index@(_ZN2at6native18elementwise_kernelILi128ELi4EZNS0_15gpu_kernel_implIZZZNS0_46_GLOBAL__N__5fd40885_13_AmpKernels_cu_3810c27339_amp_non_finite_check_and_unscale_cuda_ERNS_6TensorES5_RKS4_ENKUlvE_clEvENKUlvE0_clEvEUlfE_EEvRNS_18TensorIteratorBaseERKT_EUliE_EEviT1_)
        /*02d8*/ 	.word	0x00000000


	//----- nvinfo : EIATTR_MIN_STACK_SIZE
	.align		4
.L_157:
        /*02dc*/ 	.byte	0x04, 0x12
        /*02de*/ 	.short	(.L_159 - .L_158)
	.align		4
.L_158:
        /*02e0*/ 	.word	index@(_ZN2at6native27unrolled_elementwise_kernelIZZZNS0_46_GLOBAL__N__5fd40885_13_AmpKernels_cu_3810c27339_amp_non_finite_check_and_unscale_cuda_ERNS_6TensorES4_RKS3_ENKUlvE_clEvENKUlvE0_clEvEUlfE_St5arrayIPcLm2EELi4E23TrivialOffsetCalculatorILi1EjESE_NS0_6memory12LoadWithCastILi1EEENSF_13StoreWithCastILi1EEEEEviT_T0_T2_T3_T4_T5_)
        /*02e4*/ 	.word	0x00000000


	//----- nvinfo : EIATTR_MIN_STACK_SIZE
	.align		4
.L_159:
        /*02e8*/ 	.byte	0x04, 0x12
        /*02ea*/ 	.short	(.L_161 - .L_160)
	.align		4
.L_160:
        /*02ec*/ 	.word	index@(_ZN2at6native18elementwise_kernelILi128ELi2EZNS0_22gpu_kernel_impl_nocastIZZZNS0_46_GLOBAL__N__5fd40885_13_AmpKernels_cu_3810c27339_amp_non_finite_check_and_unscale_cuda_ERNS_6TensorES5_RKS4_ENKUlvE_clEvENKUlvE0_clEvEUlfE_EEvRNS_18TensorIteratorBaseERKT_EUliE_EEviT1_)
        /*02f0*/ 	.word	0x00000000


	//----- nvinfo : EIATTR_MIN_STACK_SIZE
	.align		4
.L_161:
        /*02f4*/ 	.byte	0x04, 0x12
        /*02f6*/ 	.short	(.L_163 - .L_162)
	.align		4
.L_162:
        /*02f8*/ 	.word	index@(_ZN2at6native27unrolled_elementwise_kernelIZZZNS0_46_GLOBAL__N__5fd40885_13_AmpKernels_cu_3810c27339_amp_non_finite_check_and_unscale_cuda_ERNS_6TensorES4_RKS3_ENKUlvE_clEvENKUlvE0_clEvEUlfE_St5arrayIPcLm2EELi4E23TrivialOffsetCalculatorILi1EjESE_NS0_6memory15LoadWithoutCastENSF_16StoreWithoutCastEEEviT_T0_T2_T3_T4_T5_)
        /*02fc*/ 	.word	0x00000000


	//----- nvinfo : EIATTR_MIN_STACK_SIZE
	.align		4
.L_163:
        /*0300*/ 	.byte	0x04, 0x12
        /*0302*/ 	.short	(.L_165 - .L_164)
	.align		4
.L_164:
        /*0304*/ 	.word	index@(_ZN2at6native29vectorized_elementwise_kernelILi2EZZZNS0_46_GLOBAL__N__5fd40885_13_AmpKernels_cu_3810c27339_amp_non_finite_check_and_unscale_cuda_ERNS_6TensorES4_RKS3_ENKUlvE_clEvENKUlvE0_clEvEUlfE_St5arrayIPcLm2EEEEviT0_T1_)
        /*0308*/ 	.word	0x00000000


	//----- nvinfo : EIATTR_MIN_STACK_SIZE
	.align		4
.L_165:
        /*030c*/ 	.byte	0x04, 0x12
        /*030e*/ 	.short	(.L_167 - .L_166)
	.align		4
.L_166:
        /*0310*/ 	.word	index@(_ZN2at6native29vectorized_elementwise_kernelILi4EZZZNS0_46_GLOBAL__N__5fd40885_13_AmpKernels_cu_3810c27339_amp_non_finite_check_and_unscale_cuda_ERNS_6TensorES4_RKS3_ENKUlvE_clEvENKUlvE0_clEvEUlfE_St5arrayIPcLm2EEEEviT0_T1_)
        /*0314*/ 	.word	0x00000000


	//----- nvinfo : EIATTR_MIN_STACK_SIZE
	.align		4
.L_167:
        /*0318*/ 	.byte	0x04, 0x12
        /*031a*/ 	.short	(.L_169 - .L_168)
	.align		4
.L_168:
        /*031c*/ 	.word	index@(_ZN2at6native29vectorized_elementwise_kernelILi8EZZZNS0_46_GLOBAL__N__5fd40885_13_AmpKernels_cu_3810c27339_amp_non_finite_check_and_unscale_cuda_ERNS_6TensorES4_RKS3_ENKUlvE_clEvENKUlvE0_clEvEUlfE_St5arrayIPcLm2EEEEviT0_T1_)
        /*0320*/ 	.word	0x00000000


	//----- nvinfo : EIATTR_MIN_STACK_SIZE
	.align		4
.L_169:
        /*0324*/ 	.byte	0x04, 0x12
        /*0326*/ 	.short	(.L_171 - .L_170)
	.align		4
.L_170:
        /*0328*/ 	.word	index@(_ZN2at6native18elementwise_kernelILi128ELi4EZNS0_15gpu_kernel_implIZZZNS0_46_GLOBAL__N__5fd40885_13_AmpKernels_cu_3810c27339_amp_non_finite_check_and_unscale_cuda_ERNS_6TensorES5_RKS4_ENKUlvE_clEvENKUlvE_clEvEUldE_EEvRNS_18TensorIteratorBaseERKT_EUliE_EEviT1_)
        /*032c*/ 	.word	0x00000000


	//----- nvinfo : EIATTR_MIN_STACK_SIZE
	.align		4
.L_171:
        /*0330*/ 	.byte	0x04, 0x12
        /*0332*/ 	.short	(.L_173 - .L_172)
	.align		4
.L_172:
        /*0334*/ 	.word	index@(_ZN2at6native27unrolled_elementwise_kernelIZZZNS0_46_GLOBAL__N__5fd40885_13_AmpKernels_cu_3810c27339_amp_non_finite_check_and_unscale_cuda_ERNS_6TensorES4_RKS3_ENKUlvE_clEvENKUlvE_clEvEUldE_St5arrayIPcLm2EELi4E23TrivialOffsetCalculatorILi1EjESE_NS0_6memory12LoadWithCastILi1EEENSF_13StoreWithCastILi1EEEEEviT_T0_T2_T3_T4_T5_)
        /*0338*/ 	.word	0x00000000


	//----- nvinfo : EIATTR_MIN_STACK_SIZE
	.align		4
.L_173:
        /*033c*/ 	.byte	0x04, 0x12
        /*033e*/ 	.short	(.L_175 - .L_174)
	.align		4
.L_174:
        /*0340*/ 	.word	index@(_ZN2at6native18elementwise_kernelILi128ELi2EZNS0_22gpu_kernel_impl_nocastIZZZNS0_46_GLOBAL__N__5fd40885_13_AmpKernels_cu_3810c27339_amp_non_finite_check_and_unscale_cuda_ERNS_6TensorES5_RKS4_ENKUlvE_clEvENKUlvE_clEvEUldE_EEvRNS_18TensorIteratorBaseERKT_EUliE_EEviT1_)
        /*0344*/ 	.word	0x00000000


	//----- nvinfo : EIATTR_MIN_STACK_SIZE
	.align		4
.L_175:
        /*0348*/ 	.byte	0x04, 0x12
        /*034a*/ 	.short	(.L_177 - .L_176)
	.align		4
.L_176:
        /*034c*/ 	.word	index@(_ZN2at6native27unrolled_elementwise_kernelIZZZNS0_46_GLOBAL__N__5fd40885_13_AmpKernels_cu_3810c27339_amp_non_finite_check_and_unscale_cuda_ERNS_6TensorES4_RKS3_ENKUlvE_clEvENKUlvE_clEvEUldE_St5arrayIPcLm2EELi4E23TrivialOffsetCalculatorILi1EjESE_NS0_6memory15LoadWithoutCastENSF_16StoreWithoutCastEEEviT_T0_T2_T3_T4_T5_)
        /*0350*/ 	.word	0x00000000


	//----- nvinfo : EIATTR_MIN_STACK_SIZE
	.align		4
.L_177:
        /*0354*/ 	.byte	0x04, 0x12
        /*0356*/ 	.short	(.L_179 - .L_178)
	.align		4
.L_178:
        /*0358*/ 	.word	index@(_ZN2at6native29vectorized_elementwise_kernelILi2EZZZNS0_46_GLOBAL__N__5fd40885_13_AmpKernels_cu_3810c27339_amp_non_finite_check_and_unscale_cuda_ERNS_6TensorES4_RKS3_ENKUlvE_clEvENKUlvE_clEvEUldE_St5arrayIPcLm2EEEEviT0_T1_)
        /*035c*/ 	.word	0x00000000


	//----- nvinfo : EIATTR_MIN_STACK_SIZE
	.align		4
.L_179:
        /*0360*/ 	.byte	0x04, 0x12
        /*0362*/ 	.short	(.L_181 - .L_180)
	.align		4
.L_180:
        /*0364*/ 	.word	index@(_ZN2at6native29vectorized_elementwise_kernelILi4EZZZNS0_46_GLOBAL__N__5fd40885_13_AmpKernels_cu_3810c27339_amp_non_finite_check_and_unscale_cuda_ERNS_6TensorES4_RKS3_ENKUlvE_clEvENKUlvE_clEvEUldE_St5arrayIPcLm2EEEEviT0_T1_)
        /*0368*/ 	.word	0x00000000


	//----- nvinfo : EIATTR_MIN_STACK_SIZE
	.align		4
.L_181:
        /*036c*/ 	.byte	0x04, 0x12
        /*036e*/ 	.short	(.L_183 - .L_182)
	.align		4
.L_182:
        /*0370*/ 	.word	index@(_ZN2at6native29vectorized_elementwise_kernelILi8EZZZNS0_46_GLOBAL__N__5fd40885_13_AmpKernels_cu_3810c27339_amp_non_finite_check_and_unscale_cuda_ERNS_6TensorES4_RKS3_ENKUlvE_clEvENKUlvE_clEvEUldE_St5arrayIPcLm2EEEEviT0_T1_)
        /*0374*/ 	.word	0x00000000


	//----- nvinfo : EIATTR_MIN_STACK_SIZE
	.align		4
.L_183:
        /*0378*/ 	.byte	0x04, 0x12
        /*037a*/ 	.short	(.L_185 - .L_184)
	.align		4
.L_184:
        /*037c*/ 	.word	index@(_ZN2at6native28amp_update_scale_cuda_kernelEPfPiPKfddi)
        /*0380*/ 	.word	0x00000000
.L_185:


//--------------------- .nv.compat                --------------------------
	.section	.nv.compat,"",@"SHT_CUDA_COMPAT_INFO"
	.align	4
        /*0000*/ 	.byte	0x02, 0x09, 0x00, 0x00, 0x02, 0x02, 0x01, 0x00, 0x02, 0x05, 0x05, 0x00, 0x03, 0x07, 0x01, 0x01
        /*0010*/ 	.byte	0x02, 0x03, 0x00, 0x00, 0x02, 0x06, 0x01, 0x00, 0x04, 0x0b, 0x08, 0x00, 0x00, 0x00, 0x00, 0x00
        /*0020*/ 	.byte	0x00, 0x00, 0x00, 0x00


//--------------------- .nv.info._ZN2at6native46_GLOBAL__N__5fd40885_13_AmpKernels_cu_3810c27325multi_tensor_apply_kernelINS1_18TensorListMetadataILi1EEENS1_14UnaryOpFunctorIN3c104HalfELi1ELi1ELi0EEEJZZZNS0_47_amp_foreach_non_finite_check_and_unscale_cuda_ENS6_8ArrayRefINS_6TensorEEERSA_RKSA_ENKUlvE_clEvENKUlvE1_clEvEUlfE_EEEvT_T0_DpT1_ --------------------------
	.section	.nv.info._ZN2at6native46_GLOBAL__N__5fd40885_13_AmpKernels_cu_3810c27325multi_tensor_apply_kernelINS1_18TensorListMetadataILi1EEENS1_14UnaryOpFunctorIN3c104HalfELi1ELi1ELi0EEEJZZZNS0_47_amp_foreach_non_finite_check_and_unscale_cuda_ENS6_8ArrayRefINS_6TensorEEERSA_RKSA_ENKUlvE_clEvENKUlvE1_clEvEUlfE_EEEvT_T0_DpT1_,"",@"SHT_CUDA_INFO"
	.sectionflags	@""
	.align	4


	//----- nvinfo : EIATTR_CUDA_API_VERSION
	.align		4
        /*0000*/ 	.byte	0x04, 0x37
        /*0002*/ 	.short	(.L_187 - .L_186)
.L_186:
        /*0004*/ 	.word	0x00000082


	//----- nvinfo : EIATTR_KPARAM_INFO
	.align		4
.L_187:
        /*0008*/ 	.byte	0x04, 0x17
        /*000a*/ 	.short	(.L_189 - .L_188)
.L_188:
        /*000c*/ 	.word	0x00000000
        /*0010*/ 	.short	0x0002
        /*0012*/ 	.short	0x0d30
        /*0014*/ 	.byte	0x00, 0xf0, 0x61, 0x00


	//----- nvinfo : EIATTR_KPARAM_INFO
	.align		4
.L_189:
        /*0018*/ 	.byte	0x04, 0x17
        /*001a*/ 	.short	(.L_191 - .L_190)
.L_190:
        /*001c*/ 	.word	0x00000000
        /*0020*/ 	.short	0x0001
        /*0022*/ 	.short	0x0d28
        /*0024*/ 	.byte	0x00, 0xf0, 0x05, 0x00


	//----- nvinfo : EIATTR_KPARAM_INFO
	.align		4
.L_191:
        /*0028*/ 	.byte	0x04, 0x17
        /*002a*/ 	.short	(.L_193 - .L_192)
.L_192:
        /*002c*/ 	.word	0x00000000
        /*0030*/ 	.short	0x0000
        /*0032*/ 	.short	0x0000
        /*0034*/ 	.byte	0x00, 0xf0, 0xa1, 0x34


	//----- nvinfo : EIATTR_SPARSE_MMA_MASK
	.align		4
.L_193:
        /*0038*/ 	.byte	0x03, 0x50
        /*003a*/ 	.short	0x0000


	//----- nvinfo : EIATTR_MAXREG_COUNT
	.align		4
        /*003c*/ 	.byte	0x03, 0x1b
        /*003e*/ 	.short	0x0080


	//----- nvinfo : EIATTR_MERCURY_ISA_VERSION
	.align		4
        /*0040*/ 	.byte	0x03, 0x5f
        /*0042*/ 	.short	0x0101


	//----- nvinfo : EIATTR_EXIT_INSTR_OFFSETS
	.align		4
        /*0044*/ 	.byte	0x04, 0x1c
        /*0046*/ 	.short	(.L_195 - .L_194)


	//   ....[0]....
.L_194:
        /*0048*/ 	.word	0x00000140


	//   ....[1]....
        /*004c*/ 	.word	0x000007d0


	//   ....[2]....
        /*0050*/ 	.word	0x00000830


	//   ....[3]....
        /*0054*/ 	.word	0x00000b60


	//----- nvinfo : EIATTR_MAX_THREADS
	.align		4
.L_195:
        /*0058*/ 	.byte	0x04, 0x05
        /*005a*/ 	.short	(.L_197 - .L_196)
.L_196:
        /*005c*/ 	.word	0x00000200
        /*0060*/ 	.word	0x00000001
        /*0064*/ 	.word	0x00000001


	//----- nvinfo : EIATTR_CRS_STACK_SIZE
	.align		4
.L_197:
        /*0068*/ 	.byte	0x04, 0x1e
        /*006a*/ 	.short	(.L_199 - .L_198)
.L_198:
        /*006c*/ 	.word	0x00000000


	//----- nvinfo : EIATTR_CBANK_PARAM_SIZE
	.align		4
.L_199:
        /*0070*/ 	.byte	0x03, 0x19
        /*0072*/ 	.short	0x0d48


	//----- nvinfo : EIATTR_PARAM_CBANK
	.align		4
        /*0074*/ 	.byte	0x04, 0x0a
        /*0076*/ 	.short	(.L_201 - .L_200)
	.align		4
.L_200:
        /*0078*/ 	.word	index@(.nv.constant0._ZN2at6native46_GLOBAL__N__5fd40885_13_AmpKernels_cu_3810c27325multi_tensor_apply_kernelINS1_18TensorListMetadataILi1EEENS1_14UnaryOpFunctorIN3c104HalfELi1ELi1ELi0EEEJZZZNS0_47_amp_foreach_non_finite_check_and_unscale_cuda_ENS6_8ArrayRefINS_6TensorEEERSA_RKSA_ENKUlvE_clEvENKUlvE1_clEvEUlfE_EEEvT_T0_DpT1_)
        /*007c*/ 	.short	0x0210
        /*007e*/ 	.short	0x0d48


	//----- nvinfo : EIATTR_SW_WAR
	.align		4
.L_201:
        /*0080*/ 	.byte	0x04, 0x36
        /*0082*/ 	.short	(.L_203 - .L_202)
.L_202:
        /*0084*/ 	.word	0x00000008
.L_203:


//--------------------- .nv.info._ZN2at6native46_GLOBAL__N__5fd40885_13_AmpKernels_cu_3810c27325multi_tensor_apply_kernelINS1_18TensorListMetadataILi1EEENS1_14UnaryOpFunctorIfLi1ELi1ELi0EEEJZZZNS0_47_amp_foreach_non_finite_check_and_unscale_cuda_EN3c108ArrayRefINS_6TensorEEERS9_RKS9_ENKUlvE_clEvENKUlvE0_clEvEUlfE_EEEvT_T0_DpT1_ --------------------------
	.section	.nv.info._ZN2at6native46_GLOBAL__N__5fd40885_13_AmpKernels_cu_3810c27325multi_tensor_apply_kernelINS1_18TensorListMetadataILi1EEENS1_14UnaryOpFunctorIfLi1ELi1ELi0EEEJZZZNS0_47_amp_foreach_non_finite_check_and_unscale_cuda_EN3c108ArrayRefINS_6TensorEEERS9_RKS9_ENKUlvE_clEvENKUlvE0_clEvEUlfE_EEEvT_T0_DpT1_,"",@"SHT_CUDA_INFO"
	.sectionflags	@""
	.align	4


	//----- nvinfo : EIATTR_CUDA_API_VERSION
	.align		4
        /*0000*/ 	.byte	0x04, 0x37
        /*0002*/ 	.short	(.L_205 - .L_204)
.L_204:
        /*0004*/ 	.word	0x00000082


	//----- nvinfo : EIATTR_KPARAM_INFO
	.align		4
.L_205:
        /*0008*/ 	.byte	0x04, 0x17
        /*000a*/ 	.short	(.L_207 - .L_206)
.L_206:
        /*000c*/ 	.word	0x00000000
        /*0010*/ 	.short	0x0002
        /*0012*/ 	.short	0x0d30
        /*0014*/ 	.byte	0x00, 0xf0, 0x61, 0x00


	//----- nvinfo : EIATTR_KPARAM_INFO
	.align		4
.L_207:
        /*0018*/ 	.byte	0x04, 0x17
        /*001a*/ 	.short	(.L_209 - .L_208)
.L_208:
        /*001c*/ 	.word	0x00000000
        /*0020*/ 	.short	0x0001
        /*0022*/ 	.short	0x0d28
        /*0024*/ 	.byte	0x00, 0xf0, 0x05, 0x00


	//----- nvinfo : EIATTR_KPARAM_INFO
	.align		4
.L_209:
        /*0028*/ 	.byte	0x04, 0x17
        /*002a*/ 	.short	(.L_211 - .L_210)
.L_210:
        /*002c*/ 	.word	0x00000000
        /*0030*/ 	.short	0x0000
        /*0032*/ 	.short	0x0000
        /*0034*/ 	.byte	0x00, 0xf0, 0xa1, 0x34


	//----- nvinfo : EIATTR_SPARSE_MMA_MASK
	.align		4
.L_211:
        /*0038*/ 	.byte	0x03, 0x50
        /*003a*/ 	.short	0x0000


	//----- nvinfo : EIATTR_MAXREG_COUNT
	.align		4
        /*003c*/ 	.byte	0x03, 0x1b
        /*003e*/ 	.short	0x0080


	//----- nvinfo : EIATTR_MERCURY_ISA_VERSION
	.align		4
        /*0040*/ 	.byte	0x03, 0x5f
        /*0042*/ 	.short	0x0101


	//----- nvinfo : EIATTR_EXIT_INSTR_OFFSETS
	.align		4
        /*0044*/ 	.byte	0x04, 0x1c
        /*0046*/ 	.short	(.L_213 - .L_212)


	//   ....[0]....
.L_212:
        /*0048*/ 	.word	0x00000140


	//   ....[1]....
        /*004c*/ 	.word	0x00000760


	//   ....[2]....
        /*0050*/ 	.word	0x000007c0


	//   ....[3]....
        /*0054*/ 	.word	0x00000ab0


	//----- nvinfo : EIATTR_MAX_THREADS
	.align		4
.L_213:
        /*0058*/ 	.byte	0x04, 0x05
        /*005a*/ 	.short	(.L_215 - .L_214)
.L_214:
        /*005c*/ 	.word	0x00000200
        /*0060*/ 	.word	0x00000001
        /*0064*/ 	.word	0x00000001


	//----- nvinfo : EIATTR_CRS_STACK_SIZE
	.align		4
.L_215:
        /*0068*/ 	.byte	0x04, 0x1e
        /*006a*/ 	.short	(.L_217 - .L_216)
.L_216:
        /*006c*/ 	.word	0x00000000


	//----- nvinfo : EIATTR_CBANK_PARAM_SIZE
	.align		4
.L_217:
        /*0070*/ 	.byte	0x03, 0x19
        /*0072*/ 	.short	0x0d48


	//----- nvinfo : EIATTR_PARAM_CBANK
	.align		4
        /*0074*/ 	.byte	0x04, 0x0a
        /*0076*/ 	.short	(.L_219 - .L_218)
	.align		4
.L_218:
        /*0078*/ 	.word	index@(.nv.constant0._ZN2at6native46_GLOBAL__N__5fd40885_13_AmpKernels_cu_3810c27325multi_tensor_apply_kernelINS1_18TensorListMetadataILi1EEENS1_14UnaryOpFunctorIfLi1ELi1ELi0EEEJZZZNS0_47_amp_foreach_non_finite_check_and_unscale_cuda_EN3c108ArrayRefINS_6TensorEEERS9_RKS9_ENKUlvE_clEvENKUlvE0_clEvEUlfE_EEEvT_T0_DpT1_)
        /*007c*/ 	.short	0x0210
        /*007e*/ 	.short	0x0d48


	//----- nvinfo : EIATTR_SW_WAR
	.align		4
.L_219:
        /*0080*/ 	.byte	0x04, 0x36
        /*0082*/ 	.short	(.L_221 - .L_220)
.L_220:
        /*0084*/ 	.word	0x00000008
.L_221:


//--------------------- .nv.info._ZN2at6native46_GLOBAL__N__5fd40885_13_AmpKernels_cu_3810c27325multi_tensor_apply_kernelINS1_18TensorListMetadataILi1EEENS1_14UnaryOpFunctorIdLi1ELi1ELi0EEEJZZZNS0_47_amp_foreach_non_finite_check_and_unscale_cuda_EN3c108ArrayRefINS_6TensorEEERS9_RKS9_ENKUlvE_clEvENKUlvE_clEvEUldE_EEEvT_T0_DpT1_ --------------------------
	.section	.nv.info._ZN2at6native46_GLOBAL__N__5fd40885_13_AmpKernels_cu_3810c27325multi_tensor_apply_kernelINS1_18TensorListMetadataILi1EEENS1_14UnaryOpFunctorIdLi1ELi1ELi0EEEJZZZNS0_47_amp_foreach_non_finite_check_and_unscale_cuda_EN3c108ArrayRefINS_6TensorEEERS9_RKS9_ENKUlvE_clEvENKUlvE_clEvEUldE_EEEvT_T0_DpT1_,"",@"SHT_CUDA_INFO"
	.sectionflags	@""
	.align	4


	//----- nvinfo : EIATTR_CUDA_API_VERSION
	.align		4
        /*0000*/ 	.byte	0x04, 0x37
        /*0002*/ 	.short	(.L_223 - .L_222)
.L_222:
        /*0004*/ 	.word	0x00000082


	//----- nvinfo : EIATTR_KPARAM_INFO
	.align		4
.L_223:
        /*0008*/ 	.byte	0x04, 0x17
        /*000a*/ 	.short	(.L_225 - .L_224)
.L_224:
        /*000c*/ 	.word	0x00000000
        /*0010*/ 	.short	0x0002
        /*0012*/ 	.short	0x0d30
        /*0014*/ 	.byte	0x00, 0xf0, 0x61, 0x00


	//----- nvinfo : EIATTR_KPARAM_INFO
	.align		4
.L_225:
        /*0018*/ 	.byte	0x04, 0x17
        /*001a*/ 	.short	(.L_227 - .L_226)
.L_226:
        /*001c*/ 	.word	0x00000000
        /*0020*/ 	.short	0x0001
        /*0022*/ 	.short	0x0d28
        /*0024*/ 	.byte	0x00, 0xf0, 0x05, 0x00


	//----- nvinfo : EIATTR_KPARAM_INFO
	.align		4
.L_227:
        /*0028*/ 	.byte	0x04, 0x17
        /*002a*/ 	.short	(.L_229 - .L_228)
.L_228:
        /*002c*/ 	.word	0x00000000
        /*0030*/ 	.short	0x0000
        /*0032*/ 	.short	0x0000
        /*0034*/ 	.byte	0x00, 0xf0, 0xa1, 0x34


	//----- nvinfo : EIATTR_SPARSE_MMA_MASK
	.align		4
.L_229:
        /*0038*/ 	.byte	0x03, 0x50
        /*003a*/ 	.short	0x0000


	//----- nvinfo : EIATTR_MAXREG_COUNT
	.align		4
        /*003c*/ 	.byte	0x03, 0x1b
        /*003e*/ 	.short	0x0080


	//----- nvinfo : EIATTR_MERCURY_ISA_VERSION
	.align		4
        /*0040*/ 	.byte	0x03, 0x5f
        /*0042*/ 	.short	0x0101


	//----- nvinfo : EIATTR_EXIT_INSTR_OFFSETS
	.align		4
        /*0044*/ 	.byte	0x04, 0x1c
        /*0046*/ 	.short	(.L_231 - .L_230)


	//   ....[0]....
.L_230:
        /*0048*/ 	.word	0x00000160


	//   ....[1]....
        /*004c*/ 	.word	0x00000950


	//   ....[2]....
        /*0050*/ 	.word	0x000009b0


	//   ....[3]....
        /*0054*/ 	.word	0x00000f60


	//----- nvinfo : EIATTR_MAX_THREADS
	.align		4
.L_231:
        /*0058*/ 	.byte	0x04, 0x05
        /*005a*/ 	.short	(.L_233 - .L_232)
.L_232:
        /*005c*/ 	.word	0x00000200
        /*0060*/ 	.word	0x00000001
        /*0064*/ 	.word	0x00000001


	//----- nvinfo : EIATTR_CRS_STACK_SIZE
	.align		4
.L_233:
        /*0068*/ 	.byte	0x04, 0x1e
        /*006a*/ 	.short	(.L_235 - .L_234)
.L_234:
        /*006c*/ 	.word	0x00000000


	//----- nvinfo : EIATTR_CBANK_PARAM_SIZE
	.align		4
.L_235:
        /*0070*/ 	.byte	0x03, 0x19
        /*0072*/ 	.short	0x0d48


	//----- nvinfo : EIATTR_PARAM_CBANK
	.align		4
        /*0074*/ 	.byte	0x04, 0x0a
        /*0076*/ 	.short	(.L_237 - .L_236)
	.align		4
.L_236:
        /*0078*/ 	.word	index@(.nv.constant0._ZN2at6native46_GLOBAL__N__5fd40885_13_AmpKernels_cu_3810c27325multi_tensor_apply_kernelINS1_18TensorListMetadataILi1EEENS1_14UnaryOpFunctorIdLi1ELi1ELi0EEEJZZZNS0_47_amp_foreach_non_finite_check_and_unscale_cuda_EN3c108ArrayRefINS_6TensorEEERS9_RKS9_ENKUlvE_clEvENKUlvE_clEvEUldE_EEEvT_T0_DpT1_)
        /*007c*/ 	.short	0x0210
        /*007e*/ 	.short	0x0d48


	//----- nvinfo : EIATTR_SW_WAR
	.align		4
.L_237:
        /*0080*/ 	.byte	0x04, 0x36
        /*0082*/ 	.short	(.L_239 - .L_238)
.L_238:
        /*0084*/ 	.word	0x00000008
.L_239:


//--------------------- .nv.info._ZN2at6native18elementwise_kernelILi128ELi4EZNS0_15gpu_kernel_implIZZZNS0_46_GLOBAL__N__5fd40885_13_AmpKernels_cu_3810c27339_amp_non_finite_check_and_unscale_cuda_ERNS_6TensorES5_RKS4_ENKUlvE_clEvENKUlvE1_clEvEUlN3c104HalfEE_EEvRNS_18TensorIteratorBaseERKT_EUliE_EEviT1_ --------------------------
	.section	.nv.info._ZN2at6native18elementwise_kernelILi128ELi4EZNS0_15gpu_kernel_implIZZZNS0_46_GLOBAL__N__5fd40885_13_AmpKernels_cu_3810c27339_amp_non_finite_check_and_unscale_cuda_ERNS_6TensorES5_RKS4_ENKUlvE_clEvENKUlvE1_clEvEUlN3c104HalfEE_EEvRNS_18TensorIteratorBaseERKT_EUliE_EEviT1_,"",@"SHT_CUDA_INFO"
	.sectionflags	@""
	.align	4


	//----- nvinfo : EIATTR_CUDA_API_VERSION
	.align		4
        /*0000*/ 	.byte	0x04, 0x37
        /*0002*/ 	.short	(.L_241 - .L_240)
.L_240:
        /*0004*/ 	.word	0x00000082


	//----- nvinfo : EIATTR_KPARAM_INFO
	.align		4
.L_241:
        /*0008*/ 	.byte	0x04, 0x17
        /*000a*/ 	.short	(.L_243 - .L_242)
.L_242:
        /*000c*/ 	.word	0x00000000
        /*0010*/ 	.short	0x0001
        /*0012*/ 	.short	0x0008
        /*0014*/ 	.byte	0x00, 0xf0, 0xc1, 0x08


	//----- nvinfo : EIATTR_KPARAM_INFO
	.align		4
.L_243:
        /*0018*/ 	.byte	0x04, 0x17
        /*001a*/ 	.short	(.L_245 - .L_244)
.L_244:
        /*001c*/ 	.word	0x00000000
        /*0020*/ 	.short	0x0000
        /*0022*/ 	.short	0x0000
        /*0024*/ 	.byte	0x00, 0xf0, 0x11, 0x00


	//----- nvinfo : EIATTR_SPARSE_MMA_MASK
	.align		4
.L_245:
        /*0028*/ 	.byte	0x03, 0x50
        /*002a*/ 	.short	0x0000


	//----- nvinfo : EIATTR_MAXREG_COUNT
	.align		4
        /*002c*/ 	.byte	0x03, 0x1b
        /*002e*/ 	.short	0x0080


	//----- nvinfo : EIATTR_EXTERNS
	.align		4
        /*0030*/ 	.byte	0x04, 0x0f
        /*0032*/ 	.short	(.L_247 - .L_246)


	//   ....[0]....
	.align		4
.L_246:
        /*0034*/ 	.word	index@(__assertfail)


	//----- nvinfo : EIATTR_MERCURY_ISA_VERSION
	.align		4
.L_247:
        /*0038*/ 	.byte	0x03, 0x5f
        /*003a*/ 	.short	0x0101


	//----- nvinfo : EIATTR_SYSCALL_OFFSETS
	.align		4
        /*003c*/ 	.byte	0x04, 0x46
        /*003e*/ 	.short	(.L_249 - .L_248)


	//   ....[0]....
.L_248:
        /*0040*/ 	.word	0x000022c0


	//   ....[1]....
        /*0044*/ 	.word	0x000032c0


	//   ....[2]....
        /*0048*/ 	.word	0x000055d0


	//   ....[3]....
        /*004c*/ 	.word	0x000065d0


	//   ....[4]....
        /*0050*/ 	.word	0x000088d0


	//   ....[5]....
        /*0054*/ 	.word	0x000098d0


	//   ....[6]....
        /*0058*/ 	.word	0x0000bbc0


	//   ....[7]....
        /*005c*/ 	.word	0x0000cbc0


	//----- nvinfo : EIATTR_EXIT_INSTR_OFFSETS
	.align		4
.L_249:
        /*0060*/ 	.byte	0x04, 0x1c
        /*0062*/ 	.short	(.L_251 - .L_250)


	//   ....[0]....
.L_250:
        /*0064*/ 	.word	0x000099a0


	//   ....[1]....
        /*0068*/ 	.word	0x0000bdf0


	//   ....[2]....
        /*006c*/ 	.word	0x0000be30


	//   ....[3]....
        /*0070*/ 	.word	0x0000bed0


	//   ....[4]....
        /*0074*/ 	.word	0x0000bf10


	//   ....[5]....
        /*0078*/ 	.word	0x0000bf50


	//   ....[6]....
        /*007c*/ 	.word	0x0000bfe0


	//   ....[7]....
        /*0080*/ 	.word	0x0000c000


	//   ....[8]....
        /*0084*/ 	.word	0x0000c0a0


	//   ....[9]....
        /*0088*/ 	.word	0x0000c0f0


	//   ....[10]....
        /*008c*/ 	.word	0x0000c140


	//   ....[11]....
        /*0090*/ 	.word	0x0000c210


	//   ....[12]....
        /*0094*/ 	.word	0x0000c270


	//   ....[13]....
        /*0098*/ 	.word	0x0000c400


	//   ....[14]....
        /*009c*/ 	.word	0x0000c560


	//   ....[15]....
        /*00a0*/ 	.word	0x0000c5a0


	//   ....[16]....
        /*00a4*/ 	.word	0x0000c660


	//   ....[17]....
        /*00a8*/ 	.word	0x0000c7e0


	//   ....[18]....
        /*00ac*/ 	.word	0x0000c960


	//   ....[19]....
        /*00b0*/ 	.word	0x0000cac0


	//   ....[20]....
        /*00b4*/ 	.word	0x0000cbd0


	//   ....[21]....
        /*00b8*/ 	.word	0x0000cc10


	//   ....[22]....
        /*00bc*/ 	.word	0x0000cc50


	//----- nvinfo : EIATTR_MAX_THREADS
	.align		4
.L_251:
        /*00c0*/ 	.byte	0x04, 0x05
        /*00c2*/ 	.short	(.L_253 - .L_252)
.L_252:
        /*00c4*/ 	.word	0x00000080
        /*00c8*/ 	.word	0x00000001
        /*00cc*/ 	.word	0x00000001


	//----- nvinfo : EIATTR_CRS_STACK_SIZE
	.align		4
.L_253:
        /*00d0*/ 	.byte	0x04, 0x1e
        /*00d2*/ 	.short	(.L_255 - .L_254)
.L_254:
        /*00d4*/ 	.word	0x00000000


	//----- nvinfo : EIATTR_CBANK_PARAM_SIZE
	.align		4
.L_255:
        /*00d8*/ 	.byte	0x03, 0x19
        /*00da*/ 	.short	0x0238


	//----- nvinfo : EIATTR_PARAM_CBANK
	.align		4
        /*00dc*/ 	.byte	0x04, 0x0a
        /*00de*/ 	.short	(.L_257 - .L_256)
	.align		4
.L_256:
        /*00e0*/ 	.word	index@(.nv.constant0._ZN2at6native18elementwise_kernelILi128ELi4EZNS0_15gpu_kernel_implIZZZNS0_46_GLOBAL__N__5fd40885_13_AmpKernels_cu_3810c27339_amp_non_finite_check_and_unscale_cuda_ERNS_6TensorES5_RKS4_ENKUlvE_clEvENKUlvE1_clEvEUlN3c104HalfEE_EEvRNS_18TensorIteratorBaseERKT_EUliE_EEviT1_)
        /*00e4*/ 	.short	0x0210
        /*00e6*/ 	.short	0x0238


	//----- nvinfo : EIATTR_SW_WAR
	.align		4
.L_257:
        /*00e8*/ 	.byte	0x04, 0x36
        /*00ea*/ 	.short	(.L_259 - .L_258)
.L_258:
        /*00ec*/ 	.word	0x00000008
.L_259:


//--------------------- .nv.info._ZN2at6native27unrolled_elementwise_kernelIZZZNS0_46_GLOBAL__N__5fd40885_13_AmpKernels_cu_3810c27339_amp_non_finite_check_and_unscale_cuda_ERNS_6TensorES4_RKS3_ENKUlvE_clEvENKUlvE1_clEvEUlN3c104HalfEE_St5arrayIPcLm2EELi4E23TrivialOffsetCalculatorILi1EjESG_NS0_6memory12LoadWithCastILi1EEENSH_13StoreWithCastILi1EEEEEviT_T0_T2_T3_T4_T5_ --------------------------
	.section	.nv.info._ZN2at6native27unrolled_elementwise_kernelIZZZNS0_46_GLOBAL__N__5fd40885_13_AmpKernels_cu_3810c27339_amp_non_finite_check_and_unscale_cuda_ERNS_6TensorES4_RKS3_ENKUlvE_clEvENKUlvE1_clEvEUlN3c104HalfEE_St5arrayIPcLm2EELi4E23TrivialOffsetCalculatorILi1EjESG_NS0_6memory12LoadWithCastILi1EEENSH_13StoreWithCastILi1EEEEEviT_T0_T2_T3_T4_T5_,"",@"SHT_CUDA_INFO"
	.sectionflags	@""
	.align	4


	//----- nvinfo : EIATTR_CUDA_API_VERSION
	.align		4
        /*0000*/ 	.byte	0x04, 0x37
        /*0002*/ 	.short	(.L_261 - .L_260)
.L_260:
        /*0004*/ 	.word	0x00000082


	//----- nvinfo : EIATTR_KPARAM_INFO
	.align		4
.L_261:
        /*0008*/ 	.byte	0x04, 0x17
        /*000a*/ 	.short	(.L_263 - .L_262)
.L_262:
        /*000c*/ 	.word	0x00000000
        /*0010*/ 	.short	0x0006
        /*0012*/ 	.short	0x003c
        /*0014*/ 	.byte	0x00, 0xf0, 0x21, 0x00


	//----- nvinfo : EIATTR_KPARAM_INFO
	.align		4
.L_263:
        /*0018*/ 	.byte	0x04, 0x17
        /*001a*/ 	.short	(.L_265 - .L_264)
.L_264:
        /*001c*/ 	.word	0x00000000
        /*0020*/ 	.short	0x0005
        /*0022*/ 	.short	0x0034
        /*0024*/ 	.byte	0x00, 0xf0, 0x21, 0x00


	//----- nvinfo : EIATTR_KPARAM_INFO
	.align		4
.L_265:
        /*0028*/ 	.byte	0x04, 0x17
        /*002a*/ 	.short	(.L_267 - .L_266)
.L_266:
        /*002c*/ 	.word	0x00000000
        /*0030*/ 	.short	0x0004
        /*0032*/ 	.short	0x0031
        /*0034*/ 	.byte	0x00, 0xf0, 0x05, 0x00


	//----- nvinfo : EIATTR_KPARAM_INFO
	.align		4
.L_267:
        /*0038*/ 	.byte	0x04, 0x17
        /*003a*/ 	.short	(.L_269 - .L_268)
.L_268:
        /*003c*/ 	.word	0x00000000
        /*0040*/ 	.short	0x0003
        /*0042*/ 	.short	0x0030
        /*0044*/ 	.byte	0x00, 0xf0, 0x05, 0x00


	//----- nvinfo : EIATTR_KPARAM_INFO
	.align		4
.L_269:
        /*0048*/ 	.byte	0x04, 0x17
        /*004a*/ 	.short	(.L_271 - .L_270)
.L_270:
        /*004c*/ 	.word	0x00000000
        /*0050*/ 	.short	0x0002
        /*0052*/ 	.short	0x0020
        /*0054*/ 	.byte	0x00, 0xf0, 0x41, 0x00


	//----- nvinfo : EIATTR_KPARAM_INFO
	.align		4
.L_271:
        /*0058*/ 	.byte	0x04, 0x17
        /*005a*/ 	.short	(.L_273 - .L_272)
.L_272:
        /*005c*/ 	.word	0x00000000
        /*0060*/ 	.short	0x0001
        /*0062*/ 	.short	0x0008
        /*0064*/ 	.byte	0x00, 0xf0, 0x61, 0x00


	//----- nvinfo : EIATTR_KPARAM_INFO
	.align		4
.L_273:
        /*0068*/ 	.byte	0x04, 0x17
        /*006a*/ 	.short	(.L_275 - .L_274)
.L_274:
        /*006c*/ 	.word	0x00000000
        /*0070*/ 	.short	0x0000
        /*0072*/ 	.short	0x0000
        /*0074*/ 	.byte	0x00, 0xf0, 0x11, 0x00


	//----- nvinfo : EIATTR_SPARSE_MMA_MASK
	.align		4
.L_275:
        /*0078*/ 	.byte	0x03, 0x50
        /*007a*/ 	.short	0x0000


	//----- nvinfo : EIATTR_MAXREG_COUNT
	.align		4
        /*007c*/ 	.byte	0x03, 0x1b
        /*007e*/ 	.short	0x00ff


	//----- nvinfo : EIATTR_EXTERNS
	.align		4
        /*0080*/ 	.byte	0x04, 0x0f
        /*0082*/ 	.short	(.L_277 - .L_276)


	//   ....[0]....
	.align		4
.L_276:
        /*0084*/ 	.word	index@(__assertfail)


	//----- nvinfo : EIATTR_MERCURY_ISA_VERSION
	.align		4
.L_277:
        /*0088*/ 	.byte	0x03, 0x5f
        /*008a*/ 	.short	0x0101


	//----- nvinfo : EIATTR_SYSCALL_OFFSETS
	.align		4
        /*008c*/ 	.byte	0x04, 0x46
        /*008e*/ 	.short	(.L_279 - .L_278)


	//   ....[0]....
.L_278:
        /*0090*/ 	.word	0x000010b0


	//   ....[1]....
        /*0094*/ 	.word	0x000021c0


	//   ....[2]....
        /*0098*/ 	.word	0x000032d0


	//   ....[3]....
        /*009c*/ 	.word	0x000043c0


	//   ....[4]....
        /*00a0*/ 	.word	0x000058c0


	//   ....[5]....
        /*00a4*/ 	.word	0x000068e0


	//   ....[6]....
        /*00a8*/ 	.word	0x000078c0


	//   ....[7]....
        /*00ac*/ 	.word	0x000088a0


	//----- nvinfo : EIATTR_EXIT_INSTR_OFFSETS
	.align		4
.L_279:
        /*00b0*/ 	.byte	0x04, 0x1c
        /*00b2*/ 	.short	(.L_281 - .L_280)


	//   ....[0]....
.L_280:
        /*00b4*/ 	.word	0x00007980


	//   ....[1]....
        /*00b8*/ 	.word	0x00007ad0


	//   ....[2]....
        /*00bc*/ 	.word	0x00007b10


	//   ....[3]....
        /*00c0*/ 	.word	0x00007bb0


	//   ....[4]....
        /*00c4*/ 	.word	0x00007bf0


	//   ....[5]....
        /*00c8*/ 	.word	0x00007c30


	//   ....[6]....
        /*00cc*/ 	.word	0x00007cc0


	//   ....[7]....
        /*00d0*/ 	.word	0x00007ce0


	//   ....[8]....
        /*00d4*/ 	.word	0x00007d80


	//   ....[9]....
        /*00d8*/ 	.word	0x00007dd0


	//   ....[10]....
        /*00dc*/ 	.word	0x00007e20


	//   ....[11]....
        /*00e0*/ 	.word	0x00007ef0


	//   ....[12]....
        /*00e4*/ 	.word	0x00007f50


	//   ....[13]....
        /*00e8*/ 	.word	0x000080e0


	//   ....[14]....
        /*00ec*/ 	.word	0x00008240


	//   ....[15]....
        /*00f0*/ 	.word	0x00008280


	//   ....[16]....
        /*00f4*/ 	.word	0x00008340


	//   ....[17]....
        /*00f8*/ 	.word	0x000084c0


	//   ....[18]....
        /*00fc*/ 	.word	0x00008640


	//   ....[19]....
        /*0100*/ 	.word	0x000087a0


	//   ....[20]....
        /*0104*/ 	.word	0x000088b0


	//   ....[21]....
        /*0108*/ 	.word	0x000088f0


	//   ....[22]....
        /*010c*/ 	.word	0x00008930


	//----- nvinfo : EIATTR_MAX_THREADS
	.align		4
.L_281:
        /*0110*/ 	.byte	0x04, 0x05
        /*0112*/ 	.short	(.L_283 - .L_282)
.L_282:
        /*0114*/ 	.word	0x00000080
        /*0118*/ 	.word	0x00000001
        /*011c*/ 	.word	0x00000001


	//----- nvinfo : EIATTR_CRS_STACK_SIZE
	.align		4
.L_283:
        /*0120*/ 	.byte	0x04, 0x1e
        /*0122*/ 	.short	(.L_285 - .L_284)
.L_284:
        /*0124*/ 	.word	0x00000000


	//----- nvinfo : EIATTR_CBANK_PARAM_SIZE
	.align		4
.L_285:
        /*0128*/ 	.byte	0x03, 0x19
        /*012a*/ 	.short	0x0044


	//----- nvinfo : EIATTR_PARAM_CBANK
	.align		4
        /*012c*/ 	.byte	0x04, 0x0a
        /*012e*/ 	.short	(.L_287 - .L_286)
	.align		4
.L_286:
        /*0130*/ 	.word	index@(.nv.constant0._ZN2at6native27unrolled_elementwise_kernelIZZZNS0_46_GLOBAL__N__5fd40885_13_AmpKernels_cu_3810c27339_amp_non_finite_check_and_unscale_cuda_ERNS_6TensorES4_RKS3_ENKUlvE_clEvENKUlvE1_clEvEUlN3c104HalfEE_St5arrayIPcLm2EELi4E23TrivialOffsetCalculatorILi1EjESG_NS0_6memory12LoadWithCastILi1EEENSH_13StoreWithCastILi1EEEEEviT_T0_T2_T3_T4_T5_)
        /*0134*/ 	.short	0x0210
        /*0136*/ 	.short	0x0044


	//----- nvinfo : EIATTR_SW_WAR
	.align		4
.L_287:
        /*0138*/ 	.byte	0x04, 0x36
        /*013a*/ 	.short	(.L_289 - .L_288)
.L_288:
        /*013c*/ 	.word	0x00000008
.L_289:


//--------------------- .nv.info._ZN2at6native18elementwise_kernelILi128ELi4EZNS0_22gpu_kernel_impl_nocastIZZZNS0_46_GLOBAL__N__5fd40885_13_AmpKernels_cu_3810c27339_amp_non_finite_check_and_unscale_cuda_ERNS_6TensorES5_RKS4_ENKUlvE_clEvENKUlvE1_clEvEUlN3c104HalfEE_EEvRNS_18TensorIteratorBaseERKT_EUliE_EEviT1_ --------------------------
	.section	.nv.info._ZN2at6native18elementwise_kernelILi128ELi4EZNS0_22gpu_kernel_impl_nocastIZZZNS0_46_GLOBAL__N__5fd40885_13_AmpKernels_cu_3810c27339_amp_non_finite_check_and_unscale_cuda_ERNS_6TensorES5_RKS4_ENKUlvE_clEvENKUlvE1_clEvEUlN3c104HalfEE_EEvRNS_18TensorIteratorBaseERKT_EUliE_EEviT1_,"",@"SHT_CUDA_INFO"
	.sectionflags	@""
	.align	4


	//----- nvinfo : EIATTR_CUDA_API_VERSION
	.align		4
        /*0000*/ 	.byte	0x04, 0x37
        /*0002*/ 	.short	(.L_291 - .L_290)
.L_290:
        /*0004*/ 	.word	0x00000082


	//----- nvinfo : EIATTR_KPARAM_INFO
	.align		4
.L_291:
        /*0008*/ 	.byte	0x04, 0x17
        /*000a*/ 	.short	(.L_293 - .L_292)
.L_292:
        /*000c*/ 	.word	0x00000000
        /*0010*/ 	.short	0x0001
        /*0012*/ 	.short	0x0008
        /*0014*/ 	.byte	0x00, 0xf0, 0xa1, 0x08


	//----- nvinfo : EIATTR_KPARAM_INFO
	.align		4
.L_293:
        /*0018*/ 	.byte	0x04, 0x17
        /*001a*/ 	.short	(.L_295 - .L_294)
.L_294:
        /*001c*/ 	.word	0x00000000
        /*0020*/ 	.short	0x0000
        /*0022*/ 	.short	0x0000
        /*0024*/ 	.byte	0x00, 0xf0, 0x11, 0x00


	//----- nvinfo : EIATTR_SPARSE_MMA_MASK
	.align		4
.L_295:
        /*0028*/ 	.byte	0x03, 0x50
        /*002a*/ 	.short	0x0000


	//----- nvinfo : EIATTR_MAXREG_COUNT
	.align		4
        /*002c*/ 	.byte	0x03, 0x1b
        /*002e*/ 	.short	0x0080


	//----- nvinfo : EIATTR_MERCURY_ISA_VERSION
	.align		4
        /*0030*/ 	.byte	0x03, 0x5f
        /*0032*/ 	.short	0x0101


	//----- nvinfo : EIATTR_EXIT_INSTR_OFFSETS
	.align		4
        /*0034*/ 	.byte	0x04, 0x1c
        /*0036*/ 	.short	(.L_297 - .L_296)


	//   ....[0]....
.L_296:
        /*0038*/ 	.word	0x00003d50


	//   ....[1]....
        /*003c*/ 	.word	0x00005160


	//----- nvinfo : EIATTR_MAX_THREADS
	.align		4
.L_297:
        /*0040*/ 	.byte	0x04, 0x05
        /*0042*/ 	.short	(.L_299 - .L_298)
.L_298:
        /*0044*/ 	.word	0x00000080
        /*0048*/ 	.word	0x00000001
        /*004c*/ 	.word	0x00000001


	//----- nvinfo : EIATTR_CRS_STACK_SIZE
	.align		4
.L_299:
        /*0050*/ 	.byte	0x04, 0x1e
        /*0052*/ 	.short	(.L_301 - .L_300)
.L_300:
        /*0054*/ 	.word	0x00000000


	//----- nvinfo : EIATTR_CBANK_PARAM_SIZE
	.align		4
.L_301:
        /*0058*/ 	.byte	0x03, 0x19
        /*005a*/ 	.short	0x0230


	//----- nvinfo : EIATTR_PARAM_CBANK
	.align		4
        /*005c*/ 	.byte	0x04, 0x0a
        /*005e*/ 	.short	(.L_303 - .L_302)
	.align		4
.L_302:
        /*0060*/ 	.word	index@(.nv.constant0._ZN2at6native18elementwise_kernelILi128ELi4EZNS0_22gpu_kernel_impl_nocastIZZZNS0_46_GLOBAL__N__5fd40885_13_AmpKernels_cu_3810c27339_amp_non_finite_check_and_unscale_cuda_ERNS_6TensorES5_RKS4_ENKUlvE_clEvENKUlvE1_clEvEUlN3c104HalfEE_EEvRNS_18TensorIteratorBaseERKT_EUliE_EEviT1_)
        /*0064*/ 	.short	0x0210
        /*0066*/ 	.short	0x0230


	//----- nvinfo : EIATTR_SW_WAR
	.align		4
.L_303:
        /*0068*/ 	.byte	0x04, 0x36
        /*006a*/ 	.short	(.L_305 - .L_304)
.L_304:
        /*006c*/ 	.word	0x00000008
.L_305:


//--------------------- .nv.info._ZN2at6native27unrolled_elementwise_kernelIZZZNS0_46_GLOBAL__N__5fd40885_13_AmpKernels_cu_3810c27339_amp_non_finite_check_and_unscale_cuda_ERNS_6TensorES4_RKS3_ENKUlvE_clEvENKUlvE1_clEvEUlN3c104HalfEE_St5arrayIPcLm2EELi4E23TrivialOffsetCalculatorILi1EjESG_NS0_6memory15LoadWithoutCastENSH_16StoreWithoutCastEEEviT_T0_T2_T3_T4_T5_ --------------------------
	.section	.nv.info._ZN2at6native27unrolled_elementwise_kernelIZZZNS0_46_GLOBAL__N__5fd40885_13_AmpKernels_cu_3810c27339_amp_non_finite_check_and_unscale_cuda_ERNS_6TensorES4_RKS3_ENKUlvE_clEvENKUlvE1_clEvEUlN3c104HalfEE_St5arrayIPcLm2EELi4E23TrivialOffsetCalculatorILi1EjESG_NS0_6memory15LoadWithoutCastENSH_16StoreWithoutCastEEEviT_T0_T2_T3_T4_T5_,"",@"SHT_CUDA_INFO"
	.sectionflags	@""
	.align	4


	//----- nvinfo : EIATTR_CUDA_API_VERSION
	.align		4
        /*0000*/ 	.byte	0x04, 0x37
        /*0002*/ 	.short	(.L_307 - .L_306)
.L_306:
        /*0004*/ 	.word	0x00000082


	//----- nvinfo : EIATTR_KPARAM_INFO
	.align		4
.L_307:
        /*0008*/ 	.byte	0x04, 0x17
        /*000a*/ 	.short	(.L_309 - .L_308)
.L_308:
        /*000c*/ 	.word	0x00000000
        /*0010*/ 	.short	0x0006
        /*0012*/ 	.short	0x0033
        /*0014*/ 	.byte	0x00, 0xf0, 0x05, 0x00


	//----- nvinfo : EIATTR_KPARAM_INFO
	.align		4
.L_309:
        /*0018*/ 	.byte	0x04, 0x17
        /*001a*/ 	.short	(.L_311 - .L_310)
.L_310:
        /*001c*/ 	.word	0x00000000
        /*0020*/ 	.short	0x0005
        /*0022*/ 	.short	0x0032
        /*0024*/ 	.byte	0x00, 0xf0, 0x05, 0x00


	//----- nvinfo : EIATTR_KPARAM_INFO
	.align		4
.L_311:
        /*0028*/ 	.byte	0x04, 0x17
        /*002a*/ 	.short	(.L_313 - .L_312)
.L_312:
        /*002c*/ 	.word	0x00000000
        /*0030*/ 	.short	0x0004
        /*0032*/ 	.short	0x0031
        /*0034*/ 	.byte	0x00, 0xf0, 0x05, 0x00


	//----- nvinfo : EIATTR_KPARAM_INFO
	.align		4
.L_313:
        /*0038*/ 	.byte	0x04, 0x17
        /*003a*/ 	.short	(.L_315 - .L_314)
.L_314:
        /*003c*/ 	.word	0x00000000
        /*0040*/ 	.short	0x0003
        /*0042*/ 	.short	0x0030
        /*0044*/ 	.byte	0x00, 0xf0, 0x05, 0x00


	//----- nvinfo : EIATTR_KPARAM_INFO
	.align		4
.L_315:
        /*0048*/ 	.byte	0x04, 0x17
        /*004a*/ 	.short	(.L_317 - .L_316)
.L_316:
        /*004c*/ 	.word	0x00000000
        /*0050*/ 	.short	0x0002
        /*0052*/ 	.short	0x0020
        /*0054*/ 	.byte	0x00, 0xf0, 0x41, 0x00


	//----- nvinfo : EIATTR_KPARAM_INFO
	.align		4
.L_317:
        /*0058*/ 	.byte	0x04, 0x17
        /*005a*/ 	.short	(.L_319 - .L_318)
.L_318:
        /*005c*/ 	.word	0x00000000
        /*0060*/ 	.short	0x0001
        /*0062*/ 	.short	0x0008
        /*0064*/ 	.byte	0x00, 0xf0, 0x61, 0x00


	//----- nvinfo : EIATTR_KPARAM_INFO
	.align		4
.L_319:
        /*0068*/ 	.byte	0x04, 0x17
        /*006a*/ 	.short	(.L_321 - .L_320)
.L_320:
        /*006c*/ 	.word	0x00000000
        /*0070*/ 	.short	0x0000
        /*0072*/ 	.short	0x0000
        /*0074*/ 	.byte	0x00, 0xf0, 0x11, 0x00


	//----- nvinfo : EIATTR_SPARSE_MMA_MASK
	.align		4
.L_321:
        /*0078*/ 	.byte	0x03, 0x50
        /*007a*/ 	.short	0x0000


	//----- nvinfo : EIATTR_MAXREG_COUNT
	.align		4
        /*007c*/ 	.byte	0x03, 0x1b
        /*007e*/ 	.short	0x00ff


	//----- nvinfo : EIATTR_MERCURY_ISA_VERSION
	.align		4
        /*0080*/ 	.byte	0x03, 0x5f
        /*0082*/ 	.short	0x0101


	//----- nvinfo : EIATTR_EXIT_INSTR_OFFSETS
	.align		4
        /*0084*/ 	.byte	0x04, 0x1c
        /*0086*/ 	.short	(.L_323 - .L_322)


	//   ....[0]....
.L_322:
        /*0088*/ 	.word	0x00000710


	//   ....[1]....
        /*008c*/ 	.word	0x00000760


	//----- nvinfo : EIATTR_MAX_THREADS
	.align		4
.L_323:
        /*0090*/ 	.byte	0x04, 0x05
        /*0092*/ 	.short	(.L_325 - .L_324)
.L_324:
        /*0094*/ 	.word	0x00000080
        /*0098*/ 	.word	0x00000001
        /*009c*/ 	.word	0x00000001


	//----- nvinfo : EIATTR_CRS_STACK_SIZE
	.align		4
.L_325:
        /*00a0*/ 	.byte	0x04, 0x1e
        /*00a2*/ 	.short	(.L_327 - .L_326)
.L_326:
        /*00a4*/ 	.word	0x00000000


	//----- nvinfo : EIATTR_CBANK_PARAM_SIZE
	.align		4
.L_327:
        /*00a8*/ 	.byte	0x03, 0x19
        /*00aa*/ 	.short	0x0034


	//----- nvinfo : EIATTR_PARAM_CBANK
	.align		4
        /*00ac*/ 	.byte	0x04, 0x0a
        /*00ae*/ 	.short	(.L_329 - .L_328)
	.align		4
.L_328:
        /*00b0*/ 	.word	index@(.nv.constant0._ZN2at6native27unrolled_elementwise_kernelIZZZNS0_46_GLOBAL__N__5fd40885_13_AmpKernels_cu_3810c27339_amp_non_finite_check_and_unscale_cuda_ERNS_6TensorES4_RKS3_ENKUlvE_clEvENKUlvE1_clEvEUlN3c104HalfEE_St5arrayIPcLm2EELi4E23TrivialOffsetCalculatorILi1EjESG_NS0_6memory15LoadWithoutCastENSH_16StoreWithoutCastEEEviT_T0_T2_T3_T4_T5_)
        /*00b4*/ 	.short	0x0210
        /*00b6*/ 	.short	0x0034


	//----- nvinfo : EIATTR_SW_WAR
	.align		4
.L_329:
        /*00b8*/ 	.byte	0x04, 0x36
        /*00ba*/ 	.short	(.L_331 - .L_330)
.L_330:
        /*00bc*/ 	.word	0x00000008
.L_331:


//--------------------- .nv.info._ZN2at6native29vectorized_elementwise_kernelILi2EZZZNS0_46_GLOBAL__N__5fd40885_13_AmpKernels_cu_3810c27339_amp_non_finite_check_and_unscale_cuda_ERNS_6TensorES4_RKS3_ENKUlvE_clEvENKUlvE1_clEvEUlN3c104HalfEE_St5arrayIPcLm2EEEEviT0_T1_ --------------------------
	.section	.nv.info._ZN2at6native29vectorized_elementwise_kernelILi2EZZZNS0_46_GLOBAL__N__5fd40885_13_AmpKernels_cu_3810c27339_amp_non_finite_check_and_unscale_cuda_ERNS_6TensorES4_RKS3_ENKUlvE_clEvENKUlvE1_clEvEUlN3c104HalfEE_St5arrayIPcLm2EEEEviT0_T1_,"",@"SHT_CUDA_INFO"
	.sectionflags	@""
	.align	4


	//----- nvinfo : EIATTR_CUDA_API_VERSION
	.align		4
        /*0000*/ 	.byte	0x04, 0x37
        /*0002*/ 	.short	(.L_333 - .L_332)
.L_332:
        /*0004*/ 	.word	0x00000082


	//----- nvinfo : EIATTR_KPARAM_INFO
	.align		4
.L_333:
        /*0008*/ 	.byte	0x04, 0x17
        /*000a*/ 	.short	(.L_335 - .L_334)
.L_334:
        /*000c*/ 	.word	0x00000000
        /*0010*/ 	.short	0x0002
        /*0012*/ 	.short	0x0020
        /*0014*/ 	.byte	0x00, 0xf0, 0x41, 0x00


	//----- nvinfo : EIATTR_KPARAM_INFO
	.align		4
.L_335:
        /*0018*/ 	.byte	0x04, 0x17
        /*001a*/ 	.short	(.L_337 - .L_336)
.L_336:
        /*001c*/ 	.word	0x00000000
        /*0020*/ 	.short	0x0001
        /*0022*/ 	.short	0x0008
        /*0024*/ 	.byte	0x00, 0xf0, 0x61, 0x00


	//----- nvinfo : EIATTR_KPARAM_INFO
	.align		4
.L_337:
        /*0028*/ 	.byte	0x04, 0x17
        /*002a*/ 	.short	(.L_339 - .L_338)
.L_338:
        /*002c*/ 	.word	0x00000000
        /*0030*/ 	.short	0x0000
        /*0032*/ 	.short	0x0000
        /*0034*/ 	.byte	0x00, 0xf0, 0x11, 0x00


	//----- nvinfo : EIATTR_SPARSE_MMA_MASK
	.align		4
.L_339:
        /*0038*/ 	.byte	0x03, 0x50
        /*003a*/ 	.short	0x0000


	//----- nvinfo : EIATTR_MAXREG_COUNT
	.align		4
        /*003c*/ 	.byte	0x03, 0x1b
        /*003e*/ 	.short	0x00ff


	//----- nvinfo : EIATTR_MERCURY_ISA_VERSION
	.align		4
        /*0040*/ 	.byte	0x03, 0x5f
        /*0042*/ 	.short	0x0101


	//----- nvinfo : EIATTR_EXIT_INSTR_OFFSETS
	.align		4
        /*0044*/ 	.byte	0x04, 0x1c
        /*0046*/ 	.short	(.L_341 - .L_340)


	//   ....[0]....
.L_340:
        /*0048*/ 	.word	0x000005c0


	//   ....[1]....
        /*004c*/ 	.word	0x00001410


	//   ....[2]....
        /*0050*/ 	.word	0x00001460


	//----- nvinfo : EIATTR_MAX_THREADS
	.align		4
.L_341:
        /*0054*/ 	.byte	0x04, 0x05
        /*0056*/ 	.short	(.L_343 - .L_342)
.L_342:
        /*0058*/ 	.word	0x00000080
        /*005c*/ 	.word	0x00000001
        /*0060*/ 	.word	0x00000001


	//----- nvinfo : EIATTR_CRS_STACK_SIZE
	.align		4
.L_343:
        /*0064*/ 	.byte	0x04, 0x1e
        /*0066*/ 	.short	(.L_345 - .L_344)
.L_344:
        /*0068*/ 	.word	0x00000000


	//----- nvinfo : EIATTR_CBANK_PARAM_SIZE
	.align		4
.L_345:
        /*006c*/ 	.byte	0x03, 0x19
        /*006e*/ 	.short	0x0030


	//----- nvinfo : EIATTR_PARAM_CBANK
	.align		4
        /*0070*/ 	.byte	0x04, 0x0a
        /*0072*/ 	.short	(.L_347 - .L_346)
	.align		4
.L_346:
        /*0074*/ 	.word	index@(.nv.constant0._ZN2at6native29vectorized_elementwise_kernelILi2EZZZNS0_46_GLOBAL__N__5fd40885_13_AmpKernels_cu_3810c27339_amp_non_finite_check_and_unscale_cuda_ERNS_6TensorES4_RKS3_ENKUlvE_clEvENKUlvE1_clEvEUlN3c104HalfEE_St5arrayIPcLm2EEEEviT0_T1_)
        /*0078*/ 	.short	0x0210
        /*007a*/ 	.short	0x0030


	//----- nvinfo : EIATTR_SW_WAR
	.align		4
.L_347:
        /*007c*/ 	.byte	0x04, 0x36
        /*007e*/ 	.short	(.L_349 - .L_348)
.L_348:
        /*0080*/ 	.word	0x00000008
.L_349:


//--------------------- .nv.info._ZN2at6native29vectorized_elementwise_kernelILi4EZZZNS0_46_GLOBAL__N__5fd40885_13_AmpKernels_cu_3810c27339_amp_non_finite_check_and_unscale_cuda_ERNS_6TensorES4_RKS3_ENKUlvE_clEvENKUlvE1_clEvEUlN3c104HalfEE_St5arrayIPcLm2EEEEviT0_T1_ --------------------------
	.section	.nv.info._ZN2at6native29vectorized_elementwise_kernelILi4EZZZNS0_46_GLOBAL__N__5fd40885_13_AmpKernels_cu_3810c27339_amp_non_finite_check_and_unscale_cuda_ERNS_6TensorES4_RKS3_ENKUlvE_clEvENKUlvE1_clEvEUlN3c104HalfEE_St5arrayIPcLm2EEEEviT0_T1_,"",@"SHT_CUDA_INFO"
	.sectionflags	@""
	.align	4


	//----- nvinfo : EIATTR_CUDA_API_VERSION
	.align		4
        /*0000*/ 	.byte	0x04, 0x37
        /*0002*/ 	.short	(.L_351 - .L_350)
.L_350:
        /*0004*/ 	.word	0x00000082


	//----- nvinfo : EIATTR_KPARAM_INFO
	.align		4
.L_351:
        /*0008*/ 	.byte	0x04, 0x17
        /*000a*/ 	.short	(.L_353 - .L_352)
.L_352:
        /*000c*/ 	.word	0x00000000
        /*0010*/ 	.short	0x0002
        /*0012*/ 	.short	0x0020
        /*0014*/ 	.byte	0x00, 0xf0, 0x41, 0x00


	//----- nvinfo : EIATTR_KPARAM_INFO
	.align		4
.L_353:
        /*0018*/ 	.byte	0x04, 0x17
        /*001a*/ 	.short	(.L_355 - .L_354)
.L_354:
        /*001c*/ 	.word	0x00000000
        /*0020*/ 	.short	0x0001
        /*0022*/ 	.short	0x0008
        /*0024*/ 	.byte	0x00, 0xf0, 0x61, 0x00


	//----- nvinfo : EIATTR_KPARAM_INFO
	.align		4
.L_355:
        /*0028*/ 	.byte	0x04, 0x17
        /*002a*/ 	.short	(.L_357 - .L_356)
.L_356:
        /*002c*/ 	.word	0x00000000
        /*0030*/ 	.short	0x0000
        /*0032*/ 	.short	0x0000
        /*0034*/ 	.byte	0x00, 0xf0, 0x11, 0x00


	//----- nvinfo : EIATTR_SPARSE_MMA_MASK
	.align		4
.L_357:
        /*0038*/ 	.byte	0x03, 0x50
        /*003a*/ 	.short	0x0000


	//----- nvinfo : EIATTR_MAXREG_COUNT
	.align		4
        /*003c*/ 	.byte	0x03, 0x1b
        /*003e*/ 	.short	0x00ff


	//----- nvinfo : EIATTR_MERCURY_ISA_VERSION
	.align		4
        /*0040*/ 	.byte	0x03, 0x5f
        /*0042*/ 	.short	0x0101


	//----- nvinfo : EIATTR_EXIT_INSTR_OFFSETS
	.align		4
        /*0044*/ 	.byte	0x04, 0x1c
        /*0046*/ 	.short	(.L_359 - .L_358)


	//   ....[0]....
.L_358:
        /*0048*/ 	.word	0x00000580


	//   ....[1]....
        /*004c*/ 	.word	0x000013d0


	//   ....[2]....
        /*0050*/ 	.word	0x00001420


	//----- nvinfo : EIATTR_MAX_THREADS
	.align		4
.L_359:
        /*0054*/ 	.byte	0x04, 0x05
        /*0056*/ 	.short	(.L_361 - .L_360)
.L_360:
        /*0058*/ 	.word	0x00000080
        /*005c*/ 	.word	0x00000001
        /*0060*/ 	.word	0x00000001


	//----- nvinfo : EIATTR_CRS_STACK_SIZE
	.align		4
.L_361:
        /*0064*/ 	.byte	0x04, 0x1e
        /*0066*/ 	.short	(.L_363 - .L_362)
.L_362:
        /*0068*/ 	.word	0x00000000


	//----- nvinfo : EIATTR_CBANK_PARAM_SIZE
	.align		4
.L_363:
        /*006c*/ 	.byte	0x03, 0x19
        /*006e*/ 	.short	0x0030


	//----- nvinfo : EIATTR_PARAM_CBANK
	.align		4
        /*0070*/ 	.byte	0x04, 0x0a
        /*0072*/ 	.short	(.L_365 - .L_364)
	.align		4
.L_364:
        /*0074*/ 	.word	index@(.nv.constant0._ZN2at6native29vectorized_elementwise_kernelILi4EZZZNS0_46_GLOBAL__N__5fd40885_13_AmpKernels_cu_3810c27339_amp_non_finite_check_and_unscale_cuda_ERNS_6TensorES4_RKS3_ENKUlvE_clEvENKUlvE1_clEvEUlN3c104HalfEE_St5arrayIPcLm2EEEEviT0_T1_)
        /*0078*/ 	.short	0x0210
        /*007a*/ 	.short	0x0030


	//----- nvinfo : EIATTR_SW_WAR
	.align		4
.L_365:
        /*007c*/ 	.byte	0x04, 0x36
        /*007e*/ 	.short	(.L_367 - .L_366)
.L_366:
        /*0080*/ 	.word	0x00000008
.L_367:


//--------------------- .nv.info._ZN2at6native29vectorized_elementwise_kernelILi8EZZZNS0_46_GLOBAL__N__5fd40885_13_AmpKernels_cu_3810c27339_amp_non_finite_check_and_unscale_cuda_ERNS_6TensorES4_RKS3_ENKUlvE_clEvENKUlvE1_clEvEUlN3c104HalfEE_St5arrayIPcLm2EEEEviT0_T1_ --------------------------
	.section	.nv.info._ZN2at6native29vectorized_elementwise_kernelILi8EZZZNS0_46_GLOBAL__N__5fd40885_13_AmpKernels_cu_3810c27339_amp_non_finite_check_and_unscale_cuda_ERNS_6TensorES4_RKS3_ENKUlvE_clEvENKUlvE1_clEvEUlN3c104HalfEE_St5arrayIPcLm2EEEEviT0_T1_,"",@"SHT_CUDA_INFO"
	.sectionflags	@""
	.align	4


	//----- nvinfo : EIATTR_CUDA_API_VERSION
	.align		4
        /*0000*/ 	.byte	0x04, 0x37
        /*0002*/ 	.short	(.L_369 - .L_368)
.L_368:
        /*0004*/ 	.word	0x00000082


	//----- nvinfo : EIATTR_KPARAM_INFO
	.align		4
.L_369:
        /*0008*/ 	.byte	0x04, 0x17
        /*000a*/ 	.short	(.L_371 - .L_370)
.L_370:
        /*000c*/ 	.word	0x00000000
        /*0010*/ 	.short	0x0002
        /*0012*/ 	.short	0x0020
        /*0014*/ 	.byte	0x00, 0xf0, 0x41, 0x00


	//----- nvinfo : EIATTR_KPARAM_INFO
	.align		4
.L_371:
        /*0018*/ 	.byte	0x04, 0x17
        /*001a*/ 	.short	(.L_373 - .L_372)
.L_372:
        /*001c*/ 	.word	0x00000000
        /*0020*/ 	.short	0x0001
        /*0022*/ 	.short	0x0008
        /*0024*/ 	.byte	0x00, 0xf0, 0x61, 0x00


	//----- nvinfo : EIATTR_KPARAM_INFO
	.align		4
.L_373:
        /*0028*/ 	.byte	0x04, 0x17
        /*002a*/ 	.short	(.L_375 - .L_374)
.L_374:
        /*002c*/ 	.word	0x00000000
        /*0030*/ 	.short	0x0000
        /*0032*/ 	.short	0x0000
        /*0034*/ 	.byte	0x00, 0xf0, 0x11, 0x00


	//----- nvinfo : EIATTR_SPARSE_MMA_MASK
	.align		4
.L_375:
        /*0038*/ 	.byte	0x03, 0x50
        /*003a*/ 	.short	0x0000


	//----- nvinfo : EIATTR_MAXREG_COUNT
	.align		4
        /*003c*/ 	.byte	0x03, 0x1b
        /*003e*/ 	.short	0x00ff


	//----- nvinfo : EIATTR_MERCURY_ISA_VERSION
	.align		4
        /*0040*/ 	.byte	0x03, 0x5f
        /*0042*/ 	.short	0x0101


	//----- nvinfo : EIATTR_EXIT_INSTR_OFFSETS
	.align		4
        /*0044*/ 	.byte	0x04, 0x1c
        /*0046*/ 	.short	(.L_377 - .L_376)


	//   ....[0]....
.L_376:
        /*0048*/ 	.word	0x00000560


	//   ....[1]....
        /*004c*/ 	.word	0x000013b0


	//   ....[2]....
        /*0050*/ 	.word	0x00001400


	//----- nvinfo : EIATTR_MAX_THREADS
	.align		4
.L_377:
        /*0054*/ 	.byte	0x04, 0x05
        /*0056*/ 	.short	(.L_379 - .L_378)
.L_378:
        /*0058*/ 	.word	0x00000080
        /*005c*/ 	.word	0x00000001
        /*0060*/ 	.word	0x00000001


	//----- nvinfo : EIATTR_CRS_STACK_SIZE
	.align		4
.L_379:
        /*0064*/ 	.byte	0x04, 0x1e
        /*0066*/ 	.short	(.L_381 - .L_380)
.L_380:
        /*0068*/ 	.word	0x00000000


	//----- nvinfo : EIATTR_CBANK_PARAM_SIZE
	.align		4
.L_381:
        /*006c*/ 	.byte	0x03, 0x19
        /*006e*/ 	.short	0x0030


	//----- nvinfo : EIATTR_PARAM_CBANK
	.align		4
        /*0070*/ 	.byte	0x04, 0x0a
        /*0072*/ 	.short	(.L_383 - .L_382)
	.align		4
.L_382:
        /*0074*/ 	.word	index@(.nv.constant0._ZN2at6native29vectorized_elementwise_kernelILi8EZZZNS0_46_GLOBAL__N__5fd40885_13_AmpKernels_cu_3810c27339_amp_non_finite_check_and_unscale_cuda_ERNS_6TensorES4_RKS3_ENKUlvE_clEvENKUlvE1_clEvEUlN3c104HalfEE_St5arrayIPcLm2EEEEviT0_T1_)
        /*0078*/ 	.short	0x0210
        /*007a*/ 	.short	0x0030


	//----- nvinfo : EIATTR_SW_WAR
	.align		4
.L_383:
        /*007c*/ 	.byte	0x04, 0x36
        /*007e*/ 	.short	(.L_385 - .L_384)
.L_384:
        /*0080*/ 	.word	0x00000008
.L_385:


//--------------------- .nv.info._ZN2at6native18elementwise_kernelILi128ELi4EZNS0_15gpu_kernel_implIZZZNS0_46_GLOBAL__N__5fd40885_13_AmpKernels_cu_3810c27339_amp_non_finite_check_and_unscale_cuda_ERNS_6TensorES5_RKS4_ENKUlvE_clEvENKUlvE0_clEvEUlfE_EEvRNS_18TensorIteratorBaseERKT_EUliE_EEviT1_ --------------------------
	.section	.nv.info._ZN2at6native18elementwise_kernelILi128ELi4EZNS0_15gpu_kernel_implIZZZNS0_46_GLOBAL__N__5fd40885_13_AmpKernels_cu_3810c27339_amp_non_finite_check_and_unscale_cuda_ERNS_6TensorES5_RKS4_ENKUlvE_clEvENKUlvE0_clEvEUlfE_EEvRNS_18TensorIteratorBaseERKT_EUliE_EEviT1_,"",@"SHT_CUDA_INFO"
	.sectionflags	@""
	.align	4


	//----- nvinfo : EIATTR_CUDA_API_VERSION
	.align		4
        /*0000*/ 	.byte	0x04, 0x37
        /*0002*/ 	.short	(.L_387 - .L_386)
.L_386:
        /*0004*/ 	.word	0x00000082


	//----- nvinfo : EIATTR_KPARAM_INFO
	.align		4
.L_387:
        /*0008*/ 	.byte	0x04, 0x17
        /*000a*/ 	.short	(.L_389 - .L_388)
.L_388:
        /*000c*/ 	.word	0x00000000
        /*0010*/ 	.short	0x0001
        /*0012*/ 	.short	0x0008
        /*0014*/ 	.byte	0x00, 0xf0, 0xc1, 0x08


	//----- nvinfo : EIATTR_KPARAM_INFO
	.align		4
.L_389:
        /*0018*/ 	.byte	0x04, 0x17
        /*001a*/ 	.short	(.L_391 - .L_390)
.L_390:
        /*001c*/ 	.word	0x00000000
        /*0020*/ 	.short	0x0000
        /*0022*/ 	.short	0x0000
        /*0024*/ 	.byte	0x00, 0xf0, 0x11, 0x00


	//----- nvinfo : EIATTR_SPARSE_MMA_MASK
	.align		4
.L_391:
        /*0028*/ 	.byte	0x03, 0x50
        /*002a*/ 	.short	0x0000


	//----- nvinfo : EIATTR_MAXREG_COUNT
	.align		4
        /*002c*/ 	.byte	0x03, 0x1b
        /*002e*/ 	.short	0x0080


	//----- nvinfo : EIATTR_EXTERNS
	.align		4
        /*0030*/ 	.byte	0x04, 0x0f
        /*0032*/ 	.short	(.L_393 - .L_392)


	//   ....[0]....
	.align		4
.L_392:
        /*0034*/ 	.word	index@(__assertfail)


	//----- nvinfo : EIATTR_MERCURY_ISA_VERSION
	.align		4
.L_393:
        /*0038*/ 	.byte	0x03, 0x5f
        /*003a*/ 	.short	0x0101


	//----- nvinfo : EIATTR_SYSCALL_OFFSETS
	.align		4
        /*003c*/ 	.byte	0x04, 0x46
        /*003e*/ 	.short	(.L_395 - .L_394)


	//   ....[0]....
.L_394:
        /*0040*/ 	.word	0x00002160


	//   ....[1]....
        /*0044*/ 	.word	0x00003040


	//   ....[2]....
        /*0048*/ 	.word	0x000051d0


	//   ....[3]....
        /*004c*/ 	.word	0x000060b0


	//   ....[4]....
        /*0050*/ 	.word	0x00008230


	//   ....[5]....
        /*0054*/ 	.word	0x00009110


	//   ....[6]....
        /*0058*/ 	.word	0x0000b280


	//   ....[7]....
        /*005c*/ 	.word	0x0000c160


	//----- nvinfo : EIATTR_EXIT_INSTR_OFFSETS
	.align		4
.L_395:
        /*0060*/ 	.byte	0x04, 0x1c
        /*0062*/ 	.short	(.L_397 - .L_396)


	//   ....[0]....
.L_396:
        /*0064*/ 	.word	0x000091c0


	//   ....[1]....
        /*0068*/ 	.word	0x0000b480


	//   ....[2]....
        /*006c*/ 	.word	0x0000b4c0


	//   ....[3]....
        /*0070*/ 	.word	0x0000b550


	//   ....[4]....
        /*0074*/ 	.word	0x0000b580


	//   ....[5]....
        /*0078*/ 	.word	0x0000b5b0


	//   ....[6]....
        /*007c*/ 	.word	0x0000b630


	//   ....[7]....
        /*0080*/ 	.word	0x0000b660


	//   ....[8]....
        /*0084*/ 	.word	0x0000b6f0


	//   ....[9]....
        /*0088*/ 	.word	0x0000b730


	//   ....[10]....
        /*008c*/ 	.word	0x0000b770


	//   ....[11]....
        /*0090*/ 	.word	0x0000b830


	//   ....[12]....
        /*0094*/ 	.word	0x0000b880


	//   ....[13]....
        /*0098*/ 	.word	0x0000ba00


	//   ....[14]....
        /*009c*/ 	.word	0x0000bb50


	//   ....[15]....
        /*00a0*/ 	.word	0x0000bb80


	//   ....[16]....
        /*00a4*/ 	.word	0x0000bc30


	//   ....[17]....
        /*00a8*/ 	.word	0x0000bda0


	//   ....[18]....
        /*00ac*/ 	.word	0x0000bf10


	//   ....[19]....
        /*00b0*/ 	.word	0x0000c060


	//   ....[20]....
        /*00b4*/ 	.word	0x0000c170


	//   ....[21]....
        /*00b8*/ 	.word	0x0000c1a0


	//   ....[22]....
        /*00bc*/ 	.word	0x0000c1d0


	//----- nvinfo : EIATTR_MAX_THREADS
	.align		4
.L_397:
        /*00c0*/ 	.byte	0x04, 0x05
        /*00c2*/ 	.short	(.L_399 - .L_398)
.L_398:
        /*00c4*/ 	.word	0x00000080
        /*00c8*/ 	.word	0x00000001
        /*00cc*/ 	.word	0x00000001


	//----- nvinfo : EIATTR_CRS_STACK_SIZE
	.align		4
.L_399:
        /*00d0*/ 	.byte	0x04, 0x1e
        /*00d2*/ 	.short	(.L_401 - .L_400)
.L_400:
        /*00d4*/ 	.word	0x00000000


	//----- nvinfo : EIATTR_CBANK_PARAM_SIZE
	.align		4
.L_401:
        /*00d8*/ 	.byte	0x03, 0x19
        /*00da*/ 	.short	0x0238


	//----- nvinfo : EIATTR_PARAM_CBANK
	.align		4
        /*00dc*/ 	.byte	0x04, 0x0a
        /*00de*/ 	.short	(.L_403 - .L_402)
	.align		4
.L_402:
        /*00e0*/ 	.word	index@(.nv.constant0._ZN2at6native18elementwise_kernelILi128ELi4EZNS0_15gpu_kernel_implIZZZNS0_46_GLOBAL__N__5fd40885_13_AmpKernels_cu_3810c27339_amp_non_finite_check_and_unscale_cuda_ERNS_6TensorES5_RKS4_ENKUlvE_clEvENKUlvE0_clEvEUlfE_EEvRNS_18TensorIteratorBaseERKT_EUliE_EEviT1_)
        /*00e4*/ 	.short	0x0210
        /*00e6*/ 	.short	0x0238


	//----- nvinfo : EIATTR_SW_WAR
	.align		4
.L_403:
        /*00e8*/ 	.byte	0x04, 0x36
        /*00ea*/ 	.short	(.L_405 - .L_404)
.L_404:
        /*00ec*/ 	.word	0x00000008
.L_405:


//--------------------- .nv.info._ZN2at6native27unrolled_elementwise_kernelIZZZNS0_46_GLOBAL__N__5fd40885_13_AmpKernels_cu_3810c27339_amp_non_finite_check_and_unscale_cuda_ERNS_6TensorES4_RKS3_ENKUlvE_clEvENKUlvE0_clEvEUlfE_St5arrayIPcLm2EELi4E23TrivialOffsetCalculatorILi1EjESE_NS0_6memory12LoadWithCastILi1EEENSF_13StoreWithCastILi1EEEEEviT_T0_T2_T3_T4_T5_ --------------------------
	.section	.nv.info._ZN2at6native27unrolled_elementwise_kernelIZZZNS0_46_GLOBAL__N__5fd40885_13_AmpKernels_cu_3810c27339_amp_non_finite_check_and_unscale_cuda_ERNS_6TensorES4_RKS3_ENKUlvE_clEvENKUlvE0_clEvEUlfE_St5arrayIPcLm2EELi4E23TrivialOffsetCalculatorILi1EjESE_NS0_6memory12LoadWithCastILi1EEENSF_13StoreWithCastILi1EEEEEviT_T0_T2_T3_T4_T5_,"",@"SHT_CUDA_INFO"
	.sectionflags	@""
	.align	4


	//----- nvinfo : EIATTR_CUDA_API_VERSION
	.align		4
        /*0000*/ 	.byte	0x04, 0x37
        /*0002*/ 	.short	(.L_407 - .L_406)
.L_406:
        /*0004*/ 	.word	0x00000082


	//----- nvinfo : EIATTR_KPARAM_INFO
	.align		4
.L_407:
        /*0008*/ 	.byte	0x04, 0x17
        /*000a*/ 	.short	(.L_409 - .L_408)
.L_408:
        /*000c*/ 	.word	0x00000000
        /*0010*/ 	.short	0x0006
        /*0012*/ 	.short	0x003c
        /*0014*/ 	.byte	0x00, 0xf0, 0x21, 0x00


	//----- nvinfo : EIATTR_KPARAM_INFO
	.align		4
.L_409:
        /*0018*/ 	.byte	0x04, 0x17
        /*001a*/ 	.short	(.L_411 - .L_410)
.L_410:
        /*001c*/ 	.word	0x00000000
        /*0020*/ 	.short	0x0005
        /*0022*/ 	.short	0x0034
        /*0024*/ 	.byte	0x00, 0xf0, 0x21, 0x00


	//----- nvinfo : EIATTR_KPARAM_INFO
	.align		4
.L_411:
        /*0028*/ 	.byte	0x04, 0x17
        /*002a*/ 	.short	(.L_413 - .L_412)
.L_412:
        /*002c*/ 	.word	0x00000000
        /*0030*/ 	.short	0x0004
        /*0032*/ 	.short	0x0031
        /*0034*/ 	.byte	0x00, 0xf0, 0x05, 0x00


	//----- nvinfo : EIATTR_KPARAM_INFO
	.align		4
.L_413:
        /*0038*/ 	.byte	0x04, 0x17
        /*003a*/ 	.short	(.L_415 - .L_414)
.L_414:
        /*003c*/ 	.word	0x00000000
        /*0040*/ 	.short	0x0003
        /*0042*/ 	.short	0x0030
        /*0044*/ 	.byte	0x00, 0xf0, 0x05, 0x00


	//----- nvinfo : EIATTR_KPARAM_INFO
	.align		4
.L_415:
        /*0048*/ 	.byte	0x04, 0x17
        /*004a*/ 	.short	(.L_417 - .L_416)
.L_416:
        /*004c*/ 	.word	0x00000000
        /*0050*/ 	.short	0x0002
        /*0052*/ 	.short	0x0020
        /*0054*/ 	.byte	0x00, 0xf0, 0x41, 0x00


	//----- nvinfo : EIATTR_KPARAM_INFO
	.align		4
.L_417:
        /*0058*/ 	.byte	0x04, 0x17
        /*005a*/ 	.short	(.L_419 - .L_418)
.L_418:
        /*005c*/ 	.word	0x00000000
        /*0060*/ 	.short	0x0001
        /*0062*/ 	.short	0x0008
        /*0064*/ 	.byte	0x00, 0xf0, 0x61, 0x00


	//----- nvinfo : EIATTR_KPARAM_INFO
	.align		4
.L_419:
        /*0068*/ 	.byte	0x04, 0x17
        /*006a*/ 	.short	(.L_421 - .L_420)
.L_420:
        /*006c*/ 	.word	0x00000000
        /*0070*/ 	.short	0x0000
        /*0072*/ 	.short	0x0000
        /*0074*/ 	.byte	0x00, 0xf0, 0x11, 0x00


	//----- nvinfo : EIATTR_SPARSE_MMA_MASK
	.align		4
.L_421:
        /*0078*/ 	.byte	0x03, 0x50
        /*007a*/ 	.short	0x0000


	//----- nvinfo : EIATTR_MAXREG_COUNT
	.align		4
        /*007c*/ 	.byte	0x03, 0x1b
        /*007e*/ 	.short	0x00ff


	//----- nvinfo : EIATTR_EXTERNS
	.align		4
        /*0080*/ 	.byte	0x04, 0x0f
        /*0082*/ 	.short	(.L_423 - .L_422)


	//   ....[0]....
	.align		4
.L_422:
        /*0084*/ 	.word	index@(__assertfail)


	//----- nvinfo : EIATTR_MERCURY_ISA_VERSION
	.align		4
.L_423:
        /*0088*/ 	.byte	0x03, 0x5f
        /*008a*/ 	.short	0x0101


	//----- nvinfo : EIATTR_SYSCALL_OFFSETS
	.align		4
        /*008c*/ 	.byte	0x04, 0x46
        /*008e*/ 	.short	(.L_425 - .L_424)


	//   ....[0]....
.L_424:
        /*0090*/ 	.word	0x00000e70


	//   ....[1]....
        /*0094*/ 	.word	0x00001d20


	//   ....[2]....
        /*0098*/ 	.word	0x00002be0


	//   ....[3]....
        /*009c*/ 	.word	0x00003a40


	//   ....[4]....
        /*00a0*/ 	.word	0x00004d80


	//   ....[5]....
        /*00a4*/ 	.word	0x00005c80


	//   ....[6]....
        /*00a8*/ 	.word	0x00006b40


	//   ....[7]....
        /*00ac*/ 	.word	0x00007a00


	//----- nvinfo : EIATTR_EXIT_INSTR_OFFSETS
	.align		4
.L_425:
        /*00b0*/ 	.byte	0x04, 0x1c
        /*00b2*/ 	.short	(.L_427 - .L_426)


	//   ....[0]....
.L_426:
        /*00b4*/ 	.word	0x00006be0


	//   ....[1]....
        /*00b8*/ 	.word	0x00006d20


	//   ....[2]....
        /*00bc*/ 	.word	0x00006d60


	//   ....[3]....
        /*00c0*/ 	.word	0x00006df0


	//   ....[4]....
        /*00c4*/ 	.word	0x00006e20


	//   ....[5]....
        /*00c8*/ 	.word	0x00006e50


	//   ....[6]....
        /*00cc*/ 	.word	0x00006ed0


	//   ....[7]....
        /*00d0*/ 	.word	0x00006f00


	//   ....[8]....
        /*00d4*/ 	.word	0x00006f90


	//   ....[9]....
        /*00d8*/ 	.word	0x00006fd0


	//   ....[10]....
        /*00dc*/ 	.word	0x00007010


	//   ....[11]....
        /*00e0*/ 	.word	0x000070d0


	//   ....[12]....
        /*00e4*/ 	.word	0x00007120


	//   ....[13]....
        /*00e8*/ 	.word	0x000072a0


	//   ....[14]....
        /*00ec*/ 	.word	0x000073f0


	//   ....[15]....
        /*00f0*/ 	.word	0x00007420


	//   ....[16]....
        /*00f4*/ 	.word	0x000074d0


	//   ....[17]....
        /*00f8*/ 	.word	0x00007640


	//   ....[18]....
        /*00fc*/ 	.word	0x000077b0


	//   ....[19]....
        /*0100*/ 	.word	0x00007900


	//   ....[20]....
        /*0104*/ 	.word	0x00007a10


	//   ....[21]....
        /*0108*/ 	.word	0x00007a40


	//   ....[22]....
        /*010c*/ 	.word	0x00007a70


	//----- nvinfo : EIATTR_MAX_THREADS
	.align		4
.L_427:
        /*0110*/ 	.byte	0x04, 0x05
        /*0112*/ 	.short	(.L_429 - .L_428)
.L_428:
        /*0114*/ 	.word	0x00000080
        /*0118*/ 	.word	0x00000001
        /*011c*/ 	.word	0x00000001


	//----- nvinfo : EIATTR_CRS_STACK_SIZE
	.align		4
.L_429:
        /*0120*/ 	.byte	0x04, 0x1e
        /*0122*/ 	.short	(.L_431 - .L_430)
.L_430:
        /*0124*/ 	.word	0x00000000


	//----- nvinfo : EIATTR_CBANK_PARAM_SIZE
	.align		4
.L_431:
        /*0128*/ 	.byte	0x03, 0x19
        /*012a*/ 	.short	0x0044


	//----- nvinfo : EIATTR_PARAM_CBANK
	.align		4
        /*012c*/ 	.byte	0x04, 0x0a
        /*012e*/ 	.short	(.L_433 - .L_432)
	.align		4
.L_432:
        /*0130*/ 	.word	index@(.nv.constant0._ZN2at6native27unrolled_elementwise_kernelIZZZNS0_46_GLOBAL__N__5fd40885_13_AmpKernels_cu_3810c27339_amp_non_finite_check_and_unscale_cuda_ERNS_6TensorES4_RKS3_ENKUlvE_clEvENKUlvE0_clEvEUlfE_St5arrayIPcLm2EELi4E23TrivialOffsetCalculatorILi1EjESE_NS0_6memory12LoadWithCastILi1EEENSF_13StoreWithCastILi1EEEEEviT_T0_T2_T3_T4_T5_)
        /*0134*/ 	.short	0x0210
        /*0136*/ 	.short	0x0044


	//----- nvinfo : EIATTR_SW_WAR
	.align		4
.L_433:
        /*0138*/ 	.byte	0x04, 0x36
        /*013a*/ 	.short	(.L_435 - .L_434)
.L_434:
        /*013c*/ 	.word	0x00000008
.L_435:


//--------------------- .nv.info._ZN2at6native18elementwise_kernelILi128ELi2EZNS0_22gpu_kernel_impl_nocastIZZZNS0_46_GLOBAL__N__5fd40885_13_AmpKernels_cu_3810c27339_amp_non_finite_check_and_unscale_cuda_ERNS_6TensorES5_RKS4_ENKUlvE_clEvENKUlvE0_clEvEUlfE_EEvRNS_18TensorIteratorBaseERKT_EUliE_EEviT1_ --------------------------
	.section	.nv.info._ZN2at6native18elementwise_kernelILi128ELi2EZNS0_22gpu_kernel_impl_nocastIZZZNS0_46_GLOBAL__N__5fd40885_13_AmpKernels_cu_3810c27339_amp_non_finite_check_and_unscale_cuda_ERNS_6TensorES5_RKS4_ENKUlvE_clEvENKUlvE0_clEvEUlfE_EEvRNS_18TensorIteratorBaseERKT_EUliE_EEviT1_,"",@"SHT_CUDA_INFO"
	.sectionflags	@""
	.align	4


	//----- nvinfo : EIATTR_CUDA_API_VERSION
	.align		4
        /*0000*/ 	.byte	0x04, 0x37
        /*0002*/ 	.short	(.L_437 - .L_436)
.L_436:
        /*0004*/ 	.word	0x00000082


	//----- nvinfo : EIATTR_KPARAM_INFO
	.align		4
.L_437:
        /*0008*/ 	.byte	0x04, 0x17
        /*000a*/ 	.short	(.L_439 - .L_438)
.L_438:
        /*000c*/ 	.word	0x00000000
        /*0010*/ 	.short	0x0001
        /*0012*/ 	.short	0x0008
        /*0014*/ 	.byte	0x00, 0xf0, 0xa1, 0x08


	//----- nvinfo : EIATTR_KPARAM_INFO
	.align		4
.L_439:
        /*0018*/ 	.byte	0x04, 0x17
        /*001a*/ 	.short	(.L_441 - .L_440)
.L_440:
        /*001c*/ 	.word	0x00000000
        /*0020*/ 	.short	0x0000
        /*0022*/ 	.short	0x0000
        /*0024*/ 	.byte	0x00, 0xf0, 0x11, 0x00


	//----- nvinfo : EIATTR_SPARSE_MMA_MASK
	.align		4
.L_441:
        /*0028*/ 	.byte	0x03, 0x50
        /*002a*/ 	.short	0x0000


	//----- nvinfo : EIATTR_MAXREG_COUNT
	.align		4
        /*002c*/ 	.byte	0x03, 0x1b
        /*002e*/ 	.short	0x0080


	//----- nvinfo : EIATTR_MERCURY_ISA_VERSION
	.align		4
        /*0030*/ 	.byte	0x03, 0x5f
        /*0032*/ 	.short	0x0101


	//----- nvinfo : EIATTR_EXIT_INSTR_OFFSETS
	.align		4
        /*0034*/ 	.byte	0x04, 0x1c
        /*0036*/ 	.short	(.L_443 - .L_442)


	//   ....[0]....
.L_442:
        /*0038*/ 	.word	0x000014b0


	//   ....[1]....
        /*003c*/ 	.word	0x000028b0


	//----- nvinfo : EIATTR_MAX_THREADS
	.align		4
.L_443:
        /*0040*/ 	.byte	0x04, 0x05
        /*0042*/ 	.short	(.L_445 - .L_444)
.L_444:
        /*0044*/ 	.word	0x00000080
        /*0048*/ 	.word	0x00000001
        /*004c*/ 	.word	0x00000001


	//----- nvinfo : EIATTR_CRS_STACK_SIZE
	.align		4
.L_445:
        /*0050*/ 	.byte	0x04, 0x1e
        /*0052*/ 	.short	(.L_447 - .L_446)
.L_446:
        /*0054*/ 	.word	0x00000000


	//----- nvinfo : EIATTR_CBANK_PARAM_SIZE
	.align		4
.L_447:
        /*0058*/ 	.byte	0x03, 0x19
        /*005a*/ 	.short	0x0230


	//----- nvinfo : EIATTR_PARAM_CBANK
	.align		4
        /*005c*/ 	.byte	0x04, 0x0a
        /*005e*/ 	.short	(.L_449 - .L_448)
	.align		4
.L_448:
        /*0060*/ 	.word	index@(.nv.constant0._ZN2at6native18elementwise_kernelILi128ELi2EZNS0_22gpu_kernel_impl_nocastIZZZNS0_46_GLOBAL__N__5fd40885_13_AmpKernels_cu_3810c27339_amp_non_finite_check_and_unscale_cuda_ERNS_6TensorES5_RKS4_ENKUlvE_clEvENKUlvE0_clEvEUlfE_EEvRNS_18TensorIteratorBaseERKT_EUliE_EEviT1_)
        /*0064*/ 	.short	0x0210
        /*0066*/ 	.short	0x0230


	//----- nvinfo : EIATTR_SW_WAR
	.align		4
.L_449:
        /*0068*/ 	.byte	0x04, 0x36
        /*006a*/ 	.short	(.L_451 - .L_450)
.L_450:
        /*006c*/ 	.word	0x00000008
.L_451:


//--------------------- .nv.info._ZN2at6native27unrolled_elementwise_kernelIZZZNS0_46_GLOBAL__N__5fd40885_13_AmpKernels_cu_3810c27339_amp_non_finite_check_and_unscale_cuda_ERNS_6TensorES4_RKS3_ENKUlvE_clEvENKUlvE0_clEvEUlfE_St5arrayIPcLm2EELi4E23TrivialOffsetCalculatorILi1EjESE_NS0_6memory15LoadWithoutCastENSF_16StoreWithoutCastEEEviT_T0_T2_T3_T4_T5_ --------------------------
	.section	.nv.info._ZN2at6native27unrolled_elementwise_kernelIZZZNS0_46_GLOBAL__N__5fd40885_13_AmpKernels_cu_3810c27339_amp_non_finite_check_and_unscale_cuda_ERNS_6TensorES4_RKS3_ENKUlvE_clEvENKUlvE0_clEvEUlfE_St5arrayIPcLm2EELi4E23TrivialOffsetCalculatorILi1EjESE_NS0_6memory15LoadWithoutCastENSF_16StoreWithoutCastEEEviT_T0_T2_T3_T4_T5_,"",@"SHT_CUDA_INFO"
	.sectionflags	@""
	.align	4


	//----- nvinfo : EIATTR_CUDA_API_VERSION
	.align		4
        /*0000*/ 	.byte	0x04, 0x37
        /*0002*/ 	.short	(.L_453 - .L_452)
.L_452:
        /*0004*/ 	.word	0x00000082


	//----- nvinfo : EIATTR_KPARAM_INFO
	.align		4
.L_453:
        /*0008*/ 	.byte	0x04, 0x17
        /*000a*/ 	.short	(.L_455 - .L_454)
.L_454:
        /*000c*/ 	.word	0x00000000
        /*0010*/ 	.short	0x0006
        /*0012*/ 	.short	0x0033
        /*0014*/ 	.byte	0x00, 0xf0, 0x05, 0x00


	//----- nvinfo : EIATTR_KPARAM_INFO
	.align		4
.L_455:
        /*0018*/ 	.byte	0x04, 0x17
        /*001a*/ 	.short	(.L_457 - .L_456)
.L_456:
        /*001c*/ 	.word	0x00000000
        /*0020*/ 	.short	0x0005
        /*0022*/ 	.short	0x0032
        /*0024*/ 	.byte	0x00, 0xf0, 0x05, 0x00


	//----- nvinfo : EIATTR_KPARAM_INFO
	.align		4
.L_457:
        /*0028*/ 	.byte	0x04, 0x17
        /*002a*/ 	.short	(.L_459 - .L_458)
.L_458:
        /*002c*/ 	.word	0x00000000
        /*0030*/ 	.short	0x0004
        /*0032*/ 	.short	0x0031
        /*0034*/ 	.byte	0x00, 0xf0, 0x05, 0x00


	//----- nvinfo : EIATTR_KPARAM_INFO
	.align		4
.L_459:
        /*0038*/ 	.byte	0x04, 0x17
        /*003a*/ 	.short	(.L_461 - .L_460)
.L_460:
        /*003c*/ 	.word	0x00000000
        /*0040*/ 	.short	0x0003
        /*0042*/ 	.short	0x0030
        /*0044*/ 	.byte	0x00, 0xf0, 0x05, 0x00


	//----- nvinfo : EIATTR_KPARAM_INFO
	.align		4
.L_461:
        /*0048*/ 	.byte	0x04, 0x17
        /*004a*/ 	.short	(.L_463 - .L_462)
.L_462:
        /*004c*/ 	.word	0x00000000
        /*0050*/ 	.short	0x0002
        /*0052*/ 	.short	0x0020
        /*0054*/ 	.byte	0x00, 0xf0, 0x41, 0x00


	//----- nvinfo : EIATTR_KPARAM_INFO
	.align		4
.L_463:
        /*0058*/ 	.byte	0x04, 0x17
        /*005a*/ 	.short	(.L_465 - .L_464)
.L_464:
        /*005c*/ 	.word	0x00000000
        /*0060*/ 	.short	0x0001
        /*0062*/ 	.short	0x0008
        /*0064*/ 	.byte	0x00, 0xf0, 0x61, 0x00


	//----- nvinfo : EIATTR_KPARAM_INFO
	.align		4
.L_465:
        /*0068*/ 	.byte	0x04, 0x17
        /*006a*/ 	.short	(.L_467 - .L_466)
.L_466:
        /*006c*/ 	.word	0x00000000
        /*0070*/ 	.short	0x0000
        /*0072*/ 	.short	0x0000
        /*0074*/ 	.byte	0x00, 0xf0, 0x11, 0x00


	//----- nvinfo : EIATTR_SPARSE_MMA_MASK
	.align		4
.L_467:
        /*0078*/ 	.byte	0x03, 0x50
        /*007a*/ 	.short	0x0000


	//----- nvinfo : EIATTR_MAXREG_COUNT
	.align		4
        /*007c*/ 	.byte	0x03, 0x1b
        /*007e*/ 	.short	0x00ff


	//----- nvinfo : EIATTR_MERCURY_ISA_VERSION
	.align		4
        /*0080*/ 	.byte	0x03, 0x5f
        /*0082*/ 	.short	0x0101


	//----- nvinfo : EIATTR_EXIT_INSTR_OFFSETS
	.align		4
        /*0084*/ 	.byte	0x04, 0x1c
        /*0086*/ 	.short	(.L_469 - .L_468)


	//   ....[0]....
.L_468:
        /*0088*/ 	.word	0x000006b0


	//   ....[1]....
        /*008c*/ 	.word	0x00000700


	//----- nvinfo : EIATTR_MAX_THREADS
	.align		4
.L_469:
        /*0090*/ 	.byte	0x04, 0x05
        /*0092*/ 	.short	(.L_471 - .L_470)
.L_470:
        /*0094*/ 	.word	0x00000080
        /*0098*/ 	.word	0x00000001
        /*009c*/ 	.word	0x00000001


	//----- nvinfo : EIATTR_CRS_STACK_SIZE
	.align		4
.L_471:
        /*00a0*/ 	.byte	0x04, 0x1e
        /*00a2*/ 	.short	(.L_473 - .L_472)
.L_472:
        /*00a4*/ 	.word	0x00000000


	//----- nvinfo : EIATTR_CBANK_PARAM_SIZE
	.align		4
.L_473:
        /*00a8*/ 	.byte	0x03, 0x19
        /*00aa*/ 	.short	0x0034


	//----- nvinfo : EIATTR_PARAM_CBANK
	.align		4
        /*00ac*/ 	.byte	0x04, 0x0a
        /*00ae*/ 	.short	(.L_475 - .L_474)
	.align		4
.L_474:
        /*00b0*/ 	.word	index@(.nv.constant0._ZN2at6native27unrolled_elementwise_kernelIZZZNS0_46_GLOBAL__N__5fd40885_13_AmpKernels_cu_3810c27339_amp_non_finite_check_and_unscale_cuda_ERNS_6TensorES4_RKS3_ENKUlvE_clEvENKUlvE0_clEvEUlfE_St5arrayIPcLm2EELi4E23TrivialOffsetCalculatorILi1EjESE_NS0_6memory15LoadWithoutCastENSF_16StoreWithoutCastEEEviT_T0_T2_T3_T4_T5_)
        /*00b4*/ 	.short	0x0210
        /*00b6*/ 	.short	0x0034


	//----- nvinfo : EIATTR_SW_WAR
	.align		4
.L_475:
        /*00b8*/ 	.byte	0x04, 0x36
        /*00ba*/ 	.short	(.L_477 - .L_476)
.L_476:
        /*00bc*/ 	.word	0x00000008
.L_477:


//--------------------- .nv.info._ZN2at6native29vectorized_elementwise_kernelILi2EZZZNS0_46_GLOBAL__N__5fd40885_13_AmpKernels_cu_3810c27339_amp_non_finite_check_and_unscale_cuda_ERNS_6TensorES4_RKS3_ENKUlvE_clEvENKUlvE0_clEvEUlfE_St5arrayIPcLm2EEEEviT0_T1_ --------------------------
	.section	.nv.info._ZN2at6native29vectorized_elementwise_kernelILi2EZZZNS0_46_GLOBAL__N__5fd40885_13_AmpKernels_cu_3810c27339_amp_non_finite_check_and_unscale_cuda_ERNS_6TensorES4_RKS3_ENKUlvE_clEvENKUlvE0_clEvEUlfE_St5arrayIPcLm2EEEEviT0_T1_,"",@"SHT_CUDA_INFO"
	.sectionflags	@""
	.align	4


	//----- nvinfo : EIATTR_CUDA_API_VERSION
	.align		4
        /*0000*/ 	.byte	0x04, 0x37
        /*0002*/ 	.short	(.L_479 - .L_478)
.L_478:
        /*0004*/ 	.word	0x00000082


	//----- nvinfo : EIATTR_KPARAM_INFO
	.align		4
.L_479:
        /*0008*/ 	.byte	0x04, 0x17
        /*000a*/ 	.short	(.L_481 - .L_480)
.L_480:
        /*000c*/ 	.word	0x00000000
        /*0010*/ 	.short	0x0002
        /*0012*/ 	.short	0x0020
        /*0014*/ 	.byte	0x00, 0xf0, 0x41, 0x00


	//----- nvinfo : EIATTR_KPARAM_INFO
	.align		4
.L_481:
        /*0018*/ 	.byte	0x04, 0x17
        /*001a*/ 	.short	(.L_483 - .L_482)
.L_482:
        /*001c*/ 	.word	0x00000000
        /*0020*/ 	.short	0x0001
        /*0022*/ 	.short	0x0008
        /*0024*/ 	.byte	0x00, 0xf0, 0x61, 0x00


	//----- nvinfo : EIATTR_KPARAM_INFO
	.align		4
.L_483:
        /*0028*/ 	.byte	0x04, 0x17
        /*002a*/ 	.short	(.L_485 - .L_484)
.L_484:
        /*002c*/ 	.word	0x00000000
        /*0030*/ 	.short	0x0000
        /*0032*/ 	.short	0x0000
        /*0034*/ 	.byte	0x00, 0xf0, 0x11, 0x00


	//----- nvinfo : EIATTR_SPARSE_MMA_MASK
	.align		4
.L_485:
        /*0038*/ 	.byte	0x03, 0x50
        /*003a*/ 	.short	0x0000


	//----- nvinfo : EIATTR_MAXREG_COUNT
	.align		4
        /*003c*/ 	.byte	0x03, 0x1b
        /*003e*/ 	.short	0x00ff


	//----- nvinfo : EIATTR_MERCURY_ISA_VERSION
	.align		4
        /*0040*/ 	.byte	0x03, 0x5f
        /*0042*/ 	.short	0x0101


	//----- nvinfo : EIATTR_EXIT_INSTR_OFFSETS
	.align		4
        /*0044*/ 	.byte	0x04, 0x1c
        /*0046*/ 	.short	(.L_487 - .L_486)


	//   ....[0]....
.L_486:
        /*0048*/ 	.word	0x00000500


	//   ....[1]....
        /*004c*/ 	.word	0x00001250


	//   ....[2]....
        /*0050*/ 	.word	0x000012a0


	//----- nvinfo : EIATTR_MAX_THREADS
	.align		4
.L_487:
        /*0054*/ 	.byte	0x04, 0x05
        /*0056*/ 	.short	(.L_489 - .L_488)
.L_488:
        /*0058*/ 	.word	0x00000080
        /*005c*/ 	.word	0x00000001
        /*0060*/ 	.word	0x00000001


	//----- nvinfo : EIATTR_CRS_STACK_SIZE
	.align		4
.L_489:
        /*0064*/ 	.byte	0x04, 0x1e
        /*0066*/ 	.short	(.L_491 - .L_490)
.L_490:
        /*0068*/ 	.word	0x00000000


	//----- nvinfo : EIATTR_CBANK_PARAM_SIZE
	.align		4
.L_491:
        /*006c*/ 	.byte	0x03, 0x19
        /*006e*/ 	.short	0x0030


	//----- nvinfo : EIATTR_PARAM_CBANK
	.align		4
        /*0070*/ 	.byte	0x04, 0x0a
        /*0072*/ 	.short	(.L_493 - .L_492)
	.align		4
.L_492:
        /*0074*/ 	.word	index@(.nv.constant0._ZN2at6native29vectorized_elementwise_kernelILi2EZZZNS0_46_GLOBAL__N__5fd40885_13_AmpKernels_cu_3810c27339_amp_non_finite_check_and_unscale_cuda_ERNS_6TensorES4_RKS3_ENKUlvE_clEvENKUlvE0_clEvEUlfE_St5arrayIPcLm2EEEEviT0_T1_)
        /*0078*/ 	.short	0x0210
        /*007a*/ 	.short	0x0030


	//----- nvinfo : EIATTR_SW_WAR
	.align		4
.L_493:
        /*007c*/ 	.byte	0x04, 0x36
        /*007e*/ 	.short	(.L_495 - .L_494)
.L_494:
        /*0080*/ 	.word	0x00000008
.L_495:


//--------------------- .nv.info._ZN2at6native29vectorized_elementwise_kernelILi4EZZZNS0_46_GLOBAL__N__5fd40885_13_AmpKernels_cu_3810c27339_amp_non_finite_check_and_unscale_cuda_ERNS_6TensorES4_RKS3_ENKUlvE_clEvENKUlvE0_clEvEUlfE_St5arrayIPcLm2EEEEviT0_T1_ --------------------------
	.section	.nv.info._ZN2at6native29vectorized_elementwise_kernelILi4EZZZNS0_46_GLOBAL__N__5fd40885_13_AmpKernels_cu_3810c27339_amp_non_finite_check_and_unscale_cuda_ERNS_6TensorES4_RKS3_ENKUlvE_clEvENKUlvE0_clEvEUlfE_St5arrayIPcLm2EEEEviT0_T1_,"",@"SHT_CUDA_INFO"
	.sectionflags	@""
	.align	4


	//----- nvinfo : EIATTR_CUDA_API_VERSION
	.align		4
        /*0000*/ 	.byte	0x04, 0x37
        /*0002*/ 	.short	(.L_497 - .L_496)
.L_496:
        /*0004*/ 	.word	0x00000082


	//----- nvinfo : EIATTR_KPARAM_INFO
	.align		4
.L_497:
        /*0008*/ 	.byte	0x04, 0x17
        /*000a*/ 	.short	(.L_499 - .L_498)
.L_498:
        /*000c*/ 	.word	0x00000000
        /*0010*/ 	.short	0x0002
        /*0012*/ 	.short	0x0020
        /*0014*/ 	.byte	0x00, 0xf0, 0x41, 0x00


	//----- nvinfo : EIATTR_KPARAM_INFO
	.align		4
.L_499:
        /*0018*/ 	.byte	0x04, 0x17
        /*001a*/ 	.short	(.L_501 - .L_500)
.L_500:
        /*001c*/ 	.word	0x00000000
        /*0020*/ 	.short	0x0001
        /*0022*/ 	.short	0x0008
        /*0024*/ 	.byte	0x00, 0xf0, 0x61, 0x00


	//----- nvinfo : EIATTR_KPARAM_INFO
	.align		4
.L_501:
        /*0028*/ 	.byte	0x04, 0x17
        /*002a*/ 	.short	(.L_503 - .L_502)
.L_502:
        /*002c*/ 	.word	0x00000000
        /*0030*/ 	.short	0x0000
        /*0032*/ 	.short	0x0000
        /*0034*/ 	.byte	0x00, 0xf0, 0x11, 0x00


	//----- nvinfo : EIATTR_SPARSE_MMA_MASK
	.align		4
.L_503:
        /*0038*/ 	.byte	0x03, 0x50
        /*003a*/ 	.short	0x0000


	//----- nvinfo : EIATTR_MAXREG_COUNT
	.align		4
        /*003c*/ 	.byte	0x03, 0x1b
        /*003e*/ 	.short	0x00ff


	//----- nvinfo : EIATTR_MERCURY_ISA_VERSION
	.align		4
        /*0040*/ 	.byte	0x03, 0x5f
        /*0042*/ 	.short	0x0101


	//----- nvinfo : EIATTR_EXIT_INSTR_OFFSETS
	.align		4
        /*0044*/ 	.byte	0x04, 0x1c
        /*0046*/ 	.short	(.L_505 - .L_504)


	//   ....[0]....
.L_504:
        /*0048*/ 	.word	0x000004c0


	//   ....[1]....
        /*004c*/ 	.word	0x00001210


	//   ....[2]....
        /*0050*/ 	.word	0x00001260


	//----- nvinfo : EIATTR_MAX_THREADS
	.align		4
.L_505:
        /*0054*/ 	.byte	0x04, 0x05
        /*0056*/ 	.short	(.L_507 - .L_506)
.L_506:
        /*0058*/ 	.word	0x00000080
        /*005c*/ 	.word	0x00000001
        /*0060*/ 	.word	0x00000001


	//----- nvinfo : EIATTR_CRS_STACK_SIZE
	.align		4
.L_507:
        /*0064*/ 	.byte	0x04, 0x1e
        /*0066*/ 	.short	(.L_509 - .L_508)
.L_508:
        /*0068*/ 	.word	0x00000000


	//----- nvinfo : EIATTR_CBANK_PARAM_SIZE
	.align		4
.L_509:
        /*006c*/ 	.byte	0x03, 0x19
        /*006e*/ 	.short	0x0030


	//----- nvinfo : EIATTR_PARAM_CBANK
	.align		4
        /*0070*/ 	.byte	0x04, 0x0a
        /*0072*/ 	.short	(.L_511 - .L_510)
	.align		4
.L_510:
        /*0074*/ 	.word	index@(.nv.constant0._ZN2at6native29vectorized_elementwise_kernelILi4EZZZNS0_46_GLOBAL__N__5fd40885_13_AmpKernels_cu_3810c27339_amp_non_finite_check_and_unscale_cuda_ERNS_6TensorES4_RKS3_ENKUlvE_clEvENKUlvE0_clEvEUlfE_St5arrayIPcLm2EEEEviT0_T1_)
        /*0078*/ 	.short	0x0210
        /*007a*/ 	.short	0x0030


	//----- nvinfo : EIATTR_SW_WAR
	.align		4
.L_511:
        /*007c*/ 	.byte	0x04, 0x36
        /*007e*/ 	.short	(.L_513 - .L_512)
.L_512:
        /*0080*/ 	.word	0x00000008
.L_513:


//--------------------- .nv.info._ZN2at6native29vectorized_elementwise_kernelILi8EZZZNS0_46_GLOBAL__N__5fd40885_13_AmpKernels_cu_3810c27339_amp_non_finite_check_and_unscale_cuda_ERNS_6TensorES4_RKS3_ENKUlvE_clEvENKUlvE0_clEvEUlfE_St5arrayIPcLm2EEEEviT0_T1_ --------------------------
	.section	.nv.info._ZN2at6native29vectorized_elementwise_kernelILi8EZZZNS0_46_GLOBAL__N__5fd40885_13_AmpKernels_cu_3810c27339_amp_non_finite_check_and_unscale_cuda_ERNS_6TensorES4_RKS3_ENKUlvE_clEvENKUlvE0_clEvEUlfE_St5arrayIPcLm2EEEEviT0_T1_,"",@"SHT_CUDA_INFO"
	.sectionflags	@""
	.align	4


	//----- nvinfo : EIATTR_CUDA_API_VERSION
	.align		4
        /*0000*/ 	.byte	0x04, 0x37
        /*0002*/ 	.short	(.L_515 - .L_514)
.L_514:
        /*0004*/ 	.word	0x00000082


	//----- nvinfo : EIATTR_KPARAM_INFO
	.align		4
.L_515:
        /*0008*/ 	.byte	0x04, 0x17
        /*000a*/ 	.short	(.L_517 - .L_516)
.L_516:
        /*000c*/ 	.word	0x00000000
        /*0010*/ 	.short	0x0002
        /*0012*/ 	.short	0x0020
        /*0014*/ 	.byte	0x00, 0xf0, 0x41, 0x00


	//----- nvinfo : EIATTR_KPARAM_INFO
	.align		4
.L_517:
        /*0018*/ 	.byte	0x04, 0x17
        /*001a*/ 	.short	(.L_519 - .L_518)
.L_518:
        /*001c*/ 	.word	0x00000000
        /*0020*/ 	.short	0x0001
        /*0022*/ 	.short	0x0008
        /*0024*/ 	.byte	0x00, 0xf0, 0x61, 0x00


	//----- nvinfo : EIATTR_KPARAM_INFO
	.align		4
.L_519:
        /*0028*/ 	.byte	0x04, 0x17
        /*002a*/ 	.short	(.L_521 - .L_520)
.L_520:
        /*002c*/ 	.word	0x00000000
        /*0030*/ 	.short	0x0000
        /*0032*/ 	.short	0x0000
        /*0034*/ 	.byte	0x00, 0xf0, 0x11, 0x00


	//----- nvinfo : EIATTR_SPARSE_MMA_MASK
	.align		4
.L_521:
        /*0038*/ 	.byte	0x03, 0x50
        /*003a*/ 	.short	0x0000


	//----- nvinfo : EIATTR_MAXREG_COUNT
	.align		4
        /*003c*/ 	.byte	0x03, 0x1b
        /*003e*/ 	.short	0x00ff


	//----- nvinfo : EIATTR_MERCURY_ISA_VERSION
	.align		4
        /*0040*/ 	.byte	0x03, 0x5f
        /*0042*/ 	.short	0x0101


	//----- nvinfo : EIATTR_EXIT_INSTR_OFFSETS
	.align		4
        /*0044*/ 	.byte	0x04, 0x1c
        /*0046*/ 	.short	(.L_523 - .L_522)


	//   ....[0]....
.L_522:
        /*0048*/ 	.word	0x000004c0


	//   ....[1]....
        /*004c*/ 	.word	0x00001210


	//   ....[2]....
        /*0050*/ 	.word	0x00001260


	//----- nvinfo : EIATTR_MAX_THREADS
	.align		4
.L_523:
        /*0054*/ 	.byte	0x04, 0x05
        /*0056*/ 	.short	(.L_525 - .L_524)
.L_524:
        /*0058*/ 	.word	0x00000080
        /*005c*/ 	.word	0x00000001
        /*0060*/ 	.word	0x00000001


	//----- nvinfo : EIATTR_CRS_STACK_SIZE
	.align		4
.L_525:
        /*0064*/ 	.byte	0x04, 0x1e
        /*0066*/ 	.short	(.L_527 - .L_526)
.L_526:
        /*0068*/ 	.word	0x00000000


	//----- nvinfo : EIATTR_CBANK_PARAM_SIZE
	.align		4
.L_527:
        /*006c*/ 	.byte	0x03, 0x19
        /*006e*/ 	.short	0x0030


	//----- nvinfo : EIATTR_PARAM_CBANK
	.align		4
        /*0070*/ 	.byte	0x04, 0x0a
        /*0072*/ 	.short	(.L_529 - .L_528)
	.align		4
.L_528:
        /*0074*/ 	.word	index@(.nv.constant0._ZN2at6native29vectorized_elementwise_kernelILi8EZZZNS0_46_GLOBAL__N__5fd40885_13_AmpKernels_cu_3810c27339_amp_non_finite_check_and_unscale_cuda_ERNS_6TensorES4_RKS3_ENKUlvE_clEvENKUlvE0_clEvEUlfE_St5arrayIPcLm2EEEEviT0_T1_)
        /*0078*/ 	.short	0x0210
        /*007a*/ 	.short	0x0030


	//----- nvinfo : EIATTR_SW_WAR
	.align		4
.L_529:
        /*007c*/ 	.byte	0x04, 0x36
        /*007e*/ 	.short	(.L_531 - .L_530)
.L_530:
        /*0080*/ 	.word	0x00000008
.L_531:


//--------------------- .nv.info._ZN2at6native18elementwise_kernelILi128ELi4EZNS0_15gpu_kernel_implIZZZNS0_46_GLOBAL__N__5fd40885_13_AmpKernels_cu_3810c27339_amp_non_finite_check_and_unscale_cuda_ERNS_6TensorES5_RKS4_ENKUlvE_clEvENKUlvE_clEvEUldE_EEvRNS_18TensorIteratorBaseERKT_EUliE_EEviT1_ --------------------------
	.section	.nv.info._ZN2at6native18elementwise_kernelILi128ELi4EZNS0_15gpu_kernel_implIZZZNS0_46_GLOBAL__N__5fd40885_13_AmpKernels_cu_3810c27339_amp_non_finite_check_and_unscale_cuda_ERNS_6TensorES5_RKS4_ENKUlvE_clEvENKUlvE_clEvEUldE_EEvRNS_18TensorIteratorBaseERKT_EUliE_EEviT1_,"",@"SHT_CUDA_INFO"
	.sectionflags	@""
	.align	4


	//----- nvinfo : EIATTR_CUDA_API_VERSION
	.align		4
        /*0000*/ 	.byte	0x04, 0x37
        /*0002*/ 	.short	(.L_533 - .L_532)
.L_532:
        /*0004*/ 	.word	0x00000082


	//----- nvinfo : EIATTR_KPARAM_INFO
	.align		4
.L_533:
        /*0008*/ 	.byte	0x04, 0x17
        /*000a*/ 	.short	(.L_535 - .L_534)
.L_534:
        /*000c*/ 	.word	0x00000000
        /*0010*/ 	.short	0x0001
        /*0012*/ 	.short	0x0008
        /*0014*/ 	.byte	0x00, 0xf0, 0xc1, 0x08


	//----- nvinfo : EIATTR_KPARAM_INFO
	.align		4
.L_535:
        /*0018*/ 	.byte	0x04, 0x17
        /*001a*/ 	.short	(.L_537 - .L_536)
.L_536:
        /*001c*/ 	.word	0x00000000
        /*0020*/ 	.short	0x0000
        /*0022*/ 	.short	0x0000
        /*0024*/ 	.byte	0x00, 0xf0, 0x11, 0x00


	//----- nvinfo : EIATTR_SPARSE_MMA_MASK
	.align		4
.L_537:
        /*0028*/ 	.byte	0x03, 0x50
        /*002a*/ 	.short	0x0000


	//----- nvinfo : EIATTR_MAXREG_COUNT
	.align		4
        /*002c*/ 	.byte	0x03, 0x1b
        /*002e*/ 	.short	0x0080


	//----- nvinfo : EIATTR_EXTERNS
	.align		4
        /*0030*/ 	.byte	0x04, 0x0f
        /*0032*/ 	.short	(.L_539 - .L_538)


	//   ....[0]....
	.align		4
.L_538:
        /*0034*/ 	.word	index@(__assertfail)


	//----- nvinfo : EIATTR_MERCURY_ISA_VERSION
	.align		4
.L_539:
        /*0038*/ 	.byte	0x03, 0x5f
        /*003a*/ 	.short	0x0101


	//----- nvinfo : EIATTR_SYSCALL_OFFSETS
	.align		4
        /*003c*/ 	.byte	0x04, 0x46
        /*003e*/ 	.short	(.L_541 - .L_540)


	//   ....[0]....
.L_540:
        /*0040*/ 	.word	0x00002260


	//   ....[1]....
        /*0044*/ 	.word	0x00003360


	//   ....[2]....
        /*0048*/ 	.word	0x000055f0


	//   ....[3]....
        /*004c*/ 	.word	0x000066e0


	//   ....[4]....
        /*0050*/ 	.word	0x00008960


	//   ....[5]....
        /*0054*/ 	.word	0x00009a50


	//   ....[6]....
        /*0058*/ 	.word	0x0000bcc0


	//   ....[7]....
        /*005c*/ 	.word	0x0000cdb0


	//----- nvinfo : EIATTR_EXIT_INSTR_OFFSETS
	.align		4
.L_541:
        /*0060*/ 	.byte	0x04, 0x1c
        /*0062*/ 	.short	(.L_543 - .L_542)


	//   ....[0]....
.L_542:
        /*0064*/ 	.word	0x00009b00


	//   ....[1]....
        /*0068*/ 	.word	0x0000bf30


	//   ....[2]....
        /*006c*/ 	.word	0x0000bf70


	//   ....[3]....
        /*0070*/ 	.word	0x0000c000


	//   ....[4]....
        /*0074*/ 	.word	0x0000c030


	//   ....[5]....
        /*0078*/ 	.word	0x0000c060


	//   ....[6]....
        /*007c*/ 	.word	0x0000c110


	//   ....[7]....
        /*0080*/ 	.word	0x0000c170


	//   ....[8]....
        /*0084*/ 	.word	0x0000c230


	//   ....[9]....
        /*0088*/ 	.word	0x0000c2a0


	//   ....[10]....
        /*008c*/ 	.word	0x0000c2c0


	//   ....[11]....
        /*0090*/ 	.word	0x0000c380


	//   ....[12]....
        /*0094*/ 	.word	0x0000c3b0


	//   ....[13]....
        /*0098*/ 	.word	0x0000c560


	//   ....[14]....
        /*009c*/ 	.word	0x0000c6e0


	//   ....[15]....
        /*00a0*/ 	.word	0x0000c740


	//   ....[16]....
        /*00a4*/ 	.word	0x0000c7f0


	//   ....[17]....
        /*00a8*/ 	.word	0x0000c990


	//   ....[18]....
        /*00ac*/ 	.word	0x0000cb30


	//   ....[19]....
        /*00b0*/ 	.word	0x0000ccb0


	//   ....[20]....
        /*00b4*/ 	.word	0x0000cdc0


	//   ....[21]....
        /*00b8*/ 	.word	0x0000cdf0


	//   ....[22]....
        /*00bc*/ 	.word	0x0000ce20


	//----- nvinfo : EIATTR_MAX_THREADS
	.align		4
.L_543:
        /*00c0*/ 	.byte	0x04, 0x05
        /*00c2*/ 	.short	(.L_545 - .L_544)
.L_544:
        /*00c4*/ 	.word	0x00000080
        /*00c8*/ 	.word	0x00000001
        /*00cc*/ 	.word	0x00000001


	//----- nvinfo : EIATTR_CRS_STACK_SIZE
	.align		4
.L_545:
        /*00d0*/ 	.byte	0x04, 0x1e
        /*00d2*/ 	.short	(.L_547 - .L_546)
.L_546:
        /*00d4*/ 	.word	0x00000000


	//----- nvinfo : EIATTR_CBANK_PARAM_SIZE
	.align		4
.L_547:
        /*00d8*/ 	.byte	0x03, 0x19
        /*00da*/ 	.short	0x0238


	//----- nvinfo : EIATTR_PARAM_CBANK
	.align		4
        /*00dc*/ 	.byte	0x04, 0x0a
        /*00de*/ 	.short	(.L_549 - .L_548)
	.align		4
.L_548:
        /*00e0*/ 	.word	index@(.nv.constant0._ZN2at6native18elementwise_kernelILi128ELi4EZNS0_15gpu_kernel_implIZZZNS0_46_GLOBAL__N__5fd40885_13_AmpKernels_cu_3810c27339_amp_non_finite_check_and_unscale_cuda_ERNS_6TensorES5_RKS4_ENKUlvE_clEvENKUlvE_clEvEUldE_EEvRNS_18TensorIteratorBaseERKT_EUliE_EEviT1_)
        /*00e4*/ 	.short	0x0210
        /*00e6*/ 	.short	0x0238


	//----- nvinfo : EIATTR_SW_WAR
	.align		4
.L_549:
        /*00e8*/ 	.byte	0x04, 0x36
        /*00ea*/ 	.short	(.L_551 - .L_550)
.L_550:
        /*00ec*/ 	.word	0x00000008
.L_551:


//--------------------- .nv.info._ZN2at6native27unrolled_elementwise_kernelIZZZNS0_46_GLOBAL__N__5fd40885_13_AmpKernels_cu_3810c27339_amp_non_finite_check_and_unscale_cuda_ERNS_6TensorES4_RKS3_ENKUlvE_clEvENKUlvE_clEvEUldE_St5arrayIPcLm2EELi4E23TrivialOffsetCalculatorILi1EjESE_NS0_6memory12LoadWithCastILi1EEENSF_13StoreWithCastILi1EEEEEviT_T0_T2_T3_T4_T5_ --------------------------
	.section	.nv.info._ZN2at6native27unrolled_elementwise_kernelIZZZNS0_46_GLOBAL__N__5fd40885_13_AmpKernels_cu_3810c27339_amp_non_finite_check_and_unscale_cuda_ERNS_6TensorES4_RKS3_ENKUlvE_clEvENKUlvE_clEvEUldE_St5arrayIPcLm2EELi4E23TrivialOffsetCalculatorILi1EjESE_NS0_6memory12LoadWithCastILi1EEENSF_13StoreWithCastILi1EEEEEviT_T0_T2_T3_T4_T5_,"",@"SHT_CUDA_INFO"
	.sectionflags	@""
	.align	4


	//----- nvinfo : EIATTR_CUDA_API_VERSION
	.align		4
        /*0000*/ 	.byte	0x04, 0x37
        /*0002*/ 	.short	(.L_553 - .L_552)
.L_552:
        /*0004*/ 	.word	0x00000082


	//----- nvinfo : EIATTR_KPARAM_INFO
	.align		4
.L_553:
        /*0008*/ 	.byte	0x04, 0x17
        /*000a*/ 	.short	(.L_555 - .L_554)
.L_554:
        /*000c*/ 	.word	0x00000000
        /*0010*/ 	.short	0x0006
        /*0012*/ 	.short	0x003c
        /*0014*/ 	.byte	0x00, 0xf0, 0x21, 0x00


	//----- nvinfo : EIATTR_KPARAM_INFO
	.align		4
.L_555:
        /*0018*/ 	.byte	0x04, 0x17
        /*001a*/ 	.short	(.L_557 - .L_556)
.L_556:
        /*001c*/ 	.word	0x00000000
        /*0020*/ 	.short	0x0005
        /*0022*/ 	.short	0x0034
        /*0024*/ 	.byte	0x00, 0xf0, 0x21, 0x00


	//----- nvinfo : EIATTR_KPARAM_INFO
	.align		4
.L_557:
        /*0028*/ 	.byte	0x04, 0x17
        /*002a*/ 	.short	(.L_559 - .L_558)
.L_558:
        /*002c*/ 	.word	0x00000000
        /*0030*/ 	.short	0x0004
        /*0032*/ 	.short	0x0031
        /*0034*/ 	.byte	0x00, 0xf0, 0x05, 0x00


	//----- nvinfo : EIATTR_KPARAM_INFO
	.align		4
.L_559:
        /*0038*/ 	.byte	0x04, 0x17
        /*003a*/ 	.short	(.L_561 - .L_560)
.L_560:
        /*003c*/ 	.word	0x00000000
        /*0040*/ 	.short	0x0003
        /*0042*/ 	.short	0x0030
        /*0044*/ 	.byte	0x00, 0xf0, 0x05, 0x00


	//----- nvinfo : EIATTR_KPARAM_INFO
	.align		4
.L_561:
        /*0048*/ 	.byte	0x04, 0x17
        /*004a*/ 	.short	(.L_563 - .L_562)
.L_562:
        /*004c*/ 	.word	0x00000000
        /*0050*/ 	.short	0x0002
        /*0052*/ 	.short	0x0020
        /*0054*/ 	.byte	0x00, 0xf0, 0x41, 0x00


	//----- nvinfo : EIATTR_KPARAM_INFO
	.align		4
.L_563:
        /*0058*/ 	.byte	0x04, 0x17
        /*005a*/ 	.short	(.L_565 - .L_564)
.L_564:
        /*005c*/ 	.word	0x00000000
        /*0060*/ 	.short	0x0001
        /*0062*/ 	.short	0x0008
        /*0064*/ 	.byte	0x00, 0xf0, 0x61, 0x00


	//----- nvinfo : EIATTR_KPARAM_INFO
	.align		4
.L_565:
        /*0068*/ 	.byte	0x04, 0x17
        /*006a*/ 	.short	(.L_567 - .L_566)
.L_566:
        /*006c*/ 	.word	0x00000000
        /*0070*/ 	.short	0x0000
        /*0072*/ 	.short	0x0000
        /*0074*/ 	.byte	0x00, 0xf0, 0x11, 0x00


	//----- nvinfo : EIATTR_SPARSE_MMA_MASK
	.align		4
.L_567:
        /*0078*/ 	.byte	0x03, 0x50
        /*007a*/ 	.short	0x0000


	//----- nvinfo : EIATTR_MAXREG_COUNT
	.align		4
        /*007c*/ 	.byte	0x03, 0x1b
        /*007e*/ 	.short	0x00ff


	//----- nvinfo : EIATTR_EXTERNS
	.align		4
        /*0080*/ 	.byte	0x04, 0x0f
        /*0082*/ 	.short	(.L_569 - .L_568)


	//   ....[0]....
	.align		4
.L_568:
        /*0084*/ 	.word	index@(__assertfail)


	//----- nvinfo : EIATTR_MERCURY_ISA_VERSION
	.align		4
.L_569:
        /*0088*/ 	.byte	0x03, 0x5f
        /*008a*/ 	.short	0x0101


	//----- nvinfo : EIATTR_SYSCALL_OFFSETS
	.align		4
        /*008c*/ 	.byte	0x04, 0x46
        /*008e*/ 	.short	(.L_571 - .L_570)


	//   ....[0]....
.L_570:
        /*0090*/ 	.word	0x00000f80


	//   ....[1]....
        /*0094*/ 	.word	0x00001f20


	//   ....[2]....
        /*0098*/ 	.word	0x00002ed0


	//   ....[3]....
        /*009c*/ 	.word	0x00003e50


	//   ....[4]....
        /*00a0*/ 	.word	0x000056a0


	//   ....[5]....
        /*00a4*/ 	.word	0x00006860


	//   ....[6]....
        /*00a8*/ 	.word	0x000079e0


	//   ....[7]....
        /*00ac*/ 	.word	0x00008b80


	//----- nvinfo : EIATTR_EXIT_INSTR_OFFSETS
	.align		4
.L_571:
        /*00b0*/ 	.byte	0x04, 0x1c
        /*00b2*/ 	.short	(.L_573 - .L_572)


	//   ....[0]....
.L_572:
        /*00b4*/ 	.word	0x00007a80


	//   ....[1]....
        /*00b8*/ 	.word	0x00007bc0


	//   ....[2]....
        /*00bc*/ 	.word	0x00007c00


	//   ....[3]....
        /*00c0*/ 	.word	0x00007c90


	//   ....[4]....
        /*00c4*/ 	.word	0x00007cc0


	//   ....[5]....
        /*00c8*/ 	.word	0x00007cf0


	//   ....[6]....
        /*00cc*/ 	.word	0x00007dc0


	//   ....[7]....
        /*00d0*/ 	.word	0x00007e40


	//   ....[8]....
        /*00d4*/ 	.word	0x00007f20


	//   ....[9]....
        /*00d8*/ 	.word	0x00007fb0


	//   ....[10]....
        /*00dc*/ 	.word	0x00007fd0


	//   ....[11]....
        /*00e0*/ 	.word	0x00008090


	//   ....[12]....
        /*00e4*/ 	.word	0x000080c0


	//   ....[13]....
        /*00e8*/ 	.word	0x00008290


	//   ....[14]....
        /*00ec*/ 	.word	0x00008430


	//   ....[15]....
        /*00f0*/ 	.word	0x000084b0


	//   ....[16]....
        /*00f4*/ 	.word	0x00008560


	//   ....[17]....
        /*00f8*/ 	.word	0x00008720


	//   ....[18]....
        /*00fc*/ 	.word	0x000088e0


	//   ....[19]....
        /*0100*/ 	.word	0x00008a80


	//   ....[20]....
        /*0104*/ 	.word	0x00008b90


	//   ....[21]....
        /*0108*/ 	.word	0x00008bc0


	//   ....[22]....
        /*010c*/ 	.word	0x00008bf0


	//----- nvinfo : EIATTR_MAX_THREADS
	.align		4
.L_573:
        /*0110*/ 	.byte	0x04, 0x05
        /*0112*/ 	.short	(.L_575 - .L_574)
.L_574:
        /*0114*/ 	.word	0x00000080
        /*0118*/ 	.word	0x00000001
        /*011c*/ 	.word	0x00000001


	//----- nvinfo : EIATTR_CRS_STACK_SIZE
	.align		4
.L_575:
        /*0120*/ 	.byte	0x04, 0x1e
        /*0122*/ 	.short	(.L_577 - .L_576)
.L_576:
        /*0124*/ 	.word	0x00000000


	//----- nvinfo : EIATTR_CBANK_PARAM_SIZE
	.align		4
.L_577:
        /*0128*/ 	.byte	0x03, 0x19
        /*012a*/ 	.short	0x0044


	//----- nvinfo : EIATTR_PARAM_CBANK
	.align		4
        /*012c*/ 	.byte	0x04, 0x0a
        /*012e*/ 	.short	(.L_579 - .L_578)
	.align		4
.L_578:
        /*0130*/ 	.word	index@(.nv.constant0._ZN2at6native27unrolled_elementwise_kernelIZZZNS0_46_GLOBAL__N__5fd40885_13_AmpKernels_cu_3810c27339_amp_non_finite_check_and_unscale_cuda_ERNS_6TensorES4_RKS3_ENKUlvE_clEvENKUlvE_clEvEUldE_St5arrayIPcLm2EELi4E23TrivialOffsetCalculatorILi1EjESE_NS0_6memory12LoadWithCastILi1EEENSF_13StoreWithCastILi1EEEEEviT_T0_T2_T3_T4_T5_)
        /*0134*/ 	.short	0x0210
        /*0136*/ 	.short	0x0044


	//----- nvinfo : EIATTR_SW_WAR
	.align		4
.L_579:
        /*0138*/ 	.byte	0x04, 0x36
        /*013a*/ 	.short	(.L_581 - .L_580)
.L_580:
        /*013c*/ 	.word	0x00000008
.L_581:


//--------------------- .nv.info._ZN2at6native18elementwise_kernelILi128ELi2EZNS0_22gpu_kernel_impl_nocastIZZZNS0_46_GLOBAL__N__5fd40885_13_AmpKernels_cu_3810c27339_amp_non_finite_check_and_unscale_cuda_ERNS_6TensorES5_RKS4_ENKUlvE_clEvENKUlvE_clEvEUldE_EEvRNS_18TensorIteratorBaseERKT_EUliE_EEviT1_ --------------------------
	.section	.nv.info._ZN2at6native18elementwise_kernelILi128ELi2EZNS0_22gpu_kernel_impl_nocastIZZZNS0_46_GLOBAL__N__5fd40885_13_AmpKernels_cu_3810c27339_amp_non_finite_check_and_unscale_cuda_ERNS_6TensorES5_RKS4_ENKUlvE_clEvENKUlvE_clEvEUldE_EEvRNS_18TensorIteratorBaseERKT_EUliE_EEviT1_,"",@"SHT_CUDA_INFO"
	.sectionflags	@""
	.align	4


	//----- nvinfo : EIATTR_CUDA_API_VERSION
	.align		4
        /*0000*/ 	.byte	0x04, 0x37
        /*0002*/ 	.short	(.L_583 - .L_582)
.L_582:
        /*0004*/ 	.word	0x00000082


	//----- nvinfo : EIATTR_KPARAM_INFO
	.align		4
.L_583:
        /*0008*/ 	.byte	0x04, 0x17
        /*000a*/ 	.short	(.L_585 - .L_584)
.L_584:
        /*000c*/ 	.word	0x00000000
        /*0010*/ 	.short	0x0001
        /*0012*/ 	.short	0x0008
        /*0014*/ 	.byte	0x00, 0xf0, 0xa1, 0x08


	//----- nvinfo : EIATTR_KPARAM_INFO
	.align		4
.L_585:
        /*0018*/ 	.byte	0x04, 0x17
        /*001a*/ 	.short	(.L_587 - .L_586)
.L_586:
        /*001c*/ 	.word	0x00000000
        /*0020*/ 	.short	0x0000
        /*0022*/ 	.short	0x0000
        /*0024*/ 	.byte	0x00, 0xf0, 0x11, 0x00


	//----- nvinfo : EIATTR_SPARSE_MMA_MASK
	.align		4
.L_587:
        /*0028*/ 	.byte	0x03, 0x50
        /*002a*/ 	.short	0x0000


	//----- nvinfo : EIATTR_MAXREG_COUNT
	.align		4
        /*002c*/ 	.byte	0x03, 0x1b
        /*002e*/ 	.short	0x0080


	//----- nvinfo : EIATTR_MERCURY_ISA_VERSION
	.align		4
        /*0030*/ 	.byte	0x03, 0x5f
        /*0032*/ 	.short	0x0101


	//----- nvinfo : EIATTR_EXIT_INSTR_OFFSETS
	.align		4
        /*0034*/ 	.byte	0x04, 0x1c
        /*0036*/ 	.short	(.L_589 - .L_588)


	//   ....[0]....
.L_588:
        /*0038*/ 	.word	0x00001540


	//   ....[1]....
        /*003c*/ 	.word	0x000029d0


	//----- nvinfo : EIATTR_MAX_THREADS
	.align		4
.L_589:
        /*0040*/ 	.byte	0x04, 0x05
        /*0042*/ 	.short	(.L_591 - .L_590)
.L_590:
        /*0044*/ 	.word	0x00000080
        /*0048*/ 	.word	0x00000001
        /*004c*/ 	.word	0x00000001


	//----- nvinfo : EIATTR_CRS_STACK_SIZE
	.align		4
.L_591:
        /*0050*/ 	.byte	0x04, 0x1e
        /*0052*/ 	.short	(.L_593 - .L_592)
.L_592:
        /*0054*/ 	.word	0x00000000


	//----- nvinfo : EIATTR_CBANK_PARAM_SIZE
	.align		4
.L_593:
        /*0058*/ 	.byte	0x03, 0x19
        /*005a*/ 	.short	0x0230


	//----- nvinfo : EIATTR_PARAM_CBANK
	.align		4
        /*005c*/ 	.byte	0x04, 0x0a
        /*005e*/ 	.short	(.L_595 - .L_594)
	.align		4
.L_594:
        /*0060*/ 	.word	index@(.nv.constant0._ZN2at6native18elementwise_kernelILi128ELi2EZNS0_22gpu_kernel_impl_nocastIZZZNS0_46_GLOBAL__N__5fd40885_13_AmpKernels_cu_3810c27339_amp_non_finite_check_and_unscale_cuda_ERNS_6TensorES5_RKS4_ENKUlvE_clEvENKUlvE_clEvEUldE_EEvRNS_18TensorIteratorBaseERKT_EUliE_EEviT1_)
        /*0064*/ 	.short	0x0210
        /*0066*/ 	.short	0x0230


	//----- nvinfo : EIATTR_SW_WAR
	.align		4
.L_595:
        /*0068*/ 	.byte	0x04, 0x36
        /*006a*/ 	.short	(.L_597 - .L_596)
.L_596:
        /*006c*/ 	.word	0x00000008
.L_597:


//--------------------- .nv.info._ZN2at6native27unrolled_elementwise_kernelIZZZNS0_46_GLOBAL__N__5fd40885_13_AmpKernels_cu_3810c27339_amp_non_finite_check_and_unscale_cuda_ERNS_6TensorES4_RKS3_ENKUlvE_clEvENKUlvE_clEvEUldE_St5arrayIPcLm2EELi4E23TrivialOffsetCalculatorILi1EjESE_NS0_6memory15LoadWithoutCastENSF_16StoreWithoutCastEEEviT_T0_T2_T3_T4_T5_ --------------------------
	.section	.nv.info._ZN2at6native27unrolled_elementwise_kernelIZZZNS0_46_GLOBAL__N__5fd40885_13_AmpKernels_cu_3810c27339_amp_non_finite_check_and_unscale_cuda_ERNS_6TensorES4_RKS3_ENKUlvE_clEvENKUlvE_clEvEUldE_St5arrayIPcLm2EELi4E23TrivialOffsetCalculatorILi1EjESE_NS0_6memory15LoadWithoutCastENSF_16StoreWithoutCastEEEviT_T0_T2_T3_T4_T5_,"",@"SHT_CUDA_INFO"
	.sectionflags	@""
	.align	4


	//----- nvinfo : EIATTR_CUDA_API_VERSION
	.align		4
        /*0000*/ 	.byte	0x04, 0x37
        /*0002*/ 	.short	(.L_599 - .L_598)
.L_598:
        /*0004*/ 	.word	0x00000082


	//----- nvinfo : EIATTR_KPARAM_INFO
	.align		4
.L_599:
        /*0008*/ 	.byte	0x04, 0x17
        /*000a*/ 	.short	(.L_601 - .L_600)
.L_600:
        /*000c*/ 	.word	0x00000000
        /*0010*/ 	.short	0x0006
        /*0012*/ 	.short	0x0033
        /*0014*/ 	.byte	0x00, 0xf0, 0x05, 0x00


	//----- nvinfo : EIATTR_KPARAM_INFO
	.align		4
.L_601:
        /*0018*/ 	.byte	0x04, 0x17
        /*001a*/ 	.short	(.L_603 - .L_602)
.L_602:
        /*001c*/ 	.word	0x00000000
        /*0020*/ 	.short	0x0005
        /*0022*/ 	.short	0x0032
        /*0024*/ 	.byte	0x00, 0xf0, 0x05, 0x00


	//----- nvinfo : EIATTR_KPARAM_INFO
	.align		4
.L_603:
        /*0028*/ 	.byte	0x04, 0x17
        /*002a*/ 	.short	(.L_605 - .L_604)
.L_604:
        /*002c*/ 	.word	0x00000000
        /*0030*/ 	.short	0x0004
        /*0032*/ 	.short	0x0031
        /*0034*/ 	.byte	0x00, 0xf0, 0x05, 0x00


	//----- nvinfo : EIATTR_KPARAM_INFO
	.align		4
.L_605:
        /*0038*/ 	.byte	0x04, 0x17
        /*003a*/ 	.short	(.L_607 - .L_606)
.L_606:
        /*003c*/ 	.word	0x00000000
        /*0040*/ 	.short	0x0003
        /*0042*/ 	.short	0x0030
        /*0044*/ 	.byte	0x00, 0xf0, 0x05, 0x00


	//----- nvinfo : EIATTR_KPARAM_INFO
	.align		4
.L_607:
        /*0048*/ 	.byte	0x04, 0x17
        /*004a*/ 	.short	(.L_609 - .L_608)
.L_608:
        /*004c*/ 	.word	0x00000000
        /*0050*/ 	.short	0x0002
        /*0052*/ 	.short	0x0020
        /*0054*/ 	.byte	0x00, 0xf0, 0x41, 0x00


	//----- nvinfo : EIATTR_KPARAM_INFO
	.align		4
.L_609:
        /*0058*/ 	.byte	0x04, 0x17
        /*005a*/ 	.short	(.L_611 - .L_610)
.L_610:
        /*005c*/ 	.word	0x00000000
        /*0060*/ 	.short	0x0001
        /*0062*/ 	.short	0x0008
        /*0064*/ 	.byte	0x00, 0xf0, 0x61, 0x00


	//----- nvinfo : EIATTR_KPARAM_INFO
	.align		4
.L_611:
        /*0068*/ 	.byte	0x04, 0x17
        /*006a*/ 	.short	(.L_613 - .L_612)
.L_612:
        /*006c*/ 	.word	0x00000000
        /*0070*/ 	.short	0x0000
        /*0072*/ 	.short	0x0000
        /*0074*/ 	.byte	0x00, 0xf0, 0x11, 0x00


	//----- nvinfo : EIATTR_SPARSE_MMA_MASK
	.align		4
.L_613:
        /*0078*/ 	.byte	0x03, 0x50
        /*007a*/ 	.short	0x0000


	//----- nvinfo : EIATTR_MAXREG_COUNT
	.align		4
        /*007c*/ 	.byte	0x03, 0x1b
        /*007e*/ 	.short	0x00ff


	//----- nvinfo : EIATTR_MERCURY_ISA_VERSION
	.align		4
        /*0080*/ 	.byte	0x03, 0x5f
        /*0082*/ 	.short	0x0101


	//----- nvinfo : EIATTR_EXIT_INSTR_OFFSETS
	.align		4
        /*0084*/ 	.byte	0x04, 0x1c
        /*0086*/ 	.short	(.L_615 - .L_614)


	//   ....[0]....
.L_614:
        /*0088*/ 	.word	0x000008d0


	//   ....[1]....
        /*008c*/ 	.word	0x00000920


	//----- nvinfo : EIATTR_MAX_THREADS
	.align		4
.L_615:
        /*0090*/ 	.byte	0x04, 0x05
        /*0092*/ 	.short	(.L_617 - .L_616)
.L_616:
        /*0094*/ 	.word	0x00000080
        /*0098*/ 	.word	0x00000001
        /*009c*/ 	.word	0x00000001


	//----- nvinfo : EIATTR_CRS_STACK_SIZE
	.align		4
.L_617:
        /*00a0*/ 	.byte	0x04, 0x1e
        /*00a2*/ 	.short	(.L_619 - .L_618)
.L_618:
        /*00a4*/ 	.word	0x00000000


	//----- nvinfo : EIATTR_CBANK_PARAM_SIZE
	.align		4
.L_619:
        /*00a8*/ 	.byte	0x03, 0x19
        /*00aa*/ 	.short	0x0034


	//----- nvinfo : EIATTR_PARAM_CBANK
	.align		4
        /*00ac*/ 	.byte	0x04, 0x0a
        /*00ae*/ 	.short	(.L_621 - .L_620)
	.align		4
.L_620:
        /*00b0*/ 	.word	index@(.nv.constant0._ZN2at6native27unrolled_elementwise_kernelIZZZNS0_46_GLOBAL__N__5fd40885_13_AmpKernels_cu_3810c27339_amp_non_finite_check_and_unscale_cuda_ERNS_6TensorES4_RKS3_ENKUlvE_clEvENKUlvE_clEvEUldE_St5arrayIPcLm2EELi4E23TrivialOffsetCalculatorILi1EjESE_NS0_6memory15LoadWithoutCastENSF_16StoreWithoutCastEEEviT_T0_T2_T3_T4_T5_)
        /*00b4*/ 	.short	0x0210
        /*00b6*/ 	.short	0x0034


	//----- nvinfo : EIATTR_SW_WAR
	.align		4
.L_621:
        /*00b8*/ 	.byte	0x04, 0x36
        /*00ba*/ 	.short	(.L_623 - .L_622)
.L_622:
        /*00bc*/ 	.word	0x00000008
.L_623:


//--------------------- .nv.info._ZN2at6native29vectorized_elementwise_kernelILi2EZZZNS0_46_GLOBAL__N__5fd40885_13_AmpKernels_cu_3810c27339_amp_non_finite_check_and_unscale_cuda_ERNS_6TensorES4_RKS3_ENKUlvE_clEvENKUlvE_clEvEUldE_St5arrayIPcLm2EEEEviT0_T1_ --------------------------
	.section	.nv.info._ZN2at6native29vectorized_elementwise_kernelILi2EZZZNS0_46_GLOBAL__N__5fd40885_13_AmpKernels_cu_3810c27339_amp_non_finite_check_and_unscale_cuda_ERNS_6TensorES4_RKS3_ENKUlvE_clEvENKUlvE_clEvEUldE_St5arrayIPcLm2EEEEviT0_T1_,"",@"SHT_CUDA_INFO"
	.sectionflags	@""
	.align	4


	//----- nvinfo : EIATTR_CUDA_API_VERSION
	.align		4
        /*0000*/ 	.byte	0x04, 0x37
        /*0002*/ 	.short	(.L_625 - .L_624)
.L_624:
        /*0004*/ 	.word	0x00000082


	//----- nvinfo : EIATTR_KPARAM_INFO
	.align		4
.L_625:
        /*0008*/ 	.byte	0x04, 0x17
        /*000a*/ 	.short	(.L_627 - .L_626)
.L_626:
        /*000c*/ 	.word	0x00000000
        /*0010*/ 	.short	0x0002
        /*0012*/ 	.short	0x0020
        /*0014*/ 	.byte	0x00, 0xf0, 0x41, 0x00


	//----- nvinfo : EIATTR_KPARAM_INFO
	.align		4
.L_627:
        /*0018*/ 	.byte	0x04, 0x17
        /*001a*/ 	.short	(.L_629 - .L_628)
.L_628:
        /*001c*/ 	.word	0x00000000
        /*0020*/ 	.short	0x0001
        /*0022*/ 	.short	0x0008
        /*0024*/ 	.byte	0x00, 0xf0, 0x61, 0x00


	//----- nvinfo : EIATTR_KPARAM_INFO
	.align		4
.L_629:
        /*0028*/ 	.byte	0x04, 0x17
        /*002a*/ 	.short	(.L_631 - .L_630)
.L_630:
        /*002c*/ 	.word	0x00000000
        /*0030*/ 	.short	0x0000
        /*0032*/ 	.short	0x0000
        /*0034*/ 	.byte	0x00, 0xf0, 0x11, 0x00


	//----- nvinfo : EIATTR_SPARSE_MMA_MASK
	.align		4
.L_631:
        /*0038*/ 	.byte	0x03, 0x50
        /*003a*/ 	.short	0x0000


	//----- nvinfo : EIATTR_MAXREG_COUNT
	.align		4
        /*003c*/ 	.byte	0x03, 0x1b
        /*003e*/ 	.short	0x00ff


	//----- nvinfo : EIATTR_MERCURY_ISA_VERSION
	.align		4
        /*0040*/ 	.byte	0x03, 0x5f
        /*0042*/ 	.short	0x0101


	//----- nvinfo : EIATTR_EXIT_INSTR_OFFSETS
	.align		4
        /*0044*/ 	.byte	0x04, 0x1c
        /*0046*/ 	.short	(.L_633 - .L_632)


	//   ....[0]....
.L_632:
        /*0048*/ 	.word	0x000008d0


	//   ....[1]....
        /*004c*/ 	.word	0x00001b00


	//   ....[2]....
        /*0050*/ 	.word	0x00001b50


	//----- nvinfo : EIATTR_MAX_THREADS
	.align		4
.L_633:
        /*0054*/ 	.byte	0x04, 0x05
        /*0056*/ 	.short	(.L_635 - .L_634)
.L_634:
        /*0058*/ 	.word	0x00000080
        /*005c*/ 	.word	0x00000001
        /*0060*/ 	.word	0x00000001


	//----- nvinfo : EIATTR_CRS_STACK_SIZE
	.align		4
.L_635:
        /*0064*/ 	.byte	0x04, 0x1e
        /*0066*/ 	.short	(.L_637 - .L_636)
.L_636:
        /*0068*/ 	.word	0x00000000


	//----- nvinfo : EIATTR_CBANK_PARAM_SIZE
	.align		4
.L_637:
        /*006c*/ 	.byte	0x03, 0x19
        /*006e*/ 	.short	0x0030


	//----- nvinfo : EIATTR_PARAM_CBANK
	.align		4
        /*0070*/ 	.byte	0x04, 0x0a
        /*0072*/ 	.short	(.L_639 - .L_638)
	.align		4
.L_638:
        /*0074*/ 	.word	index@(.nv.constant0._ZN2at6native29vectorized_elementwise_kernelILi2EZZZNS0_46_GLOBAL__N__5fd40885_13_AmpKernels_cu_3810c27339_amp_non_finite_check_and_unscale_cuda_ERNS_6TensorES4_RKS3_ENKUlvE_clEvENKUlvE_clEvEUldE_St5arrayIPcLm2EEEEviT0_T1_)
        /*0078*/ 	.short	0x0210
        /*007a*/ 	.short	0x0030


	//----- nvinfo : EIATTR_SW_WAR
	.align		4
.L_639:
        /*007c*/ 	.byte	0x04, 0x36
        /*007e*/ 	.short	(.L_641 - .L_640)
.L_640:
        /*0080*/ 	.word	0x00000008
.L_641:


//--------------------- .nv.info._ZN2at6native29vectorized_elementwise_kernelILi4EZZZNS0_46_GLOBAL__N__5fd40885_13_AmpKernels_cu_3810c27339_amp_non_finite_check_and_unscale_cuda_ERNS_6TensorES4_RKS3_ENKUlvE_clEvENKUlvE_clEvEUldE_St5arrayIPcLm2EEEEviT0_T1_ --------------------------
	.section	.nv.info._ZN2at6native29vectorized_elementwise_kernelILi4EZZZNS0_46_GLOBAL__N__5fd40885_13_AmpKernels_cu_3810c27339_amp_non_finite_check_and_unscale_cuda_ERNS_6TensorES4_RKS3_ENKUlvE_clEvENKUlvE_clEvEUldE_St5arrayIPcLm2EEEEviT0_T1_,"",@"SHT_CUDA_INFO"
	.sectionflags	@""
	.align	4


	//----- nvinfo : EIATTR_CUDA_API_VERSION
	.align		4
        /*0000*/ 	.byte	0x04, 0x37
        /*0002*/ 	.short	(.L_643 - .L_642)
.L_642:
        /*0004*/ 	.word	0x00000082


	//----- nvinfo : EIATTR_KPARAM_INFO
	.align		4
.L_643:
        /*0008*/ 	.byte	0x04, 0x17
        /*000a*/ 	.short	(.L_645 - .L_644)
.L_644:
        /*000c*/ 	.word	0x00000000
        /*0010*/ 	.short	0x0002
        /*0012*/ 	.short	0x0020
        /*0014*/ 	.byte	0x00, 0xf0, 0x41, 0x00


	//----- nvinfo : EIATTR_KPARAM_INFO
	.align		4
.L_645:
        /*0018*/ 	.byte	0x04, 0x17
        /*001a*/ 	.short	(.L_647 - .L_646)
.L_646:
        /*001c*/ 	.word	0x00000000
        /*0020*/ 	.short	0x0001
        /*0022*/ 	.short	0x0008
        /*0024*/ 	.byte	0x00, 0xf0, 0x61, 0x00


	//----- nvinfo : EIATTR_KPARAM_INFO
	.align		4
.L_647:
        /*0028*/ 	.byte	0x04, 0x17
        /*002a*/ 	.short	(.L_649 - .L_648)
.L_648:
        /*002c*/ 	.word	0x00000000
        /*0030*/ 	.short	0x0000
        /*0032*/ 	.short	0x0000
        /*0034*/ 	.byte	0x00, 0xf0, 0x11, 0x00


	//----- nvinfo : EIATTR_SPARSE_MMA_MASK
	.align		4
.L_649:
        /*0038*/ 	.byte	0x03, 0x50
        /*003a*/ 	.short	0x0000


	//----- nvinfo : EIATTR_MAXREG_COUNT
	.align		4
        /*003c*/ 	.byte	0x03, 0x1b
        /*003e*/ 	.short	0x00ff


	//----- nvinfo : EIATTR_MERCURY_ISA_VERSION
	.align		4
        /*0040*/ 	.byte	0x03, 0x5f
        /*0042*/ 	.short	0x0101


	//----- nvinfo : EIATTR_EXIT_INSTR_OFFSETS
	.align		4
        /*0044*/ 	.byte	0x04, 0x1c
        /*0046*/ 	.short	(.L_651 - .L_650)


	//   ....[0]....
.L_650:
        /*0048*/ 	.word	0x000008d0


	//   ....[1]....
        /*004c*/ 	.word	0x00001b00


	//   ....[2]....
        /*0050*/ 	.word	0x00001b50


	//----- nvinfo : EIATTR_MAX_THREADS
	.align		4
.L_651:
        /*0054*/ 	.byte	0x04, 0x05
        /*0056*/ 	.short	(.L_653 - .L_652)
.L_652:
        /*0058*/ 	.word	0x00000080
        /*005c*/ 	.word	0x00000001
        /*0060*/ 	.word	0x00000001


	//----- nvinfo : EIATTR_CRS_STACK_SIZE
	.align		4
.L_653:
        /*0064*/ 	.byte	0x04, 0x1e
        /*0066*/ 	.short	(.L_655 - .L_654)
.L_654:
        /*0068*/ 	.word	0x00000000


	//----- nvinfo : EIATTR_CBANK_PARAM_SIZE
	.align		4
.L_655:
        /*006c*/ 	.byte	0x03, 0x19
        /*006e*/ 	.short	0x0030


	//----- nvinfo : EIATTR_PARAM_CBANK
	.align		4
        /*0070*/ 	.byte	0x04, 0x0a
        /*0072*/ 	.short	(.L_657 - .L_656)
	.align		4
.L_656:
        /*0074*/ 	.word	index@(.nv.constant0._ZN2at6native29vectorized_elementwise_kernelILi4EZZZNS0_46_GLOBAL__N__5fd40885_13_AmpKernels_cu_3810c27339_amp_non_finite_check_and_unscale_cuda_ERNS_6TensorES4_RKS3_ENKUlvE_clEvENKUlvE_clEvEUldE_St5arrayIPcLm2EEEEviT0_T1_)
        /*0078*/ 	.short	0x0210
        /*007a*/ 	.short	0x0030


	//----- nvinfo : EIATTR_SW_WAR
	.align		4
.L_657:
        /*007c*/ 	.byte	0x04, 0x36
        /*007e*/ 	.short	(.L_659 - .L_658)
.L_658:
        /*0080*/ 	.word	0x00000008
.L_659:


//--------------------- .nv.info._ZN2at6native29vectorized_elementwise_kernelILi8EZZZNS0_46_GLOBAL__N__5fd40885_13_AmpKernels_cu_3810c27339_amp_non_finite_check_and_unscale_cuda_ERNS_6TensorES4_RKS3_ENKUlvE_clEvENKUlvE_clEvEUldE_St5arrayIPcLm2EEEEviT0_T1_ --------------------------
	.section	.nv.info._ZN2at6native29vectorized_elementwise_kernelILi8EZZZNS0_46_GLOBAL__N__5fd40885_13_AmpKernels_cu_3810c27339_amp_non_finite_check_and_unscale_cuda_ERNS_6TensorES4_RKS3_ENKUlvE_clEvENKUlvE_clEvEUldE_St5arrayIPcLm2EEEEviT0_T1_,"",@"SHT_CUDA_INFO"
	.sectionflags	@""
	.align	4


	//----- nvinfo : EIATTR_CUDA_API_VERSION
	.align		4
        /*0000*/ 	.byte	0x04, 0x37
        /*0002*/ 	.short	(.L_661 - .L_660)
.L_660:
        /*0004*/ 	.word	0x00000082


	//----- nvinfo : EIATTR_KPARAM_INFO
	.align		4
.L_661:
        /*0008*/ 	.byte	0x04, 0x17
        /*000a*/ 	.short	(.L_663 - .L_662)
.L_662:
        /*000c*/ 	.word	0x00000000
        /*0010*/ 	.short	0x0002
        /*0012*/ 	.short	0x0020
        /*0014*/ 	.byte	0x00, 0xf0, 0x41, 0x00


	//----- nvinfo : EIATTR_KPARAM_INFO
	.align		4
.L_663:
        /*0018*/ 	.byte	0x04, 0x17
        /*001a*/ 	.short	(.L_665 - .L_664)
.L_664:
        /*001c*/ 	.word	0x00000000
        /*0020*/ 	.short	0x0001
        /*0022*/ 	.short	0x0008
        /*0024*/ 	.byte	0x00, 0xf0, 0x61, 0x00


	//----- nvinfo : EIATTR_KPARAM_INFO
	.align		4
.L_665:
        /*0028*/ 	.byte	0x04, 0x17
        /*002a*/ 	.short	(.L_667 - .L_666)
.L_666:
        /*002c*/ 	.word	0x00000000
        /*0030*/ 	.short	0x0000
        /*0032*/ 	.short	0x0000
        /*0034*/ 	.byte	0x00, 0xf0, 0x11, 0x00


	//----- nvinfo : EIATTR_SPARSE_MMA_MASK
	.align		4
.L_667:
        /*0038*/ 	.byte	0x03, 0x50
        /*003a*/ 	.short	0x0000


	//----- nvinfo : EIATTR_MAXREG_COUNT
	.align		4
        /*003c*/ 	.byte	0x03, 0x1b
        /*003e*/ 	.short	0x00ff


	//----- nvinfo : EIATTR_MERCURY_ISA_VERSION
	.align		4
        /*0040*/ 	.byte	0x03, 0x5f
        /*0042*/ 	.short	0x0101


	//----- nvinfo : EIATTR_EXIT_INSTR_OFFSETS
	.align		4
        /*0044*/ 	.byte	0x04, 0x1c
        /*0046*/ 	.short	(.L_669 - .L_668)


	//   ....[0]....
.L_668:
        /*0048*/ 	.word	0x000008d0


	//   ....[1]....
        /*004c*/ 	.word	0x00001b00


	//   ....[2]....
        /*0050*/ 	.word	0x00001b50


	//----- nvinfo : EIATTR_MAX_THREADS
	.align		4
.L_669:
        /*0054*/ 	.byte	0x04, 0x05
        /*0056*/ 	.short	(.L_671 - .L_670)
.L_670:
        /*0058*/ 	.word	0x00000080
        /*005c*/ 	.word	0x00000001
        /*0060*/ 	.word	0x00000001


	//----- nvinfo : EIATTR_CRS_STACK_SIZE
	.align		4
.L_671:
        /*0064*/ 	.byte	0x04, 0x1e
        /*0066*/ 	.short	(.L_673 - .L_672)
.L_672:
        /*0068*/ 	.word	0x00000000


	//----- nvinfo : EIATTR_CBANK_PARAM_SIZE
	.align		4
.L_673:
        /*006c*/ 	.byte	0x03, 0x19
        /*006e*/ 	.short	0x0030


	//----- nvinfo : EIATTR_PARAM_CBANK
	.align		4
        /*0070*/ 	.byte	0x04, 0x0a
        /*0072*/ 	.short	(.L_675 - .L_674)
	.align		4
.L_674:
        /*0074*/ 	.word	index@(.nv.constant0._ZN2at6native29vectorized_elementwise_kernelILi8EZZZNS0_46_GLOBAL__N__5fd40885_13_AmpKernels_cu_3810c27339_amp_non_finite_check_and_unscale_cuda_ERNS_6TensorES4_RKS3_ENKUlvE_clEvENKUlvE_clEvEUldE_St5arrayIPcLm2EEEEviT0_T1_)
        /*0078*/ 	.short	0x0210
        /*007a*/ 	.short	0x0030


	//----- nvinfo : EIATTR_SW_WAR
	.align		4
.L_675:
        /*007c*/ 	.byte	0x04, 0x36
        /*007e*/ 	.short	(.L_677 - .L_676)
.L_676:
        /*0080*/ 	.word	0x00000008
.L_677:


//--------------------- .nv.info._ZN2at6native28amp_update_scale_cuda_kernelEPfPiPKfddi --------------------------
	.section	.nv.info._ZN2at6native28amp_update_scale_cuda_kernelEPfPiPKfddi,"",@"SHT_CUDA_INFO"
	.sectionflags	@""
	.align	4


	//----- nvinfo : EIATTR_CUDA_API_VERSION
	.align		4
        /*0000*/ 	.byte	0x04, 0x37
        /*0002*/ 	.short	(.L_679 - .L_678)
.L_678:
        /*0004*/ 	.word	0x00000082


	//----- nvinfo : EIATTR_KPARAM_INFO
	.align		4
.L_679:
        /*0008*/ 	.byte	0x04, 0x17
        /*000a*/ 	.short	(.L_681 - .L_680)
.L_680:
        /*000c*/ 	.word	0x00000000
        /*0010*/ 	.short	0x0005
        /*0012*/ 	.short	0x0028
        /*0014*/ 	.byte	0x00, 0xf0, 0x11, 0x00


	//----- nvinfo : EIATTR_KPARAM_INFO
	.align		4
.L_681:
        /*0018*/ 	.byte	0x04, 0x17
        /*001a*/ 	.short	(.L_683 - .L_682)
.L_682:
        /*001c*/ 	.word	0x00000000
        /*0020*/ 	.short	0x0004
        /*0022*/ 	.short	0x0020
        /*0024*/ 	.byte	0x00, 0xf0, 0x21, 0x00


	//----- nvinfo : EIATTR_KPARAM_INFO
	.align		4
.L_683:
        /*0028*/ 	.byte	0x04, 0x17
        /*002a*/ 	.short	(.L_685 - .L_684)
.L_684:
        /*002c*/ 	.word	0x00000000
        /*0030*/ 	.short	0x0003
        /*0032*/ 	.short	0x0018
        /*0034*/ 	.byte	0x00, 0xf0, 0x21, 0x00


	//----- nvinfo : EIATTR_KPARAM_INFO
	.align		4
.L_685:
        /*0038*/ 	.byte	0x04, 0x17
        /*003a*/ 	.short	(.L_687 - .L_686)
.L_686:
        /*003c*/ 	.word	0x00000000
        /*0040*/ 	.short	0x0002
        /*0042*/ 	.short	0x0010
        /*0044*/ 	.byte	0x00, 0xf0, 0x21, 0x00


	//----- nvinfo : EIATTR_KPARAM_INFO
	.align		4
.L_687:
        /*0048*/ 	.byte	0x04, 0x17
        /*004a*/ 	.short	(.L_689 - .L_688)
.L_688:
        /*004c*/ 	.word	0x00000000
        /*0050*/ 	.short	0x0001
        /*0052*/ 	.short	0x0008
        /*0054*/ 	.byte	0x00, 0xf0, 0x21, 0x00


	//----- nvinfo : EIATTR_KPARAM_INFO
	.align		4
.L_689:
        /*0058*/ 	.byte	0x04, 0x17
        /*005a*/ 	.short	(.L_691 - .L_690)
.L_690:
        /*005c*/ 	.word	0x00000000
        /*0060*/ 	.short	0x0000
        /*0062*/ 	.short	0x0000
        /*0064*/ 	.byte	0x00, 0xf0, 0x21, 0x00


	//----- nvinfo : EIATTR_SPARSE_MMA_MASK
	.align		4
.L_691:
        /*0068*/ 	.byte	0x03, 0x50
        /*006a*/ 	.short	0x0000


	//----- nvinfo : EIATTR_MAXREG_COUNT
	.align		4
        /*006c*/ 	.byte	0x03, 0x1b
        /*006e*/ 	.short	0x00ff


	//----- nvinfo : EIATTR_MERCURY_ISA_VERSION
	.align		4
        /*0070*/ 	.byte	0x03, 0x5f
        /*0072*/ 	.short	0x0101


	//----- nvinfo : EIATTR_EXIT_INSTR_OFFSETS
	.align		4
        /*0074*/ 	.byte	0x04, 0x1c
        /*0076*/ 	.short	(.L_693 - .L_692)


	//   ....[0]....
.L_692:
        /*0078*/ 	.word	0x000000c0


	//   ....[1]....
        /*007c*/ 	.word	0x000001b0


	//   ....[2]....
        /*0080*/ 	.word	0x000002a0


	//----- nvinfo : EIATTR_CBANK_PARAM_SIZE
	.align		4
.L_693:
        /*0084*/ 	.byte	0x03, 0x19
        /*0086*/ 	.short	0x002c


	//----- nvinfo : EIATTR_PARAM_CBANK
	.align		4
        /*0088*/ 	.byte	0x04, 0x0a
        /*008a*/ 	.short	(.L_695 - .L_694)
	.align		4
.L_694:
        /*008c*/ 	.word	index@(.nv.constant0._ZN2at6native28amp_update_scale_cuda_kernelEPfPiPKfddi)
        /*0090*/ 	.short	0x0210
        /*0092*/ 	.short	0x002c


	//----- nvinfo : EIATTR_SW_WAR
	.align		4
.L_695:
        /*0094*/ 	.byte	0x04, 0x36
        /*0096*/ 	.short	(.L_697 - .L_696)
.L_696:
        /*0098*/ 	.word	0x00000008
.L_697:


//--------------------- .nv.callgraph             --------------------------
	.section	.nv.callgraph,"",@"SHT_CUDA_CALLGRAPH"
	.align	4
	.sectionentsize	8
	.align		4
        /*0000*/ 	.word	0x00000000
	.align		4
        /*0004*/ 	.word	0xffffffff
	.align		4
        /*0008*/ 	.word	index@(_ZN2at6native18elementwise_kernelILi128ELi4EZNS0_15gpu_kernel_implIZZZNS0_46_GLOBAL__N__5fd40885_13_AmpKernels_cu_3810c27339_amp_non_finite_check_and_unscale_cuda_ERNS_6TensorES5_RKS4_ENKUlvE_clEvENKUlvE1_clEvEUlN3c104HalfEE_EEvRNS_18TensorIteratorBaseERKT_EUliE_EEviT1_)
	.align		4
        /*000c*/ 	.word	index@(__assertfail)
	.align		4
        /*0010*/ 	.word	index@(_ZN2at6native27unrolled_elementwise_kernelIZZZNS0_46_GLOBAL__N__5fd40885_13_AmpKernels_cu_3810c27339_amp_non_finite_check_and_unscale_cuda_ERNS_6TensorES4_RKS3_ENKUlvE_clEvENKUlvE1_clEvEUlN3c104HalfEE_St5arrayIPcLm2EELi4E23TrivialOffsetCalculatorILi1EjESG_NS0_6memory12LoadWithCastILi1EEENSH_13StoreWithCastILi1EEEEEviT_T0_T2_T3_T4_T5_)
	.align		4
        /*0014*/ 	.word	index@(__assertfail)
	.align		4
        /*0018*/ 	.word	index@(_ZN2at6native18elementwise_kernelILi128ELi4EZNS0_15gpu_kernel_implIZZZNS0_46_GLOBAL__N__5fd40885_13_AmpKernels_cu_3810c27339_amp_non_finite_check_and_unscale_cuda_ERNS_6TensorES5_RKS4_ENKUlvE_clEvENKUlvE0_clEvEUlfE_EEvRNS_18TensorIteratorBaseERKT_EUliE_EEviT1_)
	.align		4
        /*001c*/ 	.word	index@(__assertfail)
	.align		4
        /*0020*/ 	.word	index@(_ZN2at6native27unrolled_elementwise_kernelIZZZNS0_46_GLOBAL__N__5fd40885_13_AmpKernels_cu_3810c27339_amp_non_finite_check_and_unscale_cuda_ERNS_6TensorES4_RKS3_ENKUlvE_clEvENKUlvE0_clEvEUlfE_St5arrayIPcLm2EELi4E23TrivialOffsetCalculatorILi1EjESE_NS0_6memory12LoadWithCastILi1EEENSF_13StoreWithCastILi1EEEEEviT_T0_T2_T3_T4_T5_)
	.align		4
        /*0024*/ 	.word	index@(__assertfail)
	.align		4
        /*0028*/ 	.word	index@(_ZN2at6native18elementwise_kernelILi128ELi4EZNS0_15gpu_kernel_implIZZZNS0_46_GLOBAL__N__5fd40885_13_AmpKernels_cu_3810c27339_amp_non_finite_check_and_unscale_cuda_ERNS_6TensorES5_RKS4_ENKUlvE_clEvENKUlvE_clEvEUldE_EEvRNS_18TensorIteratorBaseERKT_EUliE_EEviT1_)
	.align		4
        /*002c*/ 	.word	index@(__assertfail)
	.align		4
        /*0030*/ 	.word	index@(_ZN2at6native27unrolled_elementwise_kernelIZZZNS0_46_GLOBAL__N__5fd40885_13_AmpKernels_cu_3810c27339_amp_non_finite_check_and_unscale_cuda_ERNS_6TensorES4_RKS3_ENKUlvE_clEvENKUlvE_clEvEUldE_St5arrayIPcLm2EELi4E23TrivialOffsetCalculatorILi1EjESE_NS0_6memory12LoadWithCastILi1EEENSF_13StoreWithCastILi1EEEEEviT_T0_T2_T3_T4_T5_)
	.align		4
        /*0034*/ 	.word	index@(__assertfail)
	.align		4
        /*0038*/ 	.word	0x00000000
	.align		4
        /*003c*/ 	.word	0xfffffffe
	.align		4
        /*0040*/ 	.word	0x00000000
	.align		4
        /*0044*/ 	.word	0xfffffffd
	.align		4
        /*0048*/ 	.word	0x00000000
	.align		4
        /*004c*/ 	.word	0xfffffffc


//--------------------- .nv.constant4             --------------------------
	.section	.nv.constant4,"a",@progbits
	.align	8
	.align		8
.nv.constant4:
        /*0000*/ 	.dword	__unnamed_1
	.align		8
        /*0008*/ 	.dword	__unnamed_2
	.align		8
        /*0010*/ 	.dword	__unnamed_3
	.align		8
        /*0018*/ 	.dword	__unnamed_4
	.align		8
        /*0020*/ 	.dword	__unnamed_5
	.align		8
        /*0028*/ 	.dword	__unnamed_6
	.align		8
        /*0030*/ 	.dword	_ZN44_INTERNAL_5fd40885_13_AmpKernels_cu_3810c2734cuda3std3__45__cpo5beginE
	.align		8
        /*0038*/ 	.dword	_ZN44_INTERNAL_5fd40885_13_AmpKernels_cu_3810c2734cuda3std3__45__cpo3endE
	.align		8
        /*0040*/ 	.dword	_ZN44_INTERNAL_5fd40885_13_AmpKernels_cu_3810c2734cuda3std3__45__cpo6cbeginE
	.align		8
        /*0048*/ 	.dword	_ZN44_INTERNAL_5fd40885_13_AmpKernels_cu_3810c2734cuda3std3__45__cpo4cendE
	.align		8
        /*0050*/ 	.dword	_ZN44_INTERNAL_5fd40885_13_AmpKernels_cu_3810c2734cuda3std3__45__cpo6rbeginE
	.align		8
        /*0058*/ 	.dword	_ZN44_INTERNAL_5fd40885_13_AmpKernels_cu_3810c2734cuda3std3__45__cpo4rendE
	.align		8
        /*0060*/ 	.dword	_ZN44_INTERNAL_5fd40885_13_AmpKernels_cu_3810c2734cuda3std3__45__cpo7crbeginE
	.align		8
        /*0068*/ 	.dword	_ZN44_INTERNAL_5fd40885_13_AmpKernels_cu_3810c2734cuda3std3__45__cpo5crendE
	.align		8
        /*0070*/ 	.dword	_ZN44_INTERNAL_5fd40885_13_AmpKernels_cu_3810c2734cuda3std3__446_GLOBAL__N__5fd40885_13_AmpKernels_cu_3810c2736ignoreE
	.align		8
        /*0078*/ 	.dword	_ZN44_INTERNAL_5fd40885_13_AmpKernels_cu_3810c2734cuda3std3__419piecewise_constructE
	.align		8
        /*0080*/ 	.dword	_ZN44_INTERNAL_5fd40885_13_AmpKernels_cu_3810c2734cuda3std3__48in_placeE
	.align		8
        /*0088*/ 	.dword	_ZN44_INTERNAL_5fd40885_13_AmpKernels_cu_3810c2734cuda3std3__420unreachable_sentinelE
	.align		8
        /*0090*/ 	.dword	_ZN44_INTERNAL_5fd40885_13_AmpKernels_cu_3810c2734cuda3std6ranges3__45__cpo4swapE
	.align		8
        /*0098*/ 	.dword	_ZN44_INTERNAL_5fd40885_13_AmpKernels_cu_3810c2734cuda3std6ranges3__45__cpo9iter_moveE
	.align		8
        /*00a0*/ 	.dword	_ZN44_INTERNAL_5fd40885_13_AmpKernels_cu_3810c2734cuda3std6ranges3__45__cpo5beginE
	.align		8
        /*00a8*/ 	.dword	_ZN44_INTERNAL_5fd40885_13_AmpKernels_cu_3810c2734cuda3std6ranges3__45__cpo3endE
	.align		8
        /*00b0*/ 	.dword	_ZN44_INTERNAL_5fd40885_13_AmpKernels_cu_3810c2734cuda3std6ranges3__45__cpo6cbeginE
	.align		8
        /*00b8*/ 	.dword	_ZN44_INTERNAL_5fd40885_13_AmpKernels_cu_3810c2734cuda3std6ranges3__45__cpo4cendE
	.align		8
        /*00c0*/ 	.dword	_ZN44_INTERNAL_5fd40885_13_AmpKernels_cu_3810c2734cuda3std6ranges3__45__cpo7advanceE
	.align		8
        /*00c8*/ 	.dword	_ZN44_INTERNAL_5fd40885_13_AmpKernels_cu_3810c2734cuda3std6ranges3__45__cpo9iter_swapE
	.align		8
        /*00d0*/ 	.dword	_ZN44_INTERNAL_5fd40885_13_AmpKernels_cu_3810c2734cuda3std6ranges3__45__cpo4nextE
	.align		8
        /*00d8*/ 	.dword	_ZN44_INTERNAL_5fd40885_13_AmpKernels_cu_3810c2734cuda3std6ranges3__45__cpo4prevE
	.align		8
        /*00e0*/ 	.dword	_ZN44_INTERNAL_5fd40885_13_AmpKernels_cu_3810c2734cuda3std6ranges3__45__cpo4dataE
	.align		8
        /*00e8*/ 	.dword	_ZN44_INTERNAL_5fd40885_13_AmpKernels_cu_3810c2734cuda3std6ranges3__45__cpo5cdataE
	.align		8
        /*00f0*/ 	.dword	_ZN44_INTERNAL_5fd40885_13_AmpKernels_cu_3810c2734cuda3std6ranges3__45__cpo4sizeE
	.align		8
        /*00f8*/ 	.dword	_ZN44_INTERNAL_5fd40885_13_AmpKernels_cu_3810c2734cuda3std6ranges3__45__cpo5ssizeE
	.align		8
        /*0100*/ 	.dword	_ZN44_INTERNAL_5fd40885_13_AmpKernels_cu_3810c2734cuda3std6ranges3__45__cpo8distanceE
	.align		8
        /*0108*/ 	.dword	_ZN44_INTERNAL_5fd40885_13_AmpKernels_cu_3810c2736thrust23THRUST_300001_SM_900_NS6system6detail10sequential3seqE
	.align		8
        /*0110*/ 	.dword	$str$6
	.align		8
        /*0118*/ 	.dword	$str$7
	.align		8
        /*0120*/ 	.dword	__assertfail


//--------------------- .text._ZN2at6native46_GLOBAL__N__5fd40885_13_AmpKernels_cu_3810c27325multi_tensor_apply_kernelINS1_18TensorListMetadataILi1EEENS1_14UnaryOpFunctorIN3c104HalfELi1ELi1ELi0EEEJZZZNS0_47_amp_foreach_non_finite_check_and_unscale_cuda_ENS6_8ArrayRefINS_6TensorEEERSA_RKSA_ENKUlvE_clEvENKUlvE1_clEvEUlfE_EEEvT_T0_DpT1_ --------------------------
	.section	.text._ZN2at6native46_GLOBAL__N__5fd40885_13_AmpKernels_cu_3810c27325multi_tensor_apply_kernelINS1_18TensorListMetadataILi1EEENS1_14UnaryOpFunctorIN3c104HalfELi1ELi1ELi0EEEJZZZNS0_47_amp_foreach_non_finite_check_and_unscale_cuda_ENS6_8ArrayRefINS_6TensorEEERSA_RKSA_ENKUlvE_clEvENKUlvE1_clEvEUlfE_EEEvT_T0_DpT1_,"ax",@progbits
	.align	128
.text._ZN2at6native46_GLOBAL__N__5fd40885_13_AmpKernels_cu_3810c27325multi_tensor_apply_kernelINS1_18TensorListMetadataILi1EEENS1_14UnaryOpFunctorIN3c104HalfELi1ELi1ELi0EEEJZZZNS0_47_amp_foreach_non_finite_check_and_unscale_cuda_ENS6_8ArrayRefINS_6TensorEEERSA_RKSA_ENKUlvE_clEvENKUlvE1_clEvEUlfE_EEEvT_T0_DpT1_:
        .type           _ZN2at6native46_GLOBAL__N__5fd40885_13_AmpKernels_cu_3810c27325multi_tensor_apply_kernelINS1_18TensorListMetadataILi1EEENS1_14UnaryOpFunctorIN3c104HalfELi1ELi1ELi0EEEJZZZNS0_47_amp_foreach_non_finite_check_and_unscale_cuda_ENS6_8ArrayRefINS_6TensorEEERSA_RKSA_ENKUlvE_clEvENKUlvE1_clEvEUlfE_EEEvT_T0_DpT1_,@function
        .size           _ZN2at6native46_GLOBAL__N__5fd40885_13_AmpKernels_cu_3810c27325multi_tensor_apply_kernelINS1_18TensorListMetadataILi1EEENS1_14UnaryOpFunctorIN3c104HalfELi1ELi1ELi0EEEJZZZNS0_47_amp_foreach_non_finite_check_and_unscale_cuda_ENS6_8ArrayRefINS_6TensorEEERSA_RKSA_ENKUlvE_clEvENKUlvE1_clEvEUlfE_EEEvT_T0_DpT1_,(.L_x_1942 - _ZN2at6native46_GLOBAL__N__5fd40885_13_AmpKernels_cu_3810c27325multi_tensor_apply_kernelINS1_18TensorListMetadataILi1EEENS1_14UnaryOpFunctorIN3c104HalfELi1ELi1ELi0EEEJZZZNS0_47_amp_foreach_non_finite_check_and_unscale_cuda_ENS6_8ArrayRefINS_6TensorEEERSA_RKSA_ENKUlvE_clEvENKUlvE1_clEvEUlfE_EEEvT_T0_DpT1_)
        .other          _ZN2at6native46_GLOBAL__N__5fd40885_13_AmpKernels_cu_3810c27325multi_tensor_apply_kernelINS1_18TensorListMetadataILi1EEENS1_14UnaryOpFunctorIN3c104HalfELi1ELi1ELi0EEEJZZZNS0_47_amp_foreach_non_finite_check_and_unscale_cuda_ENS6_8ArrayRefINS_6TensorEEERSA_RKSA_ENKUlvE_clEvENKUlvE1_clEvEUlfE_EEEvT_T0_DpT1_,@"STO_CUDA_ENTRY STV_DEFAULT"
_ZN2at6native46_GLOBAL__N__5fd40885_13_AmpKernels_cu_3810c27325multi_tensor_apply_kernelINS1_18TensorListMetadataILi1EEENS1_14UnaryOpFunctorIN3c104HalfELi1ELi1ELi0EEEJZZZNS0_47_amp_foreach_non_finite_check_and_unscale_cuda_ENS6_8ArrayRefINS_6TensorEEERSA_RKSA_ENKUlvE_clEvENKUlvE1_clEvEUlfE_EEEvT_T0_DpT1_:
[----:B------:R-:W-:Y:S01]  /*0000*/  LDC R1, c[0x0][0x28] ;  /* 0x00000a00ff017b82 */ /* 0x000fe20000000800 */
[----:B------:R-:W0:Y:S01]  /*0010*/  S2R R8, SR_CTAID.X ;  /* 0x0000000000087919 */ /* 0x000e220000002500 */
[----:B------:R-:W-:Y:S01]  /*0020*/  IMAD.MOV.U32 R7, RZ, RZ, 0x820 ;  /* 0x00000820ff077424 */ /* 0x000fe200078e00ff */
[----:B------:R-:W-:-:S05]  /*0030*/  ULDC.64 UR4, c[0x0][0x208] ;  /* 0x0000820000047ab9 */ /* 0x000fca0000000a00 */
[----:B0-----:R-:W0:Y:S01]  /*0040*/  LDC.U8 R0, c[0x0][R8+0x8f0] ;  /* 0x00023c0008007b82 */ /* 0x001e220000000000 */
[----:B------:R-:W-:-:S07]  /*0050*/  IMAD R7, R8, 0x4, R7 ;  /* 0x0000000408077824 */ /* 0x000fce00078e0207 */
[----:B------:R-:W1:Y:S01]  /*0060*/  LDC R7, c[0x0][R7+0x210] ;  /* 0x0000840007077b82 */ /* 0x000e620000000800 */
[----:B0-----:R-:W-:-:S07]  /*0070*/  IMAD.SHL.U32 R6, R0, 0x8, RZ ;  /* 0x0000000800067824 */ /* 0x001fce00078e00ff */
[----:B------:R-:W0:Y:S01]  /*0080*/  LDC.64 R4, c[0x0][R6+0x580] ;  /* 0x0001600006047b82 */ /* 0x000e220000000a00 */
[----:B-1----:R-:W-:-:S07]  /*0090*/  IMAD.WIDE R2, R7, 0x10000, RZ ;  /* 0x0001000007027825 */ /* 0x002fce00078e02ff */
[----:B------:R-:W1:Y:S01]  /*00a0*/  LDC.64 R10, c[0x0][R6+0x210] ;  /* 0x00008400060a7b82 */ /* 0x000e620000000a00 */
[----:B0-----:R-:W-:-:S04]  /*00b0*/  IADD3 R0, P1, -R2, R4, RZ ;  /* 0x0000000402007210 */ /* 0x001fc80007f3e1ff */
[----:B------:R-:W-:Y:S01]  /*00c0*/  LOP3.LUT R9, R0, 0x3, RZ, 0xc0, !PT ;  /* 0x0000000300097812 */ /* 0x000fe200078ec0ff */
[----:B------:R-:W-:Y:S02]  /*00d0*/  IMAD.X R2, R5, 0x1, ~R3, P1 ;  /* 0x0000000105027824 */ /* 0x000fe400008e0e03 */
[----:B-1----:R-:W-:-:S03]  /*00e0*/  IMAD.WIDE R10, R7, 0x20000, R10 ;  /* 0x00020000070a7825 */ /* 0x002fc600078e020a */
[----:B------:R-:W-:-:S04]  /*00f0*/  LOP3.LUT P0, RZ, R9, 0x7, R10, 0xf8, !PT ;  /* 0x0000000709ff7812 */ /* 0x000fc8000780f80a */
[----:B------:R-:W-:-:S13]  /*0100*/  LOP3.LUT P0, RZ, RZ, RZ, RZ, 0xfc, P0 ;  /* 0x000000ffffff7212 */ /* 0x000fda000000fcff */
[----:B------:R-:W-:Y:S05]  /*0110*/  @!P0 BRA `(.L_x_0) ;  /* 0x0000000400b08947 */ /* 0x000fea0003800000 */
[----:B------:R-:W-:-:S04]  /*0120*/  ISETP.GE.U32.AND P0, PT, R0, 0x1, PT ;  /* 0x000000010000780c */ /* 0x000fc80003f06070 */
[----:B------:R-:W-:-:S13]  /*0130*/  ISETP.GE.AND.EX P0, PT, R2, RZ, PT, P0 ;  /* 0x000000ff0200720c */ /* 0x000fda0003f06300 */
[----:B------:R-:W-:Y:S05]  /*0140*/  @!P0 EXIT ;  /* 0x000000000000894d */ /* 0x000fea0003800000 */
[----:B------:R-:W0:Y:S01]  /*0150*/  S2R R3, SR_TID.X ;  /* 0x0000000000037919 */ /* 0x000e220000002100 */
[----:B------:R-:W1:Y:S01]  /*0160*/  LDC R4, c[0x0][RZ] ;  /* 0x00000000ff047b82 */ /* 0x000e620000000800 */
[----:B------:R-:W-:Y:S02]  /*0170*/  IMAD.MOV.U32 R6, RZ, RZ, RZ ;  /* 0x000000ffff067224 */ /* 0x000fe400078e00ff */
[----:B------:R-:W-:-:S07]  /*0180*/  IMAD.MOV.U32 R9, RZ, RZ, RZ ;  /* 0x000000ffff097224 */ /* 0x000fce00078e00ff */
.L_x_1:
[----:B0-----:R-:W-:Y:S02]  /*0190*/  IADD3 R7, P0, R3, R6, RZ ;  /* 0x0000000603077210 */ /* 0x001fe40007f1e0ff */
[----:B---3--:R-:W-:Y:S02]  /*01a0*/  PRMT R5, RZ, 0x7610, R5 ;  /* 0x00007610ff057816 */ /* 0x008fe40000000005 */
[C---:B------:R-:W-:Y:S01]  /*01b0*/  ISETP.GE.U32.AND P1, PT, R7.reuse, 0x10000, PT ;  /* 0x000100000700780c */ /* 0x040fe20003f26070 */
[----:B------:R-:W-:Y:S01]  /*01c0*/  IMAD.X R29, RZ, RZ, R9, P0 ;  /* 0x000000ffff1d7224 */ /* 0x000fe200000e0609 */
[----:B------:R-:W-:-:S04]  /*01d0*/  ISETP.LT.U32.AND P0, PT, R7, R0, PT ;  /* 0x000000000700720c */ /* 0x000fc80003f01070 */
[----:B------:R-:W-:-:S04]  /*01e0*/  ISETP.GE.U32.AND.EX P1, PT, R29, RZ, PT, P1 ;  /* 0x000000ff1d00720c */ /* 0x000fc80003f26110 */
[----:B------:R-:W-:-:S13]  /*01f0*/  ISETP.LT.AND.EX P1, PT, R29, R2, !P1, P0 ;  /* 0x000000021d00720c */ /* 0x000fda0004f21300 */
[----:B------:R-:W-:-:S04]  /*0200*/  @P1 LEA R12, P0, R7, R10, 0x1 ;  /* 0x0000000a070c1211 */ /* 0x000fc800078008ff */
[----:B------:R-:W-:-:S05]  /*0210*/  @P1 LEA.HI.X R13, R7, R11, R29, 0x1, P0 ;  /* 0x0000000b070d1211 */ /* 0x000fca00000f0c1d */
[----:B------:R0:W2:Y:S01]  /*0220*/  @P1 LDG.E.U16 R5, desc[UR4][R12.64] ;  /* 0x000000040c051981 */ /* 0x0000a2000c1e1500 */
[CC--:B-1----:R-:W-:Y:S01]  /*0230*/  IADD3 R17, P2, R4.reuse, R7.reuse, RZ ;  /* 0x0000000704117210 */ /* 0x0c2fe20007f5e0ff */
[----:B------:R-:W-:Y:S01]  /*0240*/  IMAD R8, R4, 0x3, RZ ;  /* 0x0000000304087824 */ /* 0x000fe200078e02ff */
[----:B------:R-:W-:Y:S02]  /*0250*/  PRMT R26, RZ, 0x7610, R26 ;  /* 0x00007610ff1a7816 */ /* 0x000fe4000000001a */
[C---:B------:R-:W-:Y:S01]  /*0260*/  ISETP.GE.U32.AND P0, PT, R17.reuse, 0x10000, PT ;  /* 0x000100001100780c */ /* 0x040fe20003f06070 */
[----:B------:R-:W-:Y:S01]  /*0270*/  IMAD.X R15, RZ, RZ, R29, P2 ;  /* 0x000000ffff0f7224 */ /* 0x000fe200010e061d */
[----:B------:R-:W-:Y:S02]  /*0280*/  ISETP.LT.U32.AND P2, PT, R17, R0, PT ;  /* 0x000000001100720c */ /* 0x000fe40003f41070 */
[----:B------:R-:W-:Y:S02]  /*0290*/  IADD3 R27, P5, R8, R7, RZ ;  /* 0x00000007081b7210 */ /* 0x000fe40007fbe0ff */
[----:B------:R-:W-:-:S02]  /*02a0*/  ISETP.GE.U32.AND.EX P0, PT, R15, RZ, PT, P0 ;  /* 0x000000ff0f00720c */ /* 0x000fc40003f06100 */
[----:B------:R-:W-:Y:S02]  /*02b0*/  LEA R7, P6, R4, R7, 0x1 ;  /* 0x0000000704077211 */ /* 0x000fe400078c08ff */
[----:B------:R-:W-:Y:S02]  /*02c0*/  ISETP.LT.AND.EX P0, PT, R15, R2, !P0, P2 ;  /* 0x000000020f00720c */ /* 0x000fe40004701320 */
[C---:B------:R-:W-:Y:S01]  /*02d0*/  ISETP.GE.U32.AND P3, PT, R7.reuse, 0x10000, PT ;  /* 0x000100000700780c */ /* 0x040fe20003f66070 */
[--C-:B------:R-:W-:Y:S01]  /*02e0*/  IMAD.X R8, RZ, RZ, R29.reuse, P6 ;  /* 0x000000ffff087224 */ /* 0x100fe200030e061d */
[----:B------:R-:W-:Y:S01]  /*02f0*/  ISETP.LT.U32.AND P2, PT, R7, R0, PT ;  /* 0x000000000700720c */ /* 0x000fe20003f41070 */
[----:B------:R-:W-:-:S03]  /*0300*/  IMAD.X R29, RZ, RZ, R29, P5 ;  /* 0x000000ffff1d7224 */ /* 0x000fc600028e061d */
[----:B------:R-:W-:Y:S02]  /*0310*/  ISETP.GE.U32.AND.EX P5, PT, R8, RZ, PT, P3 ;  /* 0x000000ff0800720c */ /* 0x000fe40003fa6130 */
[----:B------:R-:W-:-:S03]  /*0320*/  ISETP.GE.U32.AND P3, PT, R27, 0x10000, PT ;  /* 0x000100001b00780c */ /* 0x000fc60003f66070 */
[----:B------:R-:W-:-:S04]  /*0330*/  @P0 LEA R20, P4, R17, R10, 0x1 ;  /* 0x0000000a11140211 */ /* 0x000fc800078808ff */
[----:B------:R-:W-:Y:S02]  /*0340*/  @P0 LEA.HI.X R21, R17, R11, R15, 0x1, P4 ;  /* 0x0000000b11150211 */ /* 0x000fe400020f0c0f */
[----:B------:R-:W-:Y:S02]  /*0350*/  ISETP.LT.AND.EX P2, PT, R8, R2, !P5, P2 ;  /* 0x000000020800720c */ /* 0x000fe40006f41320 */
[----:B------:R-:W-:Y:S01]  /*0360*/  ISETP.LT.U32.AND P5, PT, R27, R0, PT ;  /* 0x000000001b00720c */ /* 0x000fe20003fa1070 */
[----:B------:R-:W3:Y:S01]  /*0370*/  @P0 LDG.E.U16 R26, desc[UR4][R20.64] ;  /* 0x00000004141a0981 */ /* 0x000ee2000c1e1500 */
[C---:B------:R-:W-:Y:S01]  /*0380*/  ISETP.GE.U32.AND.EX P3, PT, R29.reuse, RZ, PT, P3 ;  /* 0x000000ff1d00720c */ /* 0x040fe20003f66130 */
[----:B------:R-:W1:Y:S03]  /*0390*/  LDC.64 R22, c[0x0][0xf48] ;  /* 0x0003d200ff167b82 */ /* 0x000e660000000a00 */
[----:B------:R-:W-:-:S05]  /*03a0*/  ISETP.LT.AND.EX P3, PT, R29, R2, !P3, P5 ;  /* 0x000000021d00720c */ /* 0x000fca0005f61350 */
[----:B------:R-:W-:-:S04]  /*03b0*/  @P2 LEA R18, P5, R7, R10, 0x1 ;  /* 0x0000000a07122211 */ /* 0x000fc800078a08ff */
[----:B------:R-:W-:-:S04]  /*03c0*/  @P2 LEA.HI.X R19, R7, R11, R8, 0x1, P5 ;  /* 0x0000000b07132211 */ /* 0x000fc800028f0c08 */
[C---:B0-----:R-:W-:Y:S02]  /*03d0*/  @P3 LEA R12, P5, R27.reuse, R10, 0x1 ;  /* 0x0000000a1b0c3211 */ /* 0x041fe400078a08ff */
[----:B------:R-:W-:Y:S02]  /*03e0*/  PRMT R16, RZ, 0x7610, R16 ;  /* 0x00007610ff107816 */ /* 0x000fe40000000010 */
[----:B------:R-:W-:Y:S02]  /*03f0*/  PRMT R14, RZ, 0x7610, R14 ;  /* 0x00007610ff0e7816 */ /* 0x000fe4000000000e */
[----:B------:R-:W-:Y:S02]  /*0400*/  @P3 LEA.HI.X R13, R27, R11, R29, 0x1, P5 ;  /* 0x0000000b1b0d3211 */ /* 0x000fe400028f0c1d */
[----:B------:R0:W4:Y:S04]  /*0410*/  @P2 LDG.E.U16 R16, desc[UR4][R18.64] ;  /* 0x0000000412102981 */ /* 0x000128000c1e1500 */
[----:B------:R5:W5:Y:S01]  /*0420*/  @P3 LDG.E.U16 R14, desc[UR4][R12.64] ;  /* 0x000000040c0e3981 */ /* 0x000b62000c1e1500 */
[----:B--2---:R-:W-:-:S05]  /*0430*/  HADD2.F32 R5, -RZ, R5.H0_H0 ;  /* 0x20000005ff057230 */ /* 0x004fca0000004100 */
[----:B------:R-:W-:-:S13]  /*0440*/  FSETP.GEU.FTZ.AND P4, PT, |R5|, +INF , PT ;  /* 0x7f8000000500780b */ /* 0x000fda0003f9e200 */
[----:B------:R-:W2:Y:S01]  /*0450*/  @P4 LDC.64 R24, c[0x0][0xf40] ;  /* 0x0003d000ff184b82 */ /* 0x000ea20000000a00 */
[----:B------:R-:W-:-:S05]  /*0460*/  @P4 IMAD.MOV.U32 R28, RZ, RZ, 0x3f800000 ;  /* 0x3f800000ff1c4424 */ /* 0x000fca00078e00ff */
[----:B--2---:R3:W-:Y:S04]  /*0470*/  @P4 STG.E desc[UR4][R24.64], R28 ;  /* 0x0000001c18004986 */ /* 0x0047e8000c101904 */
[----:B-1----:R-:W2:Y:S01]  /*0480*/  LDG.E R20, desc[UR4][R22.64] ;  /* 0x0000000416147981 */ /* 0x002ea2000c1e1900 */
[----:B---3--:R-:W-:-:S05]  /*0490*/  HADD2.F32 R25, -RZ, R26.H0_H0 ;  /* 0x2000001aff197230 */ /* 0x008fca0000004100 */
[----:B------:R-:W-:-:S13]  /*04a0*/  FSETP.GEU.FTZ.AND P5, PT, |R25|, +INF , PT ;  /* 0x7f8000001900780b */ /* 0x000fda0003fbe200 */
[----:B0-----:R-:W0:Y:S01]  /*04b0*/  @P5 LDC.64 R18, c[0x0][0xf40] ;  /* 0x0003d000ff125b82 */ /* 0x001e220000000a00 */
[----:B------:R-:W-:-:S05]  /*04c0*/  @P5 IMAD.MOV.U32 R26, RZ, RZ, 0x3f800000 ;  /* 0x3f800000ff1a5424 */ /* 0x000fca00078e00ff */
[----:B0-----:R0:W-:Y:S01]  /*04d0*/  @P5 STG.E desc[UR4][R18.64], R26 ;  /* 0x0000001a12005986 */ /* 0x0011e2000c101904 */
[----:B--2---:R-:W-:-:S13]  /*04e0*/  FSETP.NEU.FTZ.AND P4, PT, R20, 1, PT ;  /* 0x3f8000001400780b */ /* 0x004fda0003f9d000 */
[----:B------:R-:W-:Y:S02]  /*04f0*/  @P4 FMUL.FTZ R5, R5, R20 ;  /* 0x0000001405054220 */ /* 0x000fe40000410000 */
[----:B------:R-:W2:Y:S01]  /*0500*/  @P5 LDG.E R20, desc[UR4][R22.64] ;  /* 0x0000000416145981 */ /* 0x000ea2000c1e1900 */
[----:B----4-:R-:W-:-:S05]  /*0510*/  HADD2.F32 R21, -RZ, R16.H0_H0 ;  /* 0x20000010ff157230 */ /* 0x010fca0000004100 */
[----:B------:R-:W-:-:S13]  /*0520*/  FSETP.GEU.FTZ.AND P5, PT, |R21|, +INF , PT ;  /* 0x7f8000001500780b */ /* 0x000fda0003fbe200 */
[----:B-----5:R-:W1:Y:S01]  /*0530*/  @P5 LDC.64 R12, c[0x0][0xf40] ;  /* 0x0003d000ff0c5b82 */ /* 0x020e620000000a00 */
[----:B------:R-:W-:-:S05]  /*0540*/  @P5 IMAD.MOV.U32 R16, RZ, RZ, 0x3f800000 ;  /* 0x3f800000ff105424 */ /* 0x000fca00078e00ff */
[----:B-1----:R1:W-:Y:S01]  /*0550*/  @P5 STG.E desc[UR4][R12.64], R16 ;  /* 0x000000100c005986 */ /* 0x0023e2000c101904 */
[----:B--2---:R-:W-:-:S13]  /*0560*/  FSETP.NEU.FTZ.AND P4, PT, R20, 1, PT ;  /* 0x3f8000001400780b */ /* 0x004fda0003f9d000 */
[----:B------:R-:W-:Y:S02]  /*0570*/  @P4 FMUL.FTZ R25, R25, R20 ;  /* 0x0000001419194220 */ /* 0x000fe40000410000 */
[----:B------:R-:W2:Y:S01]  /*0580*/  @P5 LDG.E R20, desc[UR4][R22.64] ;  /* 0x0000000416145981 */ /* 0x000ea2000c1e1900 */
[----:B------:R-:W-:-:S05]  /*0590*/  HADD2.F32 R24, -RZ, R14.H0_H0 ;  /* 0x2000000eff187230 */ /* 0x000fca0000004100 */
[----:B------:R-:W-:-:S13]  /*05a0*/  FSETP.GEU.FTZ.AND P4, PT, |R24|, +INF , PT ;  /* 0x7f8000001800780b */ /* 0x000fda0003f9e200 */
[----:B0-----:R-:W0:Y:S01]  /*05b0*/  @P4 LDC.64 R18, c[0x0][0xf40] ;  /* 0x0003d000ff124b82 */ /* 0x001e220000000a00 */
[----:B------:R-:W-:-:S05]  /*05c0*/  @P4 IMAD.MOV.U32 R26, RZ, RZ, 0x3f800000 ;  /* 0x3f800000ff1a4424 */ /* 0x000fca00078e00ff */
[----:B0-----:R0:W-:Y:S01]  /*05d0*/  @P4 STG.E desc[UR4][R18.64], R26 ;  /* 0x0000001a12004986 */ /* 0x0011e2000c101904 */
[----:B--2---:R-:W-:-:S13]  /*05e0*/  FSETP.NEU.FTZ.AND P5, PT, R20, 1, PT ;  /* 0x3f8000001400780b */ /* 0x004fda0003fbd000 */
[----:B------:R-:W-:Y:S02]  /*05f0*/  @P5 FMUL.FTZ R21, R20, R21 ;  /* 0x0000001514155220 */ /* 0x000fe40000410000 */
[----:B------:R-:W2:Y:S01]  /*0600*/  @P4 LDG.E R20, desc[UR4][R22.64] ;  /* 0x0000000416144981 */ /* 0x000ea2000c1e1900 */
[----:B-1----:R-:W-:-:S05]  /*0610*/  IADD3 R13, P4, R3, R6, RZ ;  /* 0x00000006030d7210 */ /* 0x002fca0007f9e0ff */
[----:B------:R-:W-:Y:S01]  /*0620*/  IMAD.X R16, RZ, RZ, R9, P4 ;  /* 0x000000ffff107224 */ /* 0x000fe200020e0609 */
[-C--:B------:R-:W-:Y:S02]  /*0630*/  @P1 LEA R12, P5, R13, R10.reuse, 0x1 ;  /* 0x0000000a0d0c1211 */ /* 0x080fe400078a08ff */
[-C--:B------:R-:W-:Y:S02]  /*0640*/  @P0 LEA R14, P6, R17, R10.reuse, 0x1 ;  /* 0x0000000a110e0211 */ /* 0x080fe400078c08ff */
[-C--:B------:R-:W-:Y:S02]  /*0650*/  @P1 LEA.HI.X R13, R13, R11.reuse, R16, 0x1, P5 ;  /* 0x0000000b0d0d1211 */ /* 0x080fe400028f0c10 */
[-C--:B------:R-:W-:Y:S02]  /*0660*/  @P2 LEA R16, P5, R7, R10.reuse, 0x1 ;  /* 0x0000000a07102211 */ /* 0x080fe400078a08ff */
[----:B------:R-:W-:Y:S02]  /*0670*/  @P0 LEA.HI.X R15, R17, R11, R15, 0x1, P6 ;  /* 0x0000000b110f0211 */ /* 0x000fe400030f0c0f */
[----:B0-----:R-:W-:-:S02]  /*0680*/  @P3 LEA R18, P6, R27, R10, 0x1 ;  /* 0x0000000a1b123211 */ /* 0x001fc400078c08ff */
[----:B------:R-:W-:Y:S01]  /*0690*/  @P2 LEA.HI.X R17, R7, R11, R8, 0x1, P5 ;  /* 0x0000000b07112211 */ /* 0x000fe200028f0c08 */
[----:B------:R-:W-:Y:S01]  /*06a0*/  IMAD.MOV.U32 R7, RZ, RZ, R9 ;  /* 0x000000ffff077224 */ /* 0x000fe200078e0009 */
[----:B------:R-:W-:Y:S02]  /*06b0*/  F2FP.F16.F32.PACK_AB R5, RZ, R5 ;  /* 0x00000005ff05723e */ /* 0x000fe400000000ff */
[----:B------:R-:W-:Y:S02]  /*06c0*/  F2FP.F16.F32.PACK_AB R25, RZ, R25 ;  /* 0x00000019ff19723e */ /* 0x000fe400000000ff */
[----:B------:R-:W-:Y:S01]  /*06d0*/  F2FP.F16.F32.PACK_AB R21, RZ, R21 ;  /* 0x00000015ff15723e */ /* 0x000fe200000000ff */
[----:B------:R-:W-:Y:S01]  /*06e0*/  IMAD.WIDE.U32 R6, R4, 0x4, R6 ;  /* 0x0000000404067825 */ /* 0x000fe200078e0006 */
[----:B------:R-:W-:Y:S01]  /*06f0*/  @P3 LEA.HI.X R19, R27, R11, R29, 0x1, P6 ;  /* 0x0000000b1b133211 */ /* 0x000fe200030f0c1d */
[----:B------:R3:W-:Y:S04]  /*0700*/  @P1 STG.E.U16 desc[UR4][R12.64], R5 ;  /* 0x000000050c001986 */ /* 0x0007e8000c101504 */
[----:B------:R3:W-:Y:S01]  /*0710*/  @P0 STG.E.U16 desc[UR4][R14.64], R25 ;  /* 0x000000190e000986 */ /* 0x0007e2000c101504 */
[----:B------:R-:W-:-:S03]  /*0720*/  ISETP.GE.U32.AND P0, PT, R6, 0x10000, PT ;  /* 0x000100000600780c */ /* 0x000fc60003f06070 */
[----:B------:R3:W-:Y:S01]  /*0730*/  @P2 STG.E.U16 desc[UR4][R16.64], R21 ;  /* 0x0000001510002986 */ /* 0x0007e2000c101504 */
[----:B------:R-:W-:Y:S02]  /*0740*/  ISETP.LT.U32.AND P1, PT, R6, R0, PT ;  /* 0x000000000600720c */ /* 0x000fe40003f21070 */
[C---:B------:R-:W-:Y:S02]  /*0750*/  ISETP.GE.U32.AND.EX P0, PT, R7.reuse, RZ, PT, P0 ;  /* 0x000000ff0700720c */ /* 0x040fe40003f06100 */
[----:B------:R-:W-:Y:S01]  /*0760*/  ISETP.LT.AND.EX P1, PT, R7, R2, PT, P1 ;  /* 0x000000020700720c */ /* 0x000fe20003f21310 */
[----:B------:R-:W-:Y:S01]  /*0770*/  IMAD.MOV.U32 R9, RZ, RZ, R7 ;  /* 0x000000ffff097224 */ /* 0x000fe200078e0007 */
[----:B--2---:R-:W-:-:S13]  /*0780*/  FSETP.NEU.FTZ.AND P4, PT, R20, 1, PT ;  /* 0x3f8000001400780b */ /* 0x004fda0003f9d000 */
[----:B------:R-:W-:-:S05]  /*0790*/  @P4 FMUL.FTZ R24, R24, R20 ;  /* 0x0000001418184220 */ /* 0x000fca0000410000 */
[----:B------:R-:W-:-:S05]  /*07a0*/  F2FP.F16.F32.PACK_AB R24, RZ, R24 ;  /* 0x00000018ff18723e */ /* 0x000fca00000000ff */
[----:B------:R3:W-:Y:S01]  /*07b0*/  @P3 STG.E.U16 desc[UR4][R18.64], R24 ;  /* 0x0000001812003986 */ /* 0x0007e2000c101504 */
[----:B------:R-:W-:Y:S05]  /*07c0*/  @!P0 BRA P1, `(.L_x_1) ;  /* 0xfffffff800708947 */ /* 0x000fea000083ffff */
[----:B------:R-:W-:Y:S05]  /*07d0*/  EXIT ;  /* 0x000000000000794d */ /* 0x000fea0003800000 */
.L_x_0:
[----:B------:R-:W0:Y:S02]  /*07e0*/  S2R R12, SR_TID.X ;  /* 0x00000000000c7919 */ /* 0x000e240000002100 */
[----:B0-----:R-:W-:-:S03]  /*07f0*/  IMAD.WIDE.U32 R4, R12, 0x4, RZ ;  /* 0x000000040c047825 */ /* 0x001fc600078e00ff */
[----:B------:R-:W-:-:S04]  /*0800*/  ISETP.GE.U32.AND P0, PT, R4, R0, PT ;  /* 0x000000000400720c */ /* 0x000fc80003f06070 */
[----:B------:R-:W-:-:S04]  /*0810*/  ISETP.GE.AND.EX P0, PT, R5, R2, PT, P0 ;  /* 0x000000020500720c */ /* 0x000fc80003f06300 */
[----:B------:R-:W-:-:S13]  /*0820*/  ISETP.GT.U32.OR P0, PT, R12, 0x3fff, P0 ;  /* 0x00003fff0c00780c */ /* 0x000fda0000704470 */
[----:B------:R-:W-:Y:S05]  /*0830*/  @P0 EXIT ;  /* 0x000000000000094d */ /* 0x000fea0003800000 */
[----:B------:R-:W-:Y:S01]  /*0840*/  IMAD.MOV.U32 R3, RZ, RZ, RZ ;  /* 0x000000ffff037224 */ /* 0x000fe200078e00ff */
[----:B------:R-:W-:-:S06]  /*0850*/  ULDC UR6, c[0x0][0x0] ;  /* 0x0000000000067ab9 */ /* 0x000fcc0000000800 */
.L_x_2:
[----:B------:R-:W-:-:S04]  /*0860*/  LEA R4, P0, R12, R10, 0x3 ;  /* 0x0000000a0c047211 */ /* 0x000fc800078018ff */
[----:B------:R-:W-:-:S05]  /*0870*/  LEA.HI.X R5, R12, R11, R3, 0x3, P0 ;  /* 0x0000000b0c057211 */ /* 0x000fca00000f1c03 */
[----:B------:R-:W2:Y:S01]  /*0880*/  LDG.E.64 R8, desc[UR4][R4.64] ;  /* 0x0000000404087981 */ /* 0x000ea2000c1e1b00 */
[----:B------:R-:W0:Y:S01]  /*0890*/  LDC.64 R6, c[0x0][0xf48] ;  /* 0x0003d200ff067b82 */ /* 0x000e220000000a00 */
[----:B--2---:R-:W-:-:S05]  /*08a0*/  HADD2.F32 R13, -RZ, R8.H0_H0 ;  /* 0x20000008ff0d7230 */ /* 0x004fca0000004100 */
[----:B------:R-:W-:-:S13]  /*08b0*/  FSETP.GEU.FTZ.AND P0, PT, |R13|, +INF , PT ;  /* 0x7f8000000d00780b */ /* 0x000fda0003f1e200 */
[----:B------:R-:W1:Y:S01]  /*08c0*/  @P0 LDC.64 R14, c[0x0][0xf40] ;  /* 0x0003d000ff0e0b82 */ /* 0x000e620000000a00 */
[----:B------:R-:W-:-:S05]  /*08d0*/  @P0 IMAD.MOV.U32 R21, RZ, RZ, 0x3f800000 ;  /* 0x3f800000ff150424 */ /* 0x000fca00078e00ff */
[----:B-1----:R1:W-:Y:S04]  /*08e0*/  @P0 STG.E desc[UR4][R14.64], R21 ;  /* 0x000000150e000986 */ /* 0x0023e8000c101904 */
[----:B0-----:R-:W2:Y:S01]  /*08f0*/  LDG.E R19, desc[UR4][R6.64] ;  /* 0x0000000406137981 */ /* 0x001ea2000c1e1900 */
[----:B------:R-:W-:-:S05]  /*0900*/  HADD2.F32 R18, -RZ, R8.H1_H1 ;  /* 0x30000008ff127230 */ /* 0x000fca0000004100 */
[----:B------:R-:W-:-:S13]  /*0910*/  FSETP.GEU.FTZ.AND P1, PT, |R18|, +INF , PT ;  /* 0x7f8000001200780b */ /* 0x000fda0003f3e200 */
[----:B------:R-:W0:Y:S01]  /*0920*/  @P1 LDC.64 R16, c[0x0][0xf40] ;  /* 0x0003d000ff101b82 */ /* 0x000e220000000a00 */
[----:B------:R-:W-:-:S05]  /*0930*/  @P1 IMAD.MOV.U32 R23, RZ, RZ, 0x3f800000 ;  /* 0x3f800000ff171424 */ /* 0x000fca00078e00ff */
[----:B0-----:R0:W-:Y:S01]  /*0940*/  @P1 STG.E desc[UR4][R16.64], R23 ;  /* 0x0000001710001986 */ /* 0x0011e2000c101904 */
[----:B--2---:R-:W-:-:S13]  /*0950*/  FSETP.NEU.FTZ.AND P0, PT, R19, 1, PT ;  /* 0x3f8000001300780b */ /* 0x004fda0003f1d000 */
[----:B------:R-:W-:Y:S02]  /*0960*/  @P0 FMUL.FTZ R13, R13, R19 ;  /* 0x000000130d0d0220 */ /* 0x000fe40000410000 */
[----:B------:R-:W2:Y:S01]  /*0970*/  @P1 LDG.E R19, desc[UR4][R6.64] ;  /* 0x0000000406131981 */ /* 0x000ea2000c1e1900 */
[----:B------:R-:W-:-:S05]  /*0980*/  HADD2.F32 R20, -RZ, R9.H0_H0 ;  /* 0x20000009ff147230 */ /* 0x000fca0000004100 */
[----:B------:R-:W-:-:S13]  /*0990*/  FSETP.GEU.FTZ.AND P1, PT, |R20|, +INF , PT ;  /* 0x7f8000001400780b */ /* 0x000fda0003f3e200 */
[----:B-1----:R-:W1:Y:S01]  /*09a0*/  @P1 LDC.64 R14, c[0x0][0xf40] ;  /* 0x0003d000ff0e1b82 */ /* 0x002e620000000a00 */
[----:B------:R-:W-:-:S05]  /*09b0*/  @P1 IMAD.MOV.U32 R21, RZ, RZ, 0x3f800000 ;  /* 0x3f800000ff151424 */ /* 0x000fca00078e00ff */
[----:B-1----:R1:W-:Y:S01]  /*09c0*/  @P1 STG.E desc[UR4][R14.64], R21 ;  /* 0x000000150e001986 */ /* 0x0023e2000c101904 */
[----:B--2---:R-:W-:-:S13]  /*09d0*/  FSETP.NEU.FTZ.AND P0, PT, R19, 1, PT ;  /* 0x3f8000001300780b */ /* 0x004fda0003f1d000 */
[----:B------:R-:W-:Y:S02]  /*09e0*/  @P0 FMUL.FTZ R18, R18, R19 ;  /* 0x0000001312120220 */ /* 0x000fe40000410000 */
[----:B------:R-:W2:Y:S01]  /*09f0*/  @P1 LDG.E R19, desc[UR4][R6.64] ;  /* 0x0000000406131981 */ /* 0x000ea2000c1e1900 */
[----:B0-----:R-:W-:-:S05]  /*0a00*/  HADD2.F32 R16, -RZ, R9.H1_H1 ;  /* 0x30000009ff107230 */ /* 0x001fca0000004100 */
[----:B------:R-:W-:-:S13]  /*0a10*/  FSETP.GEU.FTZ.AND P0, PT, |R16|, +INF , PT ;  /* 0x7f8000001000780b */ /* 0x000fda0003f1e200 */
[----:B------:R-:W0:Y:S01]  /*0a20*/  @P0 LDC.64 R8, c[0x0][0xf40] ;  /* 0x0003d000ff080b82 */ /* 0x000e220000000a00 */
[----:B------:R-:W-:-:S05]  /*0a30*/  @P0 IMAD.MOV.U32 R17, RZ, RZ, 0x3f800000 ;  /* 0x3f800000ff110424 */ /* 0x000fca00078e00ff */
[----:B0-----:R1:W-:Y:S01]  /*0a40*/  @P0 STG.E desc[UR4][R8.64], R17 ;  /* 0x0000001108000986 */ /* 0x0013e2000c101904 */
[----:B--2---:R-:W-:-:S13]  /*0a50*/  FSETP.NEU.FTZ.AND P1, PT, R19, 1, PT ;  /* 0x3f8000001300780b */ /* 0x004fda0003f3d000 */
[----:B------:R-:W-:Y:S02]  /*0a60*/  @P1 FMUL.FTZ R20, R19, R20 ;  /* 0x0000001413141220 */ /* 0x000fe40000410000 */
[----:B------:R-:W2:Y:S01]  /*0a70*/  @P0 LDG.E R19, desc[UR4][R6.64] ;  /* 0x0000000406130981 */ /* 0x000ea2000c1e1900 */
[----:B------:R-:W-:Y:S02]  /*0a80*/  F2FP.F16.F32.PACK_AB R18, R18, R13 ;  /* 0x0000000d1212723e */ /* 0x000fe400000000ff */
[----:B--2---:R-:W-:-:S13]  /*0a90*/  FSETP.NEU.FTZ.AND P0, PT, R19, 1, PT ;  /* 0x3f8000001300780b */ /* 0x004fda0003f1d000 */
[----:B------:R-:W-:Y:S01]  /*0aa0*/  @P0 FMUL.FTZ R16, R16, R19 ;  /* 0x0000001310100220 */ /* 0x000fe20000410000 */
[----:B------:R-:W-:-:S04]  /*0ab0*/  IADD3 R12, P0, R12, UR6, RZ ;  /* 0x000000060c0c7c10 */ /* 0x000fc8000ff1e0ff */
[----:B------:R-:W-:Y:S01]  /*0ac0*/  F2FP.F16.F32.PACK_AB R19, R16, R20 ;  /* 0x000000141013723e */ /* 0x000fe200000000ff */
[C---:B------:R-:W-:Y:S01]  /*0ad0*/  IMAD.SHL.U32 R13, R12.reuse, 0x4, RZ ;  /* 0x000000040c0d7824 */ /* 0x040fe200078e00ff */
[C---:B------:R-:W-:Y:S01]  /*0ae0*/  ISETP.LT.U32.AND P1, PT, R12.reuse, 0x4000, PT ;  /* 0x000040000c00780c */ /* 0x040fe20003f21070 */
[----:B------:R-:W-:Y:S02]  /*0af0*/  IMAD.X R3, RZ, RZ, R3, P0 ;  /* 0x000000ffff037224 */ /* 0x000fe400000e0603 */
[----:B------:R1:W-:Y:S01]  /*0b00*/  STG.E.64 desc[UR4][R4.64], R18 ;  /* 0x0000001204007986 */ /* 0x0003e2000c101b04 */
[----:B------:R-:W-:Y:S02]  /*0b10*/  ISETP.GE.U32.AND P0, PT, R13, R0, PT ;  /* 0x000000000d00720c */ /* 0x000fe40003f06070 */
[----:B------:R-:W-:Y:S02]  /*0b20*/  SHF.L.U64.HI R7, R12, 0x2, R3 ;  /* 0x000000020c077819 */ /* 0x000fe40000010203 */
[----:B------:R-:W-:-:S02]  /*0b30*/  ISETP.LT.U32.AND.EX P1, PT, R3, RZ, PT, P1 ;  /* 0x000000ff0300720c */ /* 0x000fc40003f21110 */
[----:B------:R-:W-:-:S13]  /*0b40*/  ISETP.GE.AND.EX P0, PT, R7, R2, PT, P0 ;  /* 0x000000020700720c */ /* 0x000fda0003f06300 */
[----:B-1----:R-:W-:Y:S05]  /*0b50*/  @!P0 BRA P1, `(.L_x_2) ;  /* 0xfffffffc00408947 */ /* 0x002fea000083ffff */
[----:B------:R-:W-:Y:S05]  /*0b60*/  EXIT ;  /* 0x000000000000794d */ /* 0x000fea0003800000 */
.L_x_3:
[----:B------:R-:W-:-:S00]  /*0b70*/  BRA `(.L_x_3) ;  /* 0xfffffffc00fc7947 */ /* 0x000fc0000383ffff */
[----:B------:R-:W-:-:S00]  /*0b80*/  NOP ;  /* 0x0000000000007918 */ /* 0x000fc00000000000 */
[----:B------:R-:W-:-:S00]  /*0b90*/  NOP ;  /* 0x0000000000007918 */ /* 0x000fc00000000000 */
[----:B------:R-:W-:-:S00]  /*0ba0*/  NOP ;  /* 0x0000000000007918 */ /* 0x000fc00000000000 */
[----:B------:R-:W-:-:S00]  /*0bb0*/  NOP ;  /* 0x0000000000007918 */ /* 0x000fc00000000000 */
[----:B------:R-:W-:-:S00]  /*0bc0*/  NOP ;  /* 0x0000000000007918 */ /* 0x000fc00000000000 */
[----:B------:R-:W-:-:S00]  /*0bd0*/  NOP ;  /* 0x0000000000007918 */ /* 0x000fc00000000000 */
[----:B------:R-:W-:-:S00]  /*0be0*/  NOP ;  /* 0x0000000000007918 */ /* 0x000fc00000000000 */
[----:B------:R-:W-:-:S00]  /*0bf0*/  NOP ;  /* 0x0000000000007918 */ /* 0x000fc00000000000 */
.L_x_1942:


//--------------------- .text._ZN2at6native46_GLOBAL__N__5fd40885_13_AmpKernels_cu_3810c27325multi_tensor_apply_kernelINS1_18TensorListMetadataILi1EEENS1_14UnaryOpFunctorIfLi1ELi1ELi0EEEJZZZNS0_47_amp_foreach_non_finite_check_and_unscale_cuda_EN3c108ArrayRefINS_6TensorEEERS9_RKS9_ENKUlvE_clEvENKUlvE0_clEvEUlfE_EEEvT_T0_DpT1_ --------------------------
	.section	.text._ZN2at6native46_GLOBAL__N__5fd40885_13_AmpKernels_cu_3810c27325multi_tensor_apply_kernelINS1_18TensorListMetadataILi1EEENS1_14UnaryOpFunctorIfLi1ELi1ELi0EEEJZZZNS0_47_amp_foreach_non_finite_check_and_unscale_cuda_EN3c108ArrayRefINS_6TensorEEERS9_RKS9_ENKUlvE_clEvENKUlvE0_clEvEUlfE_EEEvT_T0_DpT1_,"ax",@progbits
	.align	128
.text._ZN2at6native46_GLOBAL__N__5fd40885_13_AmpKernels_cu_3810c27325multi_tensor_apply_kernelINS1_18TensorListMetadataILi1EEENS1_14UnaryOpFunctorIfLi1ELi1ELi0EEEJZZZNS0_47_amp_foreach_non_finite_check_and_unscale_cuda_EN3c108ArrayRefINS_6TensorEEERS9_RKS9_ENKUlvE_clEvENKUlvE0_clEvEUlfE_EEEvT_T0_DpT1_:
        .type           _ZN2at6native46_GLOBAL__N__5fd40885_13_AmpKernels_cu_3810c27325multi_tensor_apply_kernelINS1_18TensorListMetadataILi1EEENS1_14UnaryOpFunctorIfLi1ELi1ELi0EEEJZZZNS0_47_amp_foreach_non_finite_check_and_unscale_cuda_EN3c108ArrayRefINS_6TensorEEERS9_RKS9_ENKUlvE_clEvENKUlvE0_clEvEUlfE_EEEvT_T0_DpT1_,@function
        .size           _ZN2at6native46_GLOBAL__N__5fd40885_13_AmpKernels_cu_3810c27325multi_tensor_apply_kernelINS1_18TensorListMetadataILi1EEENS1_14UnaryOpFunctorIfLi1ELi1ELi0EEEJZZZNS0_47_amp_foreach_non_finite_check_and_unscale_cuda_EN3c108ArrayRefINS_6TensorEEERS9_RKS9_ENKUlvE_clEvENKUlvE0_clEvEUlfE_EEEvT_T0_DpT1_,(.L_x_1943 - _ZN2at6native46_GLOBAL__N__5fd40885_13_AmpKernels_cu_3810c27325multi_tensor_apply_kernelINS1_18TensorListMetadataILi1EEENS1_14UnaryOpFunctorIfLi1ELi1ELi0EEEJZZZNS0_47_amp_foreach_non_finite_check_and_unscale_cuda_EN3c108ArrayRefINS_6TensorEEERS9_RKS9_ENKUlvE_clEvENKUlvE0_clEvEUlfE_EEEvT_T0_DpT1_)
        .other          _ZN2at6native46_GLOBAL__N__5fd40885_13_AmpKernels_cu_3810c27325multi_tensor_apply_kernelINS1_18TensorListMetadataILi1EEENS1_14UnaryOpFunctorIfLi1ELi1ELi0EEEJZZZNS0_47_amp_foreach_non_finite_check_and_unscale_cuda_EN3c108ArrayRefINS_6TensorEEERS9_RKS9_ENKUlvE_clEvENKUlvE0_clEvEUlfE_EEEvT_T0_DpT1_,@"STO_CUDA_ENTRY STV_DEFAULT"
_ZN2at6native46_GLOBAL__N__5fd40885_13_AmpKernels_cu_3810c27325multi_tensor_apply_kernelINS1_18TensorListMetadataILi1EEENS1_14UnaryOpFunctorIfLi1ELi1ELi0EEEJZZZNS0_47_amp_foreach_non_finite_check_and_unscale_cuda_EN3c108ArrayRefINS_6TensorEEERS9_RKS9_ENKUlvE_clEvENKUlvE0_clEvEUlfE_EEEvT_T0_DpT1_:
        /* <DEDUP_REMOVED lines=11> */
[----:B0-----:R-:W-:-:S05]  /*00b0*/  IADD3 R5, P1, -R6, R2, RZ ;  /* 0x0000000206057210 */ /* 0x001fca0007f3e1ff */
[----:B------:R-:W-:Y:S02]  /*00c0*/  IMAD.X R6, R3, 0x1, ~R7, P1 ;  /* 0x0000000103067824 */ /* 0x000fe400008e0e07 */
[----:B-1----:R-:W-:Y:S01]  /*00d0*/  IMAD.WIDE R12, R9, 0x40000, R12 ;  /* 0x00040000090c7825 */ /* 0x002fe200078e020c */
[----:B------:R-:W-:-:S04]  /*00e0*/  LOP3.LUT R9, R5, 0x3, RZ, 0xc0, !PT ;  /* 0x0000000305097812 */ /* 0x000fc800078ec0ff */
        /* <DEDUP_REMOVED lines=8> */
[----:B------:R-:W-:-:S07]  /*0170*/  CS2R R10, SRZ ;  /* 0x00000000000a7805 */ /* 0x000fce000001ff00 */
.L_x_5:
[----:B0-----:R-:W-:Y:S01]  /*0180*/  IADD3 R9, P1, R7, R10, RZ ;  /* 0x0000000a07097210 */ /* 0x001fe20007f3e0ff */
[----:B--2---:R-:W-:-:S03]  /*0190*/  IMAD.MOV.U32 R2, RZ, RZ, RZ ;  /* 0x000000ffff027224 */ /* 0x004fc600078e00ff */
[C---:B------:R-:W-:Y:S01]  /*01a0*/  ISETP.GE.U32.AND P0, PT, R9.reuse, 0x10000, PT ;  /* 0x000100000900780c */ /* 0x040fe20003f06070 */
[----:B------:R-:W-:Y:S01]  /*01b0*/  IMAD.X R23, RZ, RZ, R11, P1 ;  /* 0x000000ffff177224 */ /* 0x000fe200008e060b */
[----:B------:R-:W-:-:S04]  /*01c0*/  ISETP.LT.U32.AND P1, PT, R9, R5, PT ;  /* 0x000000050900720c */ /* 0x000fc80003f21070 */
[----:B------:R-:W-:-:S04]  /*01d0*/  ISETP.GE.U32.AND.EX P0, PT, R23, RZ, PT, P0 ;  /* 0x000000ff1700720c */ /* 0x000fc80003f06100 */
[----:B------:R-:W-:-:S13]  /*01e0*/  ISETP.LT.AND.EX P0, PT, R23, R6, !P0, P1 ;  /* 0x000000061700720c */ /* 0x000fda0004701310 */
[----:B------:R-:W-:-:S04]  /*01f0*/  @P0 LEA R14, P1, R9, R12, 0x2 ;  /* 0x0000000c090e0211 */ /* 0x000fc800078210ff */
[----:B------:R-:W-:-:S05]  /*0200*/  @P0 LEA.HI.X R15, R9, R13, R23, 0x2, P1 ;  /* 0x0000000d090f0211 */ /* 0x000fca00008f1417 */
[----:B------:R0:W2:Y:S01]  /*0210*/  @P0 LDG.E R2, desc[UR4][R14.64] ;  /* 0x000000040e020981 */ /* 0x0000a2000c1e1900 */
[CC--:B-1----:R-:W-:Y:S01]  /*0220*/  IADD3 R3, P2, R8.reuse, R9.reuse, RZ ;  /* 0x0000000908037210 */ /* 0x0c2fe20007f5e0ff */
[C---:B------:R-:W-:Y:S01]  /*0230*/  IMAD R0, R8.reuse, 0x3, RZ ;  /* 0x0000000308007824 */ /* 0x040fe200078e02ff */
[----:B------:R-:W-:Y:S02]  /*0240*/  LEA R4, P3, R8, R9, 0x1 ;  /* 0x0000000908047211 */ /* 0x000fe400078608ff */
[C---:B------:R-:W-:Y:S01]  /*0250*/  ISETP.GE.U32.AND P1, PT, R3.reuse, 0x10000, PT ;  /* 0x000100000300780c */ /* 0x040fe20003f26070 */
[--C-:B------:R-:W-:Y:S01]  /*0260*/  IMAD.X R17, RZ, RZ, R23.reuse, P2 ;  /* 0x000000ffff117224 */ /* 0x100fe200010e0617 */
[----:B------:R-:W-:Y:S01]  /*0270*/  ISETP.LT.U32.AND P2, PT, R3, R5, PT ;  /* 0x000000050300720c */ /* 0x000fe20003f41070 */
[----:B------:R-:W-:Y:S01]  /*0280*/  IMAD.X R27, RZ, RZ, R23, P3 ;  /* 0x000000ffff1b7224 */ /* 0x000fe200018e0617 */
[----:B------:R-:W-:Y:S01]  /*0290*/  IADD3 R9, P5, R0, R9, RZ ;  /* 0x0000000900097210 */ /* 0x000fe20007fbe0ff */
[----:B------:R-:W-:Y:S01]  /*02a0*/  IMAD.MOV.U32 R0, RZ, RZ, RZ ;  /* 0x000000ffff007224 */ /* 0x000fe200078e00ff */
[----:B------:R-:W-:-:S02]  /*02b0*/  ISETP.GE.U32.AND.EX P1, PT, R17, RZ, PT, P1 ;  /* 0x000000ff1100720c */ /* 0x000fc40003f26110 */
[----:B------:R-:W-:Y:S01]  /*02c0*/  ISETP.GE.U32.AND P4, PT, R4, 0x10000, PT ;  /* 0x000100000400780c */ /* 0x000fe20003f86070 */
[----:B------:R-:W-:Y:S01]  /*02d0*/  IMAD.X R23, RZ, RZ, R23, P5 ;  /* 0x000000ffff177224 */ /* 0x000fe200028e0617 */
[----:B------:R-:W-:Y:S02]  /*02e0*/  ISETP.LT.AND.EX P1, PT, R17, R6, !P1, P2 ;  /* 0x000000061100720c */ /* 0x000fe40004f21320 */
[----:B------:R-:W-:Y:S02]  /*02f0*/  ISETP.GE.U32.AND P5, PT, R9, 0x10000, PT ;  /* 0x000100000900780c */ /* 0x000fe40003fa6070 */
[----:B------:R-:W-:Y:S02]  /*0300*/  ISETP.GE.U32.AND.EX P4, PT, R27, RZ, PT, P4 ;  /* 0x000000ff1b00720c */ /* 0x000fe40003f86140 */
[----:B------:R-:W-:Y:S02]  /*0310*/  ISETP.LT.U32.AND P3, PT, R9, R5, PT ;  /* 0x000000050900720c */ /* 0x000fe40003f61070 */
[----:B------:R-:W-:-:S05]  /*0320*/  ISETP.GE.U32.AND.EX P5, PT, R23, RZ, PT, P5 ;  /* 0x000000ff1700720c */ /* 0x000fca0003fa6150 */
[----:B------:R-:W-:-:S04]  /*0330*/  @P1 LEA R28, P2, R3, R12, 0x2 ;  /* 0x0000000c031c1211 */ /* 0x000fc800078410ff */
[----:B------:R-:W-:Y:S02]  /*0340*/  @P1 LEA.HI.X R29, R3, R13, R17, 0x2, P2 ;  /* 0x0000000d031d1211 */ /* 0x000fe400010f1411 */
[----:B------:R-:W-:Y:S01]  /*0350*/  ISETP.LT.U32.AND P2, PT, R4, R5, PT ;  /* 0x000000050400720c */ /* 0x000fe20003f41070 */
[----:B------:R-:W1:Y:S01]  /*0360*/  LDC.64 R18, c[0x0][0xf48] ;  /* 0x0003d200ff127b82 */ /* 0x000e620000000a00 */
[-C--:B------:R-:W-:Y:S01]  /*0370*/  ISETP.LT.AND.EX P3, PT, R23, R6.reuse, !P5, P3 ;  /* 0x000000061700720c */ /* 0x080fe20006f61330 */
[----:B------:R-:W3:Y:S01]  /*0380*/  @P1 LDG.E R0, desc[UR4][R28.64] ;  /* 0x000000041c001981 */ /* 0x000ee2000c1e1900 */
[----:B------:R-:W-:Y:S01]  /*0390*/  ISETP.LT.AND.EX P2, PT, R27, R6, !P4, P2 ;  /* 0x000000061b00720c */ /* 0x000fe20006741320 */
[----:B------:R-:W-:-:S10]  /*03a0*/  IMAD.MOV.U32 R3, RZ, RZ, RZ ;  /* 0x000000ffff037224 */ /* 0x000fd400078e00ff */
[CC--:B0-----:R-:W-:Y:S02]  /*03b0*/  @P3 LEA R14, P5, R9.reuse, R12.reuse, 0x2 ;  /* 0x0000000c090e3211 */ /* 0x0c1fe400078a10ff */
[C---:B------:R-:W-:Y:S02]  /*03c0*/  @P2 LEA R20, P4, R4.reuse, R12, 0x2 ;  /* 0x0000000c04142211 */ /* 0x040fe400078810ff */
[-C--:B------:R-:W-:Y:S02]  /*03d0*/  @P3 LEA.HI.X R15, R9, R13.reuse, R23, 0x2, P5 ;  /* 0x0000000d090f3211 */ /* 0x080fe400028f1417 */
[----:B------:R-:W-:Y:S01]  /*03e0*/  @P2 LEA.HI.X R21, R4, R13, R27, 0x2, P4 ;  /* 0x0000000d04152211 */ /* 0x000fe200020f141b */
[----:B------:R-:W-:Y:S02]  /*03f0*/  IMAD.MOV.U32 R4, RZ, RZ, RZ ;  /* 0x000000ffff047224 */ /* 0x000fe400078e00ff */
[----:B------:R0:W4:Y:S04]  /*0400*/  @P3 LDG.E R3, desc[UR4][R14.64] ;  /* 0x000000040e033981 */ /* 0x000128000c1e1900 */
[----:B------:R-:W5:Y:S01]  /*0410*/  @P2 LDG.E R4, desc[UR4][R20.64] ;  /* 0x0000000414042981 */ /* 0x000f62000c1e1900 */
[----:B--2---:R-:W-:-:S13]  /*0420*/  FSETP.GEU.FTZ.AND P6, PT, |R2|, +INF , PT ;  /* 0x7f8000000200780b */ /* 0x004fda0003fde200 */
[----:B------:R-:W2:Y:S01]  /*0430*/  @P6 LDC.64 R24, c[0x0][0xf40] ;  /* 0x0003d000ff186b82 */ /* 0x000ea20000000a00 */
[----:B------:R-:W-:-:S05]  /*0440*/  @P6 IMAD.MOV.U32 R22, RZ, RZ, 0x3f800000 ;  /* 0x3f800000ff166424 */ /* 0x000fca00078e00ff */
[----:B--2---:R2:W-:Y:S04]  /*0450*/  @P6 STG.E desc[UR4][R24.64], R22 ;  /* 0x0000001618006986 */ /* 0x0045e8000c101904 */
[----:B-1----:R-:W4:Y:S01]  /*0460*/  LDG.E R16, desc[UR4][R18.64] ;  /* 0x0000000412107981 */ /* 0x002f22000c1e1900 */
[----:B---3--:R-:W-:-:S13]  /*0470*/  FSETP.GEU.FTZ.AND P5, PT, |R0|, +INF , PT ;  /* 0x7f8000000000780b */ /* 0x008fda0003fbe200 */
[----:B------:R-:W1:Y:S01]  /*0480*/  @P5 LDC.64 R28, c[0x0][0xf40] ;  /* 0x0003d000ff1c5b82 */ /* 0x000e620000000a00 */
[----:B------:R-:W-:-:S05]  /*0490*/  @P5 IMAD.MOV.U32 R26, RZ, RZ, 0x3f800000 ;  /* 0x3f800000ff1a5424 */ /* 0x000fca00078e00ff */
[----:B-1----:R1:W-:Y:S01]  /*04a0*/  @P5 STG.E desc[UR4][R28.64], R26 ;  /* 0x0000001a1c005986 */ /* 0x0023e2000c101904 */
[----:B----4-:R-:W-:-:S13]  /*04b0*/  FSETP.NEU.FTZ.AND P4, PT, R16, 1, PT ;  /* 0x3f8000001000780b */ /* 0x010fda0003f9d000 */
[----:B------:R-:W-:Y:S02]  /*04c0*/  @P4 FMUL.FTZ R2, R16, R2 ;  /* 0x0000000210024220 */ /* 0x000fe40000410000 */
[----:B------:R-:W3:Y:S01]  /*04d0*/  @P5 LDG.E R16, desc[UR4][R18.64] ;  /* 0x0000000412105981 */ /* 0x000ee2000c1e1900 */
[----:B-----5:R-:W-:-:S13]  /*04e0*/  FSETP.GEU.FTZ.AND P4, PT, |R4|, +INF , PT ;  /* 0x7f8000000400780b */ /* 0x020fda0003f9e200 */
[----:B0-----:R-:W0:Y:S01]  /*04f0*/  @P4 LDC.64 R14, c[0x0][0xf40] ;  /* 0x0003d000ff0e4b82 */ /* 0x001e220000000a00 */
[----:B--2---:R-:W-:-:S05]  /*0500*/  @P4 IMAD.MOV.U32 R24, RZ, RZ, 0x3f800000 ;  /* 0x3f800000ff184424 */ /* 0x004fca00078e00ff */
[----:B0-----:R0:W-:Y:S01]  /*0510*/  @P4 STG.E desc[UR4][R14.64], R24 ;  /* 0x000000180e004986 */ /* 0x0011e2000c101904 */
[----:B---3--:R-:W-:-:S06]  /*0520*/  IMAD.MOV.U32 R25, RZ, RZ, R16 ;  /* 0x000000ffff197224 */ /* 0x008fcc00078e0010 */
[----:B------:R-:W2:Y:S01]  /*0530*/  @P4 LDG.E R25, desc[UR4][R18.64] ;  /* 0x0000000412194981 */ /* 0x000ea2000c1e1900 */
[----:B------:R-:W-:-:S13]  /*0540*/  FSETP.GEU.FTZ.AND P4, PT, |R3|, +INF , PT ;  /* 0x7f8000000300780b */ /* 0x000fda0003f9e200 */
[----:B------:R-:W3:Y:S01]  /*0550*/  @P4 LDC.64 R20, c[0x0][0xf40] ;  /* 0x0003d000ff144b82 */ /* 0x000ee20000000a00 */
[----:B-1----:R-:W-:-:S05]  /*0560*/  @P4 IMAD.MOV.U32 R29, RZ, RZ, 0x3f800000 ;  /* 0x3f800000ff1d4424 */ /* 0x002fca00078e00ff */
[----:B---3--:R1:W-:Y:S01]  /*0570*/  @P4 STG.E desc[UR4][R20.64], R29 ;  /* 0x0000001d14004986 */ /* 0x0083e2000c101904 */
[----:B--2---:R-:W-:-:S06]  /*0580*/  IMAD.MOV.U32 R22, RZ, RZ, R25 ;  /* 0x000000ffff167224 */ /* 0x004fcc00078e0019 */
[----:B------:R2:W3:Y:S01]  /*0590*/  @P4 LDG.E R22, desc[UR4][R18.64] ;  /* 0x0000000412164981 */ /* 0x0004e2000c1e1900 */
[----:B------:R-:W-:Y:S02]  /*05a0*/  FSETP.NEU.AND P4, PT, R16, 1, P1 ;  /* 0x3f8000001000780b */ /* 0x000fe40000f8d000 */
[----:B------:R-:W-:-:S05]  /*05b0*/  IADD3 R26, P5, R7, R10, RZ ;  /* 0x0000000a071a7210 */ /* 0x000fca0007fbe0ff */
[----:B------:R-:W-:Y:S02]  /*05c0*/  IMAD.IADD R28, R8, 0x1, R26 ;  /* 0x00000001081c7824 */ /* 0x000fe400078e021a */
[----:B0-----:R-:W-:-:S04]  /*05d0*/  IMAD.X R15, RZ, RZ, R11, P5 ;  /* 0x000000ffff0f7224 */ /* 0x001fc800028e060b */
[----:B------:R-:W-:Y:S01]  /*05e0*/  @P4 FMUL.FTZ R0, R16, R0 ;  /* 0x0000000010004220 */ /* 0x000fe20000410000 */
[-C--:B------:R-:W-:Y:S01]  /*05f0*/  @P1 LEA R16, P6, R28, R12.reuse, 0x2 ;  /* 0x0000000c1c101211 */ /* 0x080fe200078c10ff */
[----:B------:R-:W-:Y:S01]  /*0600*/  IMAD R24, R8, 0x2, R26 ;  /* 0x0000000208187824 */ /* 0x000fe200078e021a */
[-C--:B------:R-:W-:Y:S02]  /*0610*/  @P0 LEA R14, P5, R26, R12.reuse, 0x2 ;  /* 0x0000000c1a0e0211 */ /* 0x080fe400078a10ff */
[----:B------:R-:W-:Y:S02]  /*0620*/  FSETP.NEU.AND P4, PT, R25, 1, P2 ;  /* 0x3f8000001900780b */ /* 0x000fe4000178d000 */
[-C--:B------:R-:W-:Y:S02]  /*0630*/  @P1 LEA.HI.X R17, R28, R13.reuse, R17, 0x2, P6 ;  /* 0x0000000d1c111211 */ /* 0x080fe400030f1411 */
[----:B------:R-:W-:Y:S02]  /*0640*/  @P0 LEA.HI.X R15, R26, R13, R15, 0x2, P5 ;  /* 0x0000000d1a0f0211 */ /* 0x000fe400028f140f */
[----:B--2---:R-:W-:-:S04]  /*0650*/  @P2 LEA R18, P5, R24, R12, 0x2 ;  /* 0x0000000c18122211 */ /* 0x004fc800078a10ff */
[-C--:B------:R-:W-:Y:S02]  /*0660*/  @P2 LEA.HI.X R19, R24, R13.reuse, R27, 0x2, P5 ;  /* 0x0000000d18132211 */ /* 0x080fe400028f141b */
[----:B-1----:R-:W-:Y:S01]  /*0670*/  @P3 LEA R20, P5, R9, R12, 0x2 ;  /* 0x0000000c09143211 */ /* 0x002fe200078a10ff */
[----:B------:R-:W-:Y:S01]  /*0680*/  @P4 FMUL.FTZ R4, R25, R4 ;  /* 0x0000000419044220 */ /* 0x000fe20000410000 */
[----:B------:R-:W-:Y:S02]  /*0690*/  IMAD.WIDE.U32 R10, R8, 0x4, R10 ;  /* 0x00000004080a7825 */ /* 0x000fe400078e000a */
[----:B------:R-:W-:Y:S01]  /*06a0*/  @P3 LEA.HI.X R21, R9, R13, R23, 0x2, P5 ;  /* 0x0000000d09153211 */ /* 0x000fe200028f1417 */
[----:B------:R2:W-:Y:S04]  /*06b0*/  @P0 STG.E desc[UR4][R14.64], R2 ;  /* 0x000000020e000986 */ /* 0x0005e8000c101904 */
[----:B------:R2:W-:Y:S01]  /*06c0*/  @P1 STG.E desc[UR4][R16.64], R0 ;  /* 0x0000000010001986 */ /* 0x0005e2000c101904 */
[----:B------:R-:W-:-:S03]  /*06d0*/  ISETP.GE.U32.AND P0, PT, R10, 0x10000, PT ;  /* 0x000100000a00780c */ /* 0x000fc60003f06070 */
[----:B------:R2:W-:Y:S01]  /*06e0*/  @P2 STG.E desc[UR4][R18.64], R4 ;  /* 0x0000000412002986 */ /* 0x0005e2000c101904 */
[----:B------:R-:W-:Y:S02]  /*06f0*/  ISETP.LT.U32.AND P1, PT, R10, R5, PT ;  /* 0x000000050a00720c */ /* 0x000fe40003f21070 */
[C---:B------:R-:W-:Y:S02]  /*0700*/  ISETP.GE.U32.AND.EX P0, PT, R11.reuse, RZ, PT, P0 ;  /* 0x000000ff0b00720c */ /* 0x040fe40003f06100 */
[----:B------:R-:W-:Y:S02]  /*0710*/  ISETP.LT.AND.EX P1, PT, R11, R6, PT, P1 ;  /* 0x000000060b00720c */ /* 0x000fe40003f21310 */
[----:B---3--:R-:W-:-:S13]  /*0720*/  FSETP.NEU.FTZ.AND P6, PT, R22, 1, PT ;  /* 0x3f8000001600780b */ /* 0x008fda0003fdd000 */
[----:B------:R-:W-:-:S05]  /*0730*/  @P6 FMUL.FTZ R3, R22, R3 ;  /* 0x0000000316036220 */ /* 0x000fca0000410000 */
[----:B------:R2:W-:Y:S01]  /*0740*/  @P3 STG.E desc[UR4][R20.64], R3 ;  /* 0x0000000314003986 */ /* 0x0005e2000c101904 */
[----:B------:R-:W-:Y:S05]  /*0750*/  @!P0 BRA P1, `(.L_x_5) ;  /* 0xfffffff800888947 */ /* 0x000fea000083ffff */
[----:B------:R-:W-:Y:S05]  /*0760*/  EXIT ;  /* 0x000000000000794d */ /* 0x000fea0003800000 */
.L_x_4:
        /* <DEDUP_REMOVED lines=8> */
.L_x_6:
[----:B------:R-:W-:-:S04]  /*07f0*/  LEA R2, P0, R0, R12, 0x4 ;  /* 0x0000000c00027211 */ /* 0x000fc800078020ff */
[----:B------:R-:W-:-:S05]  /*0800*/  LEA.HI.X R3, R0, R13, R7, 0x4, P0 ;  /* 0x0000000d00037211 */ /* 0x000fca00000f2407 */
[----:B------:R-:W2:Y:S01]  /*0810*/  LDG.E.128 R8, desc[UR4][R2.64] ;  /* 0x0000000402087981 */ /* 0x000ea2000c1e1d00 */
[----:B------:R-:W0:Y:S01]  /*0820*/  LDC.64 R14, c[0x0][0xf48] ;  /* 0x0003d200ff0e7b82 */ /* 0x000e220000000a00 */
[----:B--2---:R-:W-:-:S13]  /*0830*/  FSETP.GEU.FTZ.AND P0, PT, |R8|, +INF , PT ;  /* 0x7f8000000800780b */ /* 0x004fda0003f1e200 */
[----:B------:R-:W1:Y:S01]  /*0840*/  @P0 LDC.64 R16, c[0x0][0xf40] ;  /* 0x0003d000ff100b82 */ /* 0x000e620000000a00 */
[----:B------:R-:W-:-:S05]  /*0850*/  @P0 IMAD.MOV.U32 R23, RZ, RZ, 0x3f800000 ;  /* 0x3f800000ff170424 */ /* 0x000fca00078e00ff */
[----:B-1----:R1:W-:Y:S04]  /*0860*/  @P0 STG.E desc[UR4][R16.64], R23 ;  /* 0x0000001710000986 */ /* 0x0023e8000c101904 */
[----:B0-----:R-:W2:Y:S01]  /*0870*/  LDG.E R4, desc[UR4][R14.64] ;  /* 0x000000040e047981 */ /* 0x001ea2000c1e1900 */
[----:B------:R-:W-:-:S13]  /*0880*/  FSETP.GEU.FTZ.AND P1, PT, |R9|, +INF , PT ;  /* 0x7f8000000900780b */ /* 0x000fda0003f3e200 */
[----:B------:R-:W0:Y:S01]  /*0890*/  @P1 LDC.64 R18, c[0x0][0xf40] ;  /* 0x0003d000ff121b82 */ /* 0x000e220000000a00 */
[----:B------:R-:W-:-:S05]  /*08a0*/  @P1 IMAD.MOV.U32 R25, RZ, RZ, 0x3f800000 ;  /* 0x3f800000ff191424 */ /* 0x000fca00078e00ff */
[----:B0-----:R0:W-:Y:S01]  /*08b0*/  @P1 STG.E desc[UR4][R18.64], R25 ;  /* 0x0000001912001986 */ /* 0x0011e2000c101904 */
[----:B--2---:R-:W-:-:S13]  /*08c0*/  FSETP.NEU.FTZ.AND P0, PT, R4, 1, PT ;  /* 0x3f8000000400780b */ /* 0x004fda0003f1d000 */
[----:B------:R-:W-:Y:S02]  /*08d0*/  @P0 FMUL.FTZ R8, R8, R4 ;  /* 0x0000000408080220 */ /* 0x000fe40000410000 */
[----:B------:R-:W1:Y:S01]  /*08e0*/  @P1 LDG.E R4, desc[UR4][R14.64] ;  /* 0x000000040e041981 */ /* 0x000e62000c1e1900 */
[----:B------:R-:W-:-:S13]  /*08f0*/  FSETP.GEU.FTZ.AND P0, PT, |R10|, +INF , PT ;  /* 0x7f8000000a00780b */ /* 0x000fda0003f1e200 */
[----:B------:R-:W2:Y:S01]  /*0900*/  @P0 LDC.64 R20, c[0x0][0xf40] ;  /* 0x0003d000ff140b82 */ /* 0x000ea20000000a00 */
[----:B------:R-:W-:-:S05]  /*0910*/  @P0 IMAD.MOV.U32 R27, RZ, RZ, 0x3f800000 ;  /* 0x3f800000ff1b0424 */ /* 0x000fca00078e00ff */
[----:B--2---:R2:W-:Y:S01]  /*0920*/  @P0 STG.E desc[UR4][R20.64], R27 ;  /* 0x0000001b14000986 */ /* 0x0045e2000c101904 */
[----:B-1----:R-:W-:-:S06]  /*0930*/  IMAD.MOV.U32 R23, RZ, RZ, R4 ;  /* 0x000000ffff177224 */ /* 0x002fcc00078e0004 */
[----:B------:R-:W3:Y:S01]  /*0940*/  @P0 LDG.E R23, desc[UR4][R14.64] ;  /* 0x000000040e170981 */ /* 0x000ee2000c1e1900 */
[----:B------:R-:W-:-:S13]  /*0950*/  FSETP.GEU.FTZ.AND P0, PT, |R11|, +INF , PT ;  /* 0x7f8000000b00780b */ /* 0x000fda0003f1e200 */
[----:B------:R-:W1:Y:S01]  /*0960*/  @P0 LDC.64 R16, c[0x0][0xf40] ;  /* 0x0003d000ff100b82 */ /* 0x000e620000000a00 */
[----:B0-----:R-:W-:-:S05]  /*0970*/  @P0 IMAD.MOV.U32 R19, RZ, RZ, 0x3f800000 ;  /* 0x3f800000ff130424 */ /* 0x001fca00078e00ff */
[----:B-1----:R2:W-:Y:S01]  /*0980*/  @P0 STG.E desc[UR4][R16.64], R19 ;  /* 0x0000001310000986 */ /* 0x0025e2000c101904 */
[----:B---3--:R-:W-:-:S06]  /*0990*/  IMAD.MOV.U32 R18, RZ, RZ, R23 ;  /* 0x000000ffff127224 */ /* 0x008fcc00078e0017 */
[----:B------:R-:W3:Y:S01]  /*09a0*/  @P0 LDG.E R18, desc[UR4][R14.64] ;  /* 0x000000040e120981 */ /* 0x000ee2000c1e1900 */
[----:B------:R-:W-:Y:S02]  /*09b0*/  FSETP.NEU.FTZ.AND P1, PT, R4, 1, PT ;  /* 0x3f8000000400780b */ /* 0x000fe40003f3d000 */
[----:B------:R-:W-:-:S11]  /*09c0*/  FSETP.NEU.FTZ.AND P2, PT, R23, 1, PT ;  /* 0x3f8000001700780b */ /* 0x000fd60003f5d000 */
[----:B------:R-:W-:Y:S02]  /*09d0*/  @P1 FMUL.FTZ R9, R9, R4 ;  /* 0x0000000409091220 */ /* 0x000fe40000410000 */
[----:B------:R-:W-:Y:S01]  /*09e0*/  @P2 FMUL.FTZ R10, R10, R23 ;  /* 0x000000170a0a2220 */ /* 0x000fe20000410000 */
[----:B---3--:R-:W-:-:S13]  /*09f0*/  FSETP.NEU.FTZ.AND P0, PT, R18, 1, PT ;  /* 0x3f8000001200780b */ /* 0x008fda0003f1d000 */
[----:B------:R-:W-:Y:S01]  /*0a00*/  @P0 FMUL.FTZ R11, R11, R18 ;  /* 0x000000120b0b0220 */ /* 0x000fe20000410000 */
[----:B------:R-:W-:-:S04]  /*0a10*/  IADD3 R0, P0, R0, UR6, RZ ;  /* 0x0000000600007c10 */ /* 0x000fc8000ff1e0ff */
[----:B------:R2:W-:Y:S01]  /*0a20*/  STG.E.128 desc[UR4][R2.64], R8 ;  /* 0x0000000802007986 */ /* 0x0005e2000c101d04 */
[C---:B------:R-:W-:Y:S01]  /*0a30*/  IMAD.SHL.U32 R4, R0.reuse, 0x4, RZ ;  /* 0x0000000400047824 */ /* 0x040fe200078e00ff */
[----:B------:R-:W-:Y:S01]  /*0a40*/  ISETP.LT.U32.AND P1, PT, R0, 0x4000, PT ;  /* 0x000040000000780c */ /* 0x000fe20003f21070 */
[----:B------:R-:W-:-:S03]  /*0a50*/  IMAD.X R7, RZ, RZ, R7, P0 ;  /* 0x000000ffff077224 */ /* 0x000fc600000e0607 */
[----:B------:R-:W-:Y:S02]  /*0a60*/  ISETP.GE.U32.AND P0, PT, R4, R5, PT ;  /* 0x000000050400720c */ /* 0x000fe40003f06070 */
[----:B------:R-:W-:Y:S02]  /*0a70*/  SHF.L.U64.HI R15, R0, 0x2, R7 ;  /* 0x00000002000f7819 */ /* 0x000fe40000010207 */
[----:B------:R-:W-:Y:S02]  /*0a80*/  ISETP.LT.U32.AND.EX P1, PT, R7, RZ, PT, P1 ;  /* 0x000000ff0700720c */ /* 0x000fe40003f21110 */
[----:B------:R-:W-:-:S13]  /*0a90*/  ISETP.GE.AND.EX P0, PT, R15, R6, PT, P0 ;  /* 0x000000060f00720c */ /* 0x000fda0003f06300 */
[----:B--2---:R-:W-:Y:S05]  /*0aa0*/  @!P0 BRA P1, `(.L_x_6) ;  /* 0xfffffffc00508947 */ /* 0x004fea000083ffff */
[----:B------:R-:W-:Y:S05]  /*0ab0*/  EXIT ;  /* 0x000000000000794d */ /* 0x000fea0003800000 */
.L_x_7:
        /* <DEDUP_REMOVED lines=12> */
.L_x_1943:


//--------------------- .text._ZN2at6native46_GLOBAL__N__5fd40885_13_AmpKernels_cu_3810c27325multi_tensor_apply_kernelINS1_18TensorListMetadataILi1EEENS1_14UnaryOpFunctorIdLi1ELi1ELi0EEEJZZZNS0_47_amp_foreach_non_finite_check_and_unscale_cuda_EN3c108ArrayRefINS_6TensorEEERS9_RKS9_ENKUlvE_clEvENKUlvE_clEvEUldE_EEEvT_T0_DpT1_ --------------------------
	.section	.text._ZN2at6native46_GLOBAL__N__5fd40885_13_AmpKernels_cu_3810c27325multi_tensor_apply_kernelINS1_18TensorListMetadataILi1EEENS1_14UnaryOpFunctorIdLi1ELi1ELi0EEEJZZZNS0_47_amp_foreach_non_finite_check_and_unscale_cuda_EN3c108ArrayRefINS_6TensorEEERS9_RKS9_ENKUlvE_clEvENKUlvE_clEvEUldE_EEEvT_T0_DpT1_,"ax",@progbits
	.align	128
.text._ZN2at6native46_GLOBAL__N__5fd40885_13_AmpKernels_cu_3810c27325multi_tensor_apply_kernelINS1_18TensorListMetadataILi1EEENS1_14UnaryOpFunctorIdLi1ELi1ELi0EEEJZZZNS0_47_amp_foreach_non_finite_check_and_unscale_cuda_EN3c108ArrayRefINS_6TensorEEERS9_RKS9_ENKUlvE_clEvENKUlvE_clEvEUldE_EEEvT_T0_DpT1_:
        .type           _ZN2at6native46_GLOBAL__N__5fd40885_13_AmpKernels_cu_3810c27325multi_tensor_apply_kernelINS1_18TensorListMetadataILi1EEENS1_14UnaryOpFunctorIdLi1ELi1ELi0EEEJZZZNS0_47_amp_foreach_non_finite_check_and_unscale_cuda_EN3c108ArrayRefINS_6TensorEEERS9_RKS9_ENKUlvE_clEvENKUlvE_clEvEUldE_EEEvT_T0_DpT1_,@function
        .size           _ZN2at6native46_GLOBAL__N__5fd40885_13_AmpKernels_cu_3810c27325multi_tensor_apply_kernelINS1_18TensorListMetadataILi1EEENS1_14UnaryOpFunctorIdLi1ELi1ELi0EEEJZZZNS0_47_amp_foreach_non_finite_check_and_unscale_cuda_EN3c108ArrayRefINS_6TensorEEERS9_RKS9_ENKUlvE_clEvENKUlvE_clEvEUldE_EEEvT_T0_DpT1_,(.L_x_1944 - _ZN2at6native46_GLOBAL__N__5fd40885_13_AmpKernels_cu_3810c27325multi_tensor_apply_kernelINS1_18TensorListMetadataILi1EEENS1_14UnaryOpFunctorIdLi1ELi1ELi0EEEJZZZNS0_47_amp_foreach_non_finite_check_and_unscale_cuda_EN3c108ArrayRefINS_6TensorEEERS9_RKS9_ENKUlvE_clEvENKUlvE_clEvEUldE_EEEvT_T0_DpT1_)
        .other          _ZN2at6native46_GLOBAL__N__5fd40885_13_AmpKernels_cu_3810c27325multi_tensor_apply_kernelINS1_18TensorListMetadataILi1EEENS1_14UnaryOpFunctorIdLi1ELi1ELi0EEEJZZZNS0_47_amp_foreach_non_finite_check_and_unscale_cuda_EN3c108ArrayRefINS_6TensorEEERS9_RKS9_ENKUlvE_clEvENKUlvE_clEvEUldE_EEEvT_T0_DpT1_,@"STO_CUDA_ENTRY STV_DEFAULT"
_ZN2at6native46_GLOBAL__N__5fd40885_13_AmpKernels_cu_3810c27325multi_tensor_apply_kernelINS1_18TensorListMetadataILi1EEENS1_14UnaryOpFunctorIdLi1ELi1ELi0EEEJZZZNS0_47_amp_foreach_non_finite_check_and_unscale_cuda_EN3c108ArrayRefINS_6TensorEEERS9_RKS9_ENKUlvE_clEvENKUlvE_clEvEUldE_EEEvT_T0_DpT1_:
[----:B------:R-:W-:Y:S08]  /*0000*/  LDC R1, c[0x0][0x28] ;  /* 0x00000a00ff017b82 */ /* 0x000ff00000000800 */
[----:B------:R-:W0:Y:S01]  /*0010*/  S2UR UR4, SR_CTAID.X ;  /* 0x00000000000479c3 */ /* 0x000e220000002500 */
[----:B------:R-:W-:Y:S02]  /*0020*/  UMOV UR5, 0x820 ;  /* 0x0000082000057882 */ /* 0x000fe40000000000 */
[----:B0-----:R-:W-:-:S03]  /*0030*/  ULEA UR5, UR4, UR5, 0x2 ;  /* 0x0000000504057291 */ /* 0x001fc6000f8e103f */
[----:B------:R-:W-:Y:S02]  /*0040*/  ULDC.U8 UR4, c[0x0][UR4+0x8f0] ;  /* 0x00023c0004047abb */ /* 0x000fe40008000000 */
[----:B------:R-:W-:-:S07]  /*0050*/  USHF.L.U32 UR4, UR4, 0x3, URZ ;  /* 0x0000000304047899 */ /* 0x000fce000800063f */
[----:B------:R-:W-:Y:S02]  /*0060*/  ULDC UR8, c[0x0][UR5+0x210] ;  /* 0x0000840005087abb */ /* 0x000fe40008000800 */
[----:B------:R-:W-:-:S03]  /*0070*/  UIMAD.WIDE UR6, UR8, 0x10000, URZ ;  /* 0x00010000080678a5 */ /* 0x000fc6000f8e023f */
[----:B------:R-:W-:Y:S01]  /*0080*/  ULDC.64 UR10, c[0x0][UR4+0x580] ;  /* 0x00016000040a7abb */ /* 0x000fe20008000a00 */
[----:B------:R-:W-:Y:S01]  /*0090*/  ULDC.64 UR4, c[0x0][UR4+0x210] ;  /* 0x0000840004047abb */ /* 0x000fe20008000a00 */
[----:B------:R-:W-:Y:S02]  /*00a0*/  UIADD3 UR12, UP1, -UR6, UR10, URZ ;  /* 0x0000000a060c7290 */ /* 0x000fe4000ff3e13f */
[----:B------:R-:W-:Y:S02]  /*00b0*/  UIMAD.WIDE UR8, UR8, 0x80000, UR4 ;  /* 0x00080000080878a5 */ /* 0x000fe4000f8e0204 */
[----:B------:R-:W-:Y:S02]  /*00c0*/  ULOP3.LUT UR4, UR12, 0x3, URZ, 0xc0, !UPT ;  /* 0x000000030c047892 */ /* 0x000fe4000f8ec03f */
[----:B------:R-:W-:Y:S02]  /*00d0*/  UIADD3.X UR6, ~UR7, UR11, URZ, UP1, !UPT ;  /* 0x0000000b07067290 */ /* 0x000fe40008ffe53f */
[----:B------:R-:W-:Y:S01]  /*00e0*/  ULOP3.LUT UP0, URZ, UR4, 0x1f, UR8, 0xf8, !UPT ;  /* 0x0000001f043f7892 */ /* 0x000fe2000f80f808 */
[----:B------:R-:W-:-:S03]  /*00f0*/  ULDC.64 UR10, c[0x0][0x208] ;  /* 0x00008200000a7ab9 */ /* 0x000fc60000000a00 */
[----:B------:R-:W-:-:S06]  /*0100*/  ULOP3.LUT UP0, URZ, URZ, URZ, URZ, 0xfc, UP0 ;  /* 0x0000003f3f3f7292 */ /* 0x000fcc000800fc3f */
[----:B------:R-:W-:-:S13]  /*0110*/  PLOP3.LUT P0, PT, PT, PT, UP0, 0x80, 0x0 ;  /* 0x000000000000781c */ /* 0x000fda0003f0f008 */
[----:B------:R-:W-:Y:S05]  /*0120*/  @!P0 BRA `(.L_x_8) ;  /* 0x00000008000c8947 */ /* 0x000fea0003800000 */
[----:B------:R-:W-:-:S04]  /*0130*/  UISETP.GE.U32.AND UP0, UPT, UR12, 0x1, UPT ;  /* 0x000000010c00788c */ /* 0x000fc8000bf06070 */
[----:B------:R-:W-:-:S06]  /*0140*/  UISETP.GE.AND.EX UP0, UPT, UR6, URZ, UPT, UP0 ;  /* 0x0000003f0600728c */ /* 0x000fcc000bf06300 */
[----:B------:R-:W-:-:S13]  /*0150*/  PLOP3.LUT P0, PT, PT, PT, UP0, 0x80, 0x0 ;  /* 0x000000000000781c */ /* 0x000fda0003f0f008 */
[----:B------:R-:W-:Y:S05]  /*0160*/  @!P0 EXIT ;  /* 0x000000000000894d */ /* 0x000fea0003800000 */
[----:B------:R-:W0:Y:S01]  /*0170*/  S2R R25, SR_TID.X ;  /* 0x0000000000197919 */ /* 0x000e220000002100 */
[----:B------:R-:W-:Y:S01]  /*0180*/  ULDC UR7, c[0x0][0x0] ;  /* 0x0000000000077ab9 */ /* 0x000fe20000000800 */
[----:B------:R-:W-:Y:S01]  /*0190*/  UMOV UR4, URZ ;  /* 0x0000003f00047c82 */ /* 0x000fe20008000000 */
[----:B------:R-:W-:-:S05]  /*01a0*/  UMOV UR5, URZ ;  /* 0x0000003f00057c82 */ /* 0x000fca0008000000 */
.L_x_9:
[----:B0-----:R-:W-:Y:S02]  /*01b0*/  IADD3 R5, P0, R25, UR4, RZ ;  /* 0x0000000419057c10 */ /* 0x001fe4000ff1e0ff */
[----:B------:R-:W-:Y:S02]  /*01c0*/  CS2R R10, SRZ ;  /* 0x00000000000a7805 */ /* 0x000fe4000001ff00 */
[C---:B------:R-:W-:Y:S01]  /*01d0*/  ISETP.GE.U32.AND P1, PT, R5.reuse, 0x10000, PT ;  /* 0x000100000500780c */ /* 0x040fe20003f26070 */
[----:B------:R-:W-:Y:S01]  /*01e0*/  IMAD.X R8, RZ, RZ, UR5, P0 ;  /* 0x00000005ff087e24 */ /* 0x000fe200080e06ff */
[----:B------:R-:W-:-:S04]  /*01f0*/  ISETP.LT.U32.AND P0, PT, R5, UR12, PT ;  /* 0x0000000c05007c0c */ /* 0x000fc8000bf01070 */
[----:B------:R-:W-:-:S04]  /*0200*/  ISETP.GE.U32.AND.EX P1, PT, R8, RZ, PT, P1 ;  /* 0x000000ff0800720c */ /* 0x000fc80003f26110 */
[----:B------:R-:W-:Y:S02]  /*0210*/  ISETP.LT.AND.EX P1, PT, R8, UR6, !P1, P0 ;  /* 0x0000000608007c0c */ /* 0x000fe4000cf21300 */
[----:B------:R-:W-:-:S04]  /*0220*/  LEA R12, P0, R5, UR8, 0x3 ;  /* 0x00000008050c7c11 */ /* 0x000fc8000f8018ff */
[----:B------:R-:W-:-:S07]  /*0230*/  LEA.HI.X R13, R5, UR9, R8, 0x3, P0 ;  /* 0x00000009050d7c11 */ /* 0x000fce00080f1c08 */
[----:B------:R-:W2:Y:S01]  /*0240*/  @P1 LDG.E.64 R10, desc[UR10][R12.64] ;  /* 0x0000000a0c0a1981 */ /* 0x000ea2000c1e1b00 */
[----:B------:R-:W-:Y:S01]  /*0250*/  UMOV UR14, 0xf0000000 ;  /* 0xf0000000000e7882 */ /* 0x000fe20000000000 */
[----:B------:R-:W-:Y:S01]  /*0260*/  UMOV UR15, 0x380fffff ;  /* 0x380fffff000f7882 */ /* 0x000fe20000000000 */
[----:B------:R-:W-:Y:S01]  /*0270*/  IMAD.U32 R4, RZ, RZ, UR7 ;  /* 0x00000007ff047e24 */ /* 0x000fe2000f8e00ff */
[----:B------:R-:W0:Y:S01]  /*0280*/  LDC.64 R26, c[0x0][0xf48] ;  /* 0x0003d200ff1a7b82 */ /* 0x000e220000000a00 */
[----:B------:R-:W-:Y:S01]  /*0290*/  IMAD.U32 R2, RZ, RZ, UR7 ;  /* 0x00000007ff027e24 */ /* 0x000fe2000f8e00ff */
[----:B------:R-:W-:Y:S02]  /*02a0*/  CS2R R16, SRZ ;  /* 0x0000000000107805 */ /* 0x000fe4000001ff00 */
[----:B------:R-:W-:Y:S02]  /*02b0*/  CS2R R14, SRZ ;  /* 0x00000000000e7805 */ /* 0x000fe4000001ff00 */
[----:B------:R-:W-:Y:S01]  /*02c0*/  LEA R2, P6, R2, R5, 0x1 ;  /* 0x0000000502027211 */ /* 0x000fe200078c08ff */
[----:B--2---:R-:W1:Y:S01]  /*02d0*/  F2F.F32.F64 R0, R10 ;  /* 0x0000000a00007310 */ /* 0x004e620000301000 */
[----:B------:R-:W-:-:S14]  /*02e0*/  DSETP.GEU.AND P0, PT, |R10|, UR14, PT ;  /* 0x0000000e0a007e2a */ /* 0x000fdc000bf0e200 */
[----:B-1----:R-:W-:Y:S01]  /*02f0*/  @!P0 FMUL R0, R0, 1.175494350822287508e-38 ;  /* 0x0080000000008820 */ /* 0x002fe20000400000 */
[----:B------:R-:W-:-:S04]  /*0300*/  IADD3 R3, P0, R5, UR7, RZ ;  /* 0x0000000705037c10 */ /* 0x000fc8000ff1e0ff */
[----:B------:R-:W-:Y:S01]  /*0310*/  FSETP.GEU.FTZ.AND P5, PT, |R0|, +INF , PT ;  /* 0x7f8000000000780b */ /* 0x000fe20003fbe200 */
[----:B------:R-:W-:Y:S01]  /*0320*/  IMAD R0, R4, 0x3, RZ ;  /* 0x0000000304007824 */ /* 0x000fe200078e02ff */
[C---:B------:R-:W-:Y:S01]  /*0330*/  ISETP.GE.U32.AND P3, PT, R3.reuse, 0x10000, PT ;  /* 0x000100000300780c */ /* 0x040fe20003f66070 */
[--C-:B------:R-:W-:Y:S01]  /*0340*/  IMAD.X R4, RZ, RZ, R8.reuse, P0 ;  /* 0x000000ffff047224 */ /* 0x100fe200000e0608 */
[C---:B------:R-:W-:Y:S02]  /*0350*/  LEA R6, P2, R3.reuse, UR8, 0x3 ;  /* 0x0000000803067c11 */ /* 0x040fe4000f8418ff */
[----:B------:R-:W-:Y:S01]  /*0360*/  IADD3 R0, P4, R0, R5, RZ ;  /* 0x0000000500007210 */ /* 0x000fe20007f9e0ff */
[----:B------:R-:W-:Y:S01]  /*0370*/  IMAD.X R5, RZ, RZ, R8, P6 ;  /* 0x000000ffff057224 */ /* 0x000fe200030e0608 */
[----:B------:R-:W-:Y:S02]  /*0380*/  ISETP.LT.U32.AND P0, PT, R3, UR12, PT ;  /* 0x0000000c03007c0c */ /* 0x000fe4000bf01070 */
[----:B------:R-:W-:-:S02]  /*0390*/  ISETP.GE.U32.AND.EX P3, PT, R4, RZ, PT, P3 ;  /* 0x000000ff0400720c */ /* 0x000fc40003f66130 */
[----:B------:R-:W-:Y:S01]  /*03a0*/  LEA.HI.X R7, R3, UR9, R4, 0x3, P2 ;  /* 0x0000000903077c11 */ /* 0x000fe200090f1c04 */
[----:B------:R-:W1:Y:S01]  /*03b0*/  @P5 LDC.64 R20, c[0x0][0xf40] ;  /* 0x0003d000ff145b82 */ /* 0x000e620000000a00 */
[----:B------:R-:W-:Y:S01]  /*03c0*/  ISETP.GE.U32.AND P2, PT, R2, 0x10000, PT ;  /* 0x000100000200780c */ /* 0x000fe20003f46070 */
[----:B------:R-:W-:Y:S01]  /*03d0*/  IMAD.X R3, RZ, RZ, R8, P4 ;  /* 0x000000ffff037224 */ /* 0x000fe200020e0608 */
[----:B------:R-:W-:Y:S02]  /*03e0*/  ISETP.LT.AND.EX P0, PT, R4, UR6, !P3, P0 ;  /* 0x0000000604007c0c */ /* 0x000fe4000df01300 */
[----:B------:R-:W-:Y:S02]  /*03f0*/  CS2R R8, SRZ ;  /* 0x0000000000087805 */ /* 0x000fe4000001ff00 */
[----:B------:R-:W-:Y:S01]  /*0400*/  ISETP.LT.U32.AND P3, PT, R2, UR12, PT ;  /* 0x0000000c02007c0c */ /* 0x000fe2000bf61070 */
[----:B------:R-:W-:Y:S01]  /*0410*/  @P5 IMAD.MOV.U32 R19, RZ, RZ, 0x3f800000 ;  /* 0x3f800000ff135424 */ /* 0x000fe200078e00ff */
[----:B------:R-:W-:-:S02]  /*0420*/  ISETP.GE.U32.AND.EX P2, PT, R5, RZ, PT, P2 ;  /* 0x000000ff0500720c */ /* 0x000fc40003f46120 */
[C---:B------:R-:W-:Y:S02]  /*0430*/  ISETP.GE.U32.AND P4, PT, R0.reuse, 0x10000, PT ;  /* 0x000100000000780c */ /* 0x040fe40003f86070 */
[----:B------:R-:W-:Y:S02]  /*0440*/  ISETP.LT.AND.EX P3, PT, R5, UR6, !P2, P3 ;  /* 0x0000000605007c0c */ /* 0x000fe4000d761330 */
[----:B------:R-:W-:Y:S02]  /*0450*/  ISETP.LT.U32.AND P2, PT, R0, UR12, PT ;  /* 0x0000000c00007c0c */ /* 0x000fe4000bf41070 */
[C---:B------:R-:W-:Y:S01]  /*0460*/  ISETP.GE.U32.AND.EX P4, PT, R3.reuse, RZ, PT, P4 ;  /* 0x000000ff0300720c */ /* 0x040fe20003f86140 */
[----:B------:R-:W2:Y:S01]  /*0470*/  @P0 LDG.E.64 R16, desc[UR10][R6.64] ;  /* 0x0000000a06100981 */ /* 0x000ea2000c1e1b00 */
[----:B------:R-:W-:Y:S02]  /*0480*/  LEA R4, P6, R2, UR8, 0x3 ;  /* 0x0000000802047c11 */ /* 0x000fe4000f8c18ff */
[----:B------:R-:W-:-:S02]  /*0490*/  ISETP.LT.AND.EX P2, PT, R3, UR6, !P4, P2 ;  /* 0x0000000603007c0c */ /* 0x000fc4000e741320 */
[----:B------:R-:W-:Y:S02]  /*04a0*/  LEA.HI.X R5, R2, UR9, R5, 0x3, P6 ;  /* 0x0000000902057c11 */ /* 0x000fe4000b0f1c05 */
[----:B------:R-:W-:-:S03]  /*04b0*/  LEA R2, P6, R0, UR8, 0x3 ;  /* 0x0000000800027c11 */ /* 0x000fc6000f8c18ff */
[----:B------:R-:W3:Y:S01]  /*04c0*/  @P3 LDG.E.64 R14, desc[UR10][R4.64] ;  /* 0x0000000a040e3981 */ /* 0x000ee2000c1e1b00 */
[----:B------:R-:W-:-:S05]  /*04d0*/  LEA.HI.X R3, R0, UR9, R3, 0x3, P6 ;  /* 0x0000000900037c11 */ /* 0x000fca000b0f1c03 */
[----:B------:R-:W4:Y:S04]  /*04e0*/  @P2 LDG.E.64 R8, desc[UR10][R2.64] ;  /* 0x0000000a02082981 */ /* 0x000f28000c1e1b00 */
[----:B-1----:R1:W-:Y:S04]  /*04f0*/  @P5 STG.E desc[UR10][R20.64], R19 ;  /* 0x0000001314005986 */ /* 0x0023e8000c10190a */
[----:B0-----:R-:W5:Y:S01]  /*0500*/  LDG.E R18, desc[UR10][R26.64] ;  /* 0x0000000a1a127981 */ /* 0x001f62000c1e1900 */
[----:B--2---:R-:W0:Y:S01]  /*0510*/  F2F.F32.F64 R0, R16 ;  /* 0x0000001000007310 */ /* 0x004e220000301000 */
[----:B------:R-:W-:Y:S01]  /*0520*/  DSETP.GEU.AND P4, PT, |R16|, UR14, PT ;  /* 0x0000000e10007e2a */ /* 0x000fe2000bf8e200 */
[----:B-----5:R-:W-:-:S06]  /*0530*/  FMUL.FTZ R22, R18, 1 ;  /* 0x3f80000012167820 */ /* 0x020fcc0000410000 */
[----:B------:R-:W2:Y:S07]  /*0540*/  F2F.F64.F32 R22, R22 ;  /* 0x0000001600167310 */ /* 0x000eae0000201800 */
[----:B0-----:R-:W-:-:S05]  /*0550*/  @!P4 FMUL R0, R0, 1.175494350822287508e-38 ;  /* 0x008000000000c820 */ /* 0x001fca0000400000 */
[----:B------:R-:W-:Y:S02]  /*0560*/  FSETP.GEU.FTZ.AND P4, PT, |R0|, +INF , PT ;  /* 0x7f8000000000780b */ /* 0x000fe40003f9e200 */
[----:B------:R-:W-:Y:S01]  /*0570*/  FSETP.NEU.FTZ.AND P5, PT, R18, 1, PT ;  /* 0x3f8000001200780b */ /* 0x000fe20003fbd000 */
[----:B--2---:R-:W-:-:S10]  /*0580*/  DMUL R28, R22, R10 ;  /* 0x0000000a161c7228 */ /* 0x004fd40000000000 */
[----:B------:R-:W-:Y:S02]  /*0590*/  FSEL R10, R10, R28, !P5 ;  /* 0x0000001c0a0a7208 */ /* 0x000fe40006800000 */
[----:B------:R-:W-:Y:S02]  /*05a0*/  FSEL R11, R11, R29, !P5 ;  /* 0x0000001d0b0b7208 */ /* 0x000fe40006800000 */
[----:B------:R-:W0:Y:S01]  /*05b0*/  @P4 LDC.64 R28, c[0x0][0xf40] ;  /* 0x0003d000ff1c4b82 */ /* 0x000e220000000a00 */
[----:B-1----:R-:W-:-:S05]  /*05c0*/  @P4 IMAD.MOV.U32 R19, RZ, RZ, 0x3f800000 ;  /* 0x3f800000ff134424 */ /* 0x002fca00078e00ff */
[----:B0-----:R0:W-:Y:S04]  /*05d0*/  @P4 STG.E desc[UR10][R28.64], R19 ;  /* 0x000000131c004986 */ /* 0x0011e8000c10190a */
[----:B------:R-:W2:Y:S01]  /*05e0*/  @P4 LDG.E R18, desc[UR10][R26.64] ;  /* 0x0000000a1a124981 */ /* 0x000ea2000c1e1900 */
[----:B---3--:R-:W1:Y:S01]  /*05f0*/  F2F.F32.F64 R0, R14 ;  /* 0x0000000e00007310 */ /* 0x008e620000301000 */
[----:B------:R-:W-:-:S14]  /*0600*/  DSETP.GEU.AND P5, PT, |R14|, UR14, PT ;  /* 0x0000000e0e007e2a */ /* 0x000fdc000bfae200 */
[----:B-1----:R-:W-:-:S05]  /*0610*/  @!P5 FMUL R0, R0, 1.175494350822287508e-38 ;  /* 0x008000000000d820 */ /* 0x002fca0000400000 */
[----:B------:R-:W-:-:S13]  /*0620*/  FSETP.GEU.FTZ.AND P5, PT, |R0|, +INF , PT ;  /* 0x7f8000000000780b */ /* 0x000fda0003fbe200 */
[----:B------:R-:W1:Y:S01]  /*0630*/  @P5 LDC.64 R20, c[0x0][0xf40] ;  /* 0x0003d000ff145b82 */ /* 0x000e620000000a00 */
[----:B0-----:R-:W-:-:S05]  /*0640*/  @P5 IMAD.MOV.U32 R29, RZ, RZ, 0x3f800000 ;  /* 0x3f800000ff1d5424 */ /* 0x001fca00078e00ff */
[----:B-1----:R0:W-:Y:S01]  /*0650*/  @P5 STG.E desc[UR10][R20.64], R29 ;  /* 0x0000001d14005986 */ /* 0x0021e2000c10190a */
[----:B--2---:R-:W-:-:S06]  /*0660*/  IMAD.MOV.U32 R0, RZ, RZ, R18 ;  /* 0x000000ffff007224 */ /* 0x004fcc00078e0012 */
[----:B------:R-:W2:Y:S01]  /*0670*/  @P5 LDG.E R0, desc[UR10][R26.64] ;  /* 0x0000000a1a005981 */ /* 0x000ea2000c1e1900 */
[----:B----4-:R-:W1:Y:S01]  /*0680*/  F2F.F32.F64 R19, R8 ;  /* 0x0000000800137310 */ /* 0x010e620000301000 */
[----:B------:R-:W-:-:S14]  /*0690*/  DSETP.GEU.AND P6, PT, |R8|, UR14, PT ;  /* 0x0000000e08007e2a */ /* 0x000fdc000bfce200 */
[----:B-1----:R-:W-:-:S05]  /*06a0*/  @!P6 FMUL R19, R19, 1.175494350822287508e-38 ;  /* 0x008000001313e820 */ /* 0x002fca0000400000 */
[----:B------:R-:W-:-:S13]  /*06b0*/  FSETP.GEU.FTZ.AND P6, PT, |R19|, +INF , PT ;  /* 0x7f8000001300780b */ /* 0x000fda0003fde200 */
[----:B0-----:R-:W0:Y:S01]  /*06c0*/  @P6 LDC.64 R28, c[0x0][0xf40] ;  /* 0x0003d000ff1c6b82 */ /* 0x001e220000000a00 */
[----:B------:R-:W-:-:S05]  /*06d0*/  @P6 IMAD.MOV.U32 R19, RZ, RZ, 0x3f800000 ;  /* 0x3f800000ff136424 */ /* 0x000fca00078e00ff */
[----:B0-----:R0:W-:Y:S01]  /*06e0*/  @P6 STG.E desc[UR10][R28.64], R19 ;  /* 0x000000131c006986 */ /* 0x0011e2000c10190a */
[----:B--2---:R-:W-:-:S06]  /*06f0*/  IMAD.MOV.U32 R24, RZ, RZ, R0 ;  /* 0x000000ffff187224 */ /* 0x004fcc00078e0000 */
[----:B------:R1:W2:Y:S01]  /*0700*/  @P6 LDG.E R24, desc[UR10][R26.64] ;  /* 0x0000000a1a186981 */ /* 0x0002a2000c1e1900 */
[----:B0-----:R-:W-:-:S04]  /*0710*/  @P4 FMUL.FTZ R28, R18, 1 ;  /* 0x3f800000121c4820 */ /* 0x001fc80000410000 */
[----:B------:R-:W0:Y:S01]  /*0720*/  @P4 F2F.F64.F32 R22, R28 ;  /* 0x0000001c00164310 */ /* 0x000e220000201800 */
[----:B-1----:R-:W-:Y:S01]  /*0730*/  @P5 FMUL.FTZ R26, R0, 1 ;  /* 0x3f800000001a5820 */ /* 0x002fe20000410000 */
[----:B0-----:R-:W-:Y:S02]  /*0740*/  IMAD.MOV.U32 R20, RZ, RZ, R22 ;  /* 0x000000ffff147224 */ /* 0x001fe400078e0016 */
[----:B------:R-:W-:-:S06]  /*0750*/  IMAD.MOV.U32 R21, RZ, RZ, R23 ;  /* 0x000000ffff157224 */ /* 0x000fcc00078e0017 */
[----:B------:R-:W0:Y:S01]  /*0760*/  @P5 F2F.F64.F32 R20, R26 ;  /* 0x0000001a00145310 */ /* 0x000e220000201800 */
[----:B------:R-:W-:Y:S01]  /*0770*/  @P0 FSETP.NEU.FTZ.AND P4, PT, R18, 1, PT ;  /* 0x3f8000001200080b */ /* 0x000fe20003f9d000 */
[----:B0-----:R-:W-:Y:S02]  /*0780*/  IMAD.MOV.U32 R18, RZ, RZ, R20 ;  /* 0x000000ffff127224 */ /* 0x001fe400078e0014 */
[----:B------:R-:W-:Y:S01]  /*0790*/  IMAD.MOV.U32 R19, RZ, RZ, R21 ;  /* 0x000000ffff137224 */ /* 0x000fe200078e0015 */
[----:B------:R-:W-:Y:S02]  /*07a0*/  @P0 DMUL R22, R22, R16 ;  /* 0x0000001016160228 */ /* 0x000fe40000000000 */
[----:B------:R-:W-:Y:S01]  /*07b0*/  @P3 DMUL R20, R20, R14 ;  /* 0x0000000e14143228 */ /* 0x000fe20000000000 */
[----:B------:R-:W-:Y:S01]  /*07c0*/  @P3 FSETP.NEU.FTZ.AND P5, PT, R0, 1, PT ;  /* 0x3f8000000000380b */ /* 0x000fe20003fbd000 */
[----:B------:R-:W-:-:S06]  /*07d0*/  UIMAD.WIDE.U32 UR4, UR7, 0x4, UR4 ;  /* 0x00000004070478a5 */ /* 0x000fcc000f8e0004 */
[----:B------:R-:W-:Y:S02]  /*07e0*/  @P0 FSEL R16, R16, R22, !P4 ;  /* 0x0000001610100208 */ /* 0x000fe40006000000 */
[----:B------:R-:W-:Y:S01]  /*07f0*/  @P0 FSEL R17, R17, R23, !P4 ;  /* 0x0000001711110208 */ /* 0x000fe20006000000 */
[----:B------:R-:W-:Y:S01]  /*0800*/  UISETP.LT.U32.AND UP1, UPT, UR4, UR12, UPT ;  /* 0x0000000c0400728c */ /* 0x000fe2000bf21070 */
[----:B------:R-:W-:Y:S01]  /*0810*/  @P3 FSEL R14, R14, R20, !P5 ;  /* 0x000000140e0e3208 */ /* 0x000fe20006800000 */
[----:B------:R-:W-:Y:S01]  /*0820*/  UISETP.GE.U32.AND UP0, UPT, UR4, 0x10000, UPT ;  /* 0x000100000400788c */ /* 0x000fe2000bf06070 */
[----:B------:R-:W-:Y:S01]  /*0830*/  @P3 FSEL R15, R15, R21, !P5 ;  /* 0x000000150f0f3208 */ /* 0x000fe20006800000 */
[----:B------:R1:W-:Y:S02]  /*0840*/  @P1 STG.E.64 desc[UR10][R12.64], R10 ;  /* 0x0000000a0c001986 */ /* 0x0003e4000c101b0a */
[----:B------:R-:W-:Y:S02]  /*0850*/  UISETP.GE.U32.AND.EX UP0, UPT, UR5, URZ, UPT, UP0 ;  /* 0x0000003f0500728c */ /* 0x000fe4000bf06100 */
[----:B------:R1:W-:Y:S01]  /*0860*/  @P0 STG.E.64 desc[UR10][R6.64], R16 ;  /* 0x0000001006000986 */ /* 0x0003e2000c101b0a */
[----:B------:R-:W-:-:S03]  /*0870*/  PLOP3.LUT P0, PT, PT, PT, UP1, 0x80, 0x0 ;  /* 0x000000000000781c */ /* 0x000fc60003f0f018 */
[----:B------:R1:W-:Y:S01]  /*0880*/  @P3 STG.E.64 desc[UR10][R4.64], R14 ;  /* 0x0000000e04003986 */ /* 0x0003e2000c101b0a */
[----:B------:R-:W-:Y:S01]  /*0890*/  PLOP3.LUT P1, PT, PT, PT, UP0, 0x80, 0x0 ;  /* 0x000000000000781c */ /* 0x000fe20003f2f008 */
[----:B--2---:R-:W-:-:S04]  /*08a0*/  @P6 FMUL.FTZ R27, R24, 1 ;  /* 0x3f800000181b6820 */ /* 0x004fc80000410000 */
[----:B------:R-:W0:Y:S01]  /*08b0*/  @P6 F2F.F64.F32 R18, R27 ;  /* 0x0000001b00126310 */ /* 0x000e220000201800 */
[----:B------:R-:W-:Y:S01]  /*08c0*/  FSETP.NEU.FTZ.AND P4, PT, R24, 1, PT ;  /* 0x3f8000001800780b */ /* 0x000fe20003f9d000 */
[----:B0-----:R-:W-:-:S10]  /*08d0*/  DMUL R18, R18, R8 ;  /* 0x0000000812127228 */ /* 0x001fd40000000000 */
[----:B------:R-:W-:Y:S02]  /*08e0*/  FSEL R8, R8, R18, !P4 ;  /* 0x0000001208087208 */ /* 0x000fe40006000000 */
[----:B------:R-:W-:Y:S01]  /*08f0*/  FSEL R9, R9, R19, !P4 ;  /* 0x0000001309097208 */ /* 0x000fe20006000000 */
[----:B------:R-:W-:-:S04]  /*0900*/  IMAD.U32 R19, RZ, RZ, UR5 ;  /* 0x00000005ff137e24 */ /* 0x000fc8000f8e00ff */
[----:B------:R1:W-:Y:S01]  /*0910*/  @P2 STG.E.64 desc[UR10][R2.64], R8 ;  /* 0x0000000802002986 */ /* 0x0003e2000c101b0a */
[----:B------:R-:W-:Y:S01]  /*0920*/  ISETP.LT.AND.EX P0, PT, R19, UR6, PT, P0 ;  /* 0x0000000613007c0c */ /* 0x000fe2000bf01300 */
[----:B------:R-:W-:-:S12]  /*0930*/  IMAD.U32 R18, RZ, RZ, UR4 ;  /* 0x00000004ff127e24 */ /* 0x000fd8000f8e00ff */
[----:B-1----:R-:W-:Y:S05]  /*0940*/  @!P1 BRA P0, `(.L_x_9) ;  /* 0xfffffff800189947 */ /* 0x002fea000003ffff */
[----:B------:R-:W-:Y:S05]  /*0950*/  EXIT ;  /* 0x000000000000794d */ /* 0x000fea0003800000 */
.L_x_8:
[----:B------:R-:W0:Y:S02]  /*0960*/  S2R R23, SR_TID.X ;  /* 0x0000000000177919 */ /* 0x000e240000002100 */
[----:B0-----:R-:W-:-:S03]  /*0970*/  IMAD.WIDE.U32 R2, R23, 0x4, RZ ;  /* 0x0000000417027825 */ /* 0x001fc600078e00ff */
[----:B------:R-:W-:-:S04]  /*0980*/  ISETP.GE.U32.AND P0, PT, R2, UR12, PT ;  /* 0x0000000c02007c0c */ /* 0x000fc8000bf06070 */
[----:B------:R-:W-:-:S04]  /*0990*/  ISETP.GE.AND.EX P0, PT, R3, UR6, PT, P0 ;  /* 0x0000000603007c0c */ /* 0x000fc8000bf06300 */
[----:B------:R-:W-:-:S13]  /*09a0*/  ISETP.GT.U32.OR P0, PT, R23, 0x3fff, P0 ;  /* 0x00003fff1700780c */ /* 0x000fda0000704470 */
[----:B------:R-:W-:Y:S05]  /*09b0*/  @P0 EXIT ;  /* 0x000000000000094d */ /* 0x000fea0003800000 */
[----:B------:R-:W-:Y:S01]  /*09c0*/  IMAD.MOV.U32 R0, RZ, RZ, RZ ;  /* 0x000000ffff007224 */ /* 0x000fe200078e00ff */
[----:B------:R-:W-:-:S06]  /*09d0*/  ULDC UR4, c[0x0][0x0] ;  /* 0x0000000000047ab9 */ /* 0x000fcc0000000800 */
.L_x_10:
[----:B0-----:R-:W-:-:S04]  /*09e0*/  LEA R2, P0, R23, UR8, 0x5 ;  /* 0x0000000817027c11 */ /* 0x001fc8000f8028ff */
[----:B------:R-:W-:-:S05]  /*09f0*/  LEA.HI.X R3, R23, UR9, R0, 0x5, P0 ;  /* 0x0000000917037c11 */ /* 0x000fca00080f2c00 */
[----:B------:R-:W2:Y:S01]  /*0a00*/  LDG.E.128 R8, desc[UR10][R2.64] ;  /* 0x0000000a02087981 */ /* 0x000ea2000c1e1d00 */
[----:B------:R-:W-:Y:S01]  /*0a10*/  UMOV UR14, 0xf0000000 ;  /* 0xf0000000000e7882 */ /* 0x000fe20000000000 */
[----:B------:R-:W-:Y:S01]  /*0a20*/  UMOV UR15, 0x380fffff ;  /* 0x380fffff000f7882 */ /* 0x000fe20000000000 */
[----:B------:R-:W0:Y:S01]  /*0a30*/  LDC.64 R16, c[0x0][0xf48] ;  /* 0x0003d200ff107b82 */ /* 0x000e220000000a00 */
[----:B--2---:R-:W1:Y:S01]  /*0a40*/  F2F.F32.F64 R4, R8 ;  /* 0x0000000800047310 */ /* 0x004e620000301000 */
[----:B------:R-:W-:-:S14]  /*0a50*/  DSETP.GEU.AND P0, PT, |R8|, UR14, PT ;  /* 0x0000000e08007e2a */ /* 0x000fdc000bf0e200 */
[----:B-1----:R-:W-:-:S05]  /*0a60*/  @!P0 FMUL R4, R4, 1.175494350822287508e-38 ;  /* 0x0080000004048820 */ /* 0x002fca0000400000 */
[----:B------:R-:W-:Y:S02]  /*0a70*/  FSETP.GEU.FTZ.AND P0, PT, |R4|, +INF , PT ;  /* 0x7f8000000400780b */ /* 0x000fe40003f1e200 */
[----:B------:R-:W2:Y:S11]  /*0a80*/  LDG.E.128 R4, desc[UR10][R2.64+0x10] ;  /* 0x0000100a02047981 */ /* 0x000eb6000c1e1d00 */
[----:B------:R-:W1:Y:S01]  /*0a90*/  @P0 LDC.64 R12, c[0x0][0xf40] ;  /* 0x0003d000ff0c0b82 */ /* 0x000e620000000a00 */
[----:B------:R-:W-:-:S05]  /*0aa0*/  @P0 IMAD.MOV.U32 R19, RZ, RZ, 0x3f800000 ;  /* 0x3f800000ff130424 */ /* 0x000fca00078e00ff */
[----:B-1----:R2:W-:Y:S04]  /*0ab0*/  @P0 STG.E desc[UR10][R12.64], R19 ;  /* 0x000000130c000986 */ /* 0x0025e8000c10190a */
[----:B0-----:R-:W3:Y:S01]  /*0ac0*/  LDG.E R21, desc[UR10][R16.64] ;  /* 0x0000000a10157981 */ /* 0x001ee2000c1e1900 */
[----:B------:R-:W0:Y:S01]  /*0ad0*/  F2F.F32.F64 R14, R10 ;  /* 0x0000000a000e7310 */ /* 0x000e220000301000 */
[----:B------:R-:W-:-:S14]  /*0ae0*/  DSETP.GEU.AND P0, PT, |R10|, UR14, PT ;  /* 0x0000000e0a007e2a */ /* 0x000fdc000bf0e200 */
[----:B0-----:R-:W-:-:S05]  /*0af0*/  @!P0 FMUL R14, R14, 1.175494350822287508e-38 ;  /* 0x008000000e0e8820 */ /* 0x001fca0000400000 */
[----:B------:R-:W-:-:S13]  /*0b00*/  FSETP.GEU.FTZ.AND P1, PT, |R14|, +INF , PT ;  /* 0x7f8000000e00780b */ /* 0x000fda0003f3e200 */
[----:B------:R-:W0:Y:S01]  /*0b10*/  @P1 LDC.64 R14, c[0x0][0xf40] ;  /* 0x0003d000ff0e1b82 */ /* 0x000e220000000a00 */
[----:B------:R-:W-:-:S05]  /*0b20*/  @P1 IMAD.MOV.U32 R25, RZ, RZ, 0x3f800000 ;  /* 0x3f800000ff191424 */ /* 0x000fca00078e00ff */
[----:B0-----:R0:W-:Y:S01]  /*0b30*/  @P1 STG.E desc[UR10][R14.64], R25 ;  /* 0x000000190e001986 */ /* 0x0011e2000c10190a */
[C---:B---3--:R-:W-:Y:S01]  /*0b40*/  FSETP.NEU.FTZ.AND P0, PT, R21.reuse, 1, PT ;  /* 0x3f8000001500780b */ /* 0x048fe20003f1d000 */
[----:B------:R-:W-:Y:S02]  /*0b50*/  FMUL.FTZ R28, R21, 1 ;  /* 0x3f800000151c7820 */ /* 0x000fe40000410000 */
[----:B------:R-:W3:Y:S01]  /*0b60*/  @P1 LDG.E R21, desc[UR10][R16.64] ;  /* 0x0000000a10151981 */ /* 0x000ee2000c1e1900 */
[----:B--2---:R-:W1:Y:S01]  /*0b70*/  F2F.F32.F64 R12, R4 ;  /* 0x00000004000c7310 */ /* 0x004e620000301000 */
[----:B------:R-:W-:-:S14]  /*0b80*/  DSETP.GEU.AND P2, PT, |R4|, UR14, PT ;  /* 0x0000000e04007e2a */ /* 0x000fdc000bf4e200 */
[----:B-1----:R-:W-:-:S05]  /*0b90*/  @!P2 FMUL R12, R12, 1.175494350822287508e-38 ;  /* 0x008000000c0ca820 */ /* 0x002fca0000400000 */
[----:B------:R-:W-:-:S13]  /*0ba0*/  FSETP.GEU.FTZ.AND P2, PT, |R12|, +INF , PT ;  /* 0x7f8000000c00780b */ /* 0x000fda0003f5e200 */
[----:B------:R-:W1:Y:S01]  /*0bb0*/  @P2 LDC.64 R12, c[0x0][0xf40] ;  /* 0x0003d000ff0c2b82 */ /* 0x000e620000000a00 */
[----:B------:R-:W-:-:S05]  /*0bc0*/  @P2 IMAD.MOV.U32 R19, RZ, RZ, 0x3f800000 ;  /* 0x3f800000ff132424 */ /* 0x000fca00078e00ff */
[----:B-1----:R1:W-:Y:S01]  /*0bd0*/  @P2 STG.E desc[UR10][R12.64], R19 ;  /* 0x000000130c002986 */ /* 0x0023e2000c10190a */
[----:B---3--:R-:W-:-:S06]  /*0be0*/  IMAD.MOV.U32 R20, RZ, RZ, R21 ;  /* 0x000000ffff147224 */ /* 0x008fcc00078e0015 */
[----:B------:R-:W2:Y:S01]  /*0bf0*/  @P2 LDG.E R20, desc[UR10][R16.64] ;  /* 0x0000000a10142981 */ /* 0x000ea2000c1e1900 */
[----:B0-----:R-:W0:Y:S01]  /*0c00*/  F2F.F32.F64 R14, R6 ;  /* 0x00000006000e7310 */ /* 0x001e220000301000 */
[----:B------:R-:W-:-:S14]  /*0c10*/  DSETP.GEU.AND P3, PT, |R6|, UR14, PT ;  /* 0x0000000e06007e2a */ /* 0x000fdc000bf6e200 */
[----:B0-----:R-:W-:-:S05]  /*0c20*/  @!P3 FMUL R14, R14, 1.175494350822287508e-38 ;  /* 0x008000000e0eb820 */ /* 0x001fca0000400000 */
[----:B------:R-:W-:-:S13]  /*0c30*/  FSETP.GEU.FTZ.AND P3, PT, |R14|, +INF , PT ;  /* 0x7f8000000e00780b */ /* 0x000fda0003f7e200 */
[----:B------:R-:W0:Y:S01]  /*0c40*/  @P3 LDC.64 R26, c[0x0][0xf40] ;  /* 0x0003d000ff1a3b82 */ /* 0x000e220000000a00 */
[----:B------:R-:W-:-:S05]  /*0c50*/  @P3 IMAD.MOV.U32 R15, RZ, RZ, 0x3f800000 ;  /* 0x3f800000ff0f3424 */ /* 0x000fca00078e00ff */
[----:B0-----:R0:W-:Y:S01]  /*0c60*/  @P3 STG.E desc[UR10][R26.64], R15 ;  /* 0x0000000f1a003986 */ /* 0x0011e2000c10190a */
[----:B--2---:R-:W-:-:S06]  /*0c70*/  IMAD.MOV.U32 R22, RZ, RZ, R20 ;  /* 0x000000ffff167224 */ /* 0x004fcc00078e0014 */
[----:B------:R2:W3:Y:S01]  /*0c80*/  @P3 LDG.E R22, desc[UR10][R16.64] ;  /* 0x0000000a10163981 */ /* 0x0004e2000c1e1900 */
[----:B------:R-:W1:Y:S01]  /*0c90*/  F2F.F64.F32 R24, R28 ;  /* 0x0000001c00187310 */ /* 0x000e620000201800 */
[----:B------:R-:W-:Y:S01]  /*0ca0*/  @P1 FMUL.FTZ R29, R21, 1 ;  /* 0x3f800000151d1820 */ /* 0x000fe20000410000 */
[----:B-1----:R-:W-:-:S06]  /*0cb0*/  DMUL R12, R8, R24 ;  /* 0x00000018080c7228 */ /* 0x002fcc0000000000 */
[----:B------:R-:W1:Y:S01]  /*0cc0*/  @P1 F2F.F64.F32 R24, R29 ;  /* 0x0000001d00181310 */ /* 0x000e620000201800 */
[----:B------:R-:W-:Y:S01]  /*0cd0*/  @P2 FMUL.FTZ R28, R20, 1 ;  /* 0x3f800000141c2820 */ /* 0x000fe20000410000 */
[----:B-1----:R-:W-:Y:S02]  /*0ce0*/  IMAD.MOV.U32 R18, RZ, RZ, R24 ;  /* 0x000000ffff127224 */ /* 0x002fe400078e0018 */
[----:B------:R-:W-:-:S06]  /*0cf0*/  IMAD.MOV.U32 R19, RZ, RZ, R25 ;  /* 0x000000ffff137224 */ /* 0x000fcc00078e0019 */
[----:B------:R-:W1:Y:S02]  /*0d00*/  @P2 F2F.F64.F32 R18, R28 ;  /* 0x0000001c00122310 */ /* 0x000e640000201800 */
[----:B-1----:R-:W-:Y:S02]  /*0d10*/  IMAD.MOV.U32 R14, RZ, RZ, R18 ;  /* 0x000000ffff0e7224 */ /* 0x002fe400078e0012 */
[----:B0-----:R-:W-:Y:S01]  /*0d20*/  IMAD.MOV.U32 R15, RZ, RZ, R19 ;  /* 0x000000ffff0f7224 */ /* 0x001fe200078e0013 */
[----:B--2---:R-:W-:Y:S02]  /*0d30*/  DMUL R16, R10, R24 ;  /* 0x000000180a107228 */ /* 0x004fe40000000000 */
[----:B------:R-:W-:Y:S01]  /*0d40*/  DMUL R18, R4, R18 ;  /* 0x0000001204127228 */ /* 0x000fe20000000000 */
[----:B------:R-:W-:Y:S02]  /*0d50*/  FSETP.NEU.FTZ.AND P1, PT, R21, 1, PT ;  /* 0x3f8000001500780b */ /* 0x000fe40003f3d000 */
[----:B------:R-:W-:-:S02]  /*0d60*/  FSEL R8, R8, R12, !P0 ;  /* 0x0000000c08087208 */ /* 0x000fc40004000000 */
[----:B------:R-:W-:Y:S02]  /*0d70*/  FSEL R21, R9, R13, !P0 ;  /* 0x0000000d09157208 */ /* 0x000fe40004000000 */
[----:B------:R-:W-:Y:S02]  /*0d80*/  FSETP.NEU.FTZ.AND P2, PT, R20, 1, PT ;  /* 0x3f8000001400780b */ /* 0x000fe40003f5d000 */
[----:B------:R-:W-:Y:S02]  /*0d90*/  FSEL R12, R10, R16, !P1 ;  /* 0x000000100a0c7208 */ /* 0x000fe40004800000 */
[----:B------:R-:W-:Y:S02]  /*0da0*/  FSEL R13, R11, R17, !P1 ;  /* 0x000000110b0d7208 */ /* 0x000fe40004800000 */
[----:B------:R-:W-:Y:S01]  /*0db0*/  FSEL R9, R4, R18, !P2 ;  /* 0x0000001204097208 */ /* 0x000fe20005000000 */
[----:B------:R-:W-:Y:S01]  /*0dc0*/  IMAD.MOV.U32 R4, RZ, RZ, R8 ;  /* 0x000000ffff047224 */ /* 0x000fe200078e0008 */
[----:B------:R-:W-:Y:S01]  /*0dd0*/  FSEL R18, R5, R19, !P2 ;  /* 0x0000001305127208 */ /* 0x000fe20005000000 */
[----:B------:R-:W-:-:S02]  /*0de0*/  IMAD.MOV.U32 R5, RZ, RZ, R21 ;  /* 0x000000ffff057224 */ /* 0x000fc400078e0015 */
[----:B---3--:R-:W-:-:S04]  /*0df0*/  @P3 FMUL.FTZ R29, R22, 1 ;  /* 0x3f800000161d3820 */ /* 0x008fc80000410000 */
[----:B------:R-:W0:Y:S01]  /*0e00*/  @P3 F2F.F64.F32 R14, R29 ;  /* 0x0000001d000e3310 */ /* 0x000e220000201800 */
[----:B------:R-:W-:Y:S01]  /*0e10*/  FSETP.NEU.FTZ.AND P0, PT, R22, 1, PT ;  /* 0x3f8000001600780b */ /* 0x000fe20003f1d000 */
[----:B0-----:R-:W-:-:S10]  /*0e20*/  DMUL R14, R6, R14 ;  /* 0x0000000e060e7228 */ /* 0x001fd40000000000 */
[----:B------:R-:W-:Y:S01]  /*0e30*/  FSEL R10, R6, R14, !P0 ;  /* 0x0000000e060a7208 */ /* 0x000fe20004000000 */
[----:B------:R-:W-:Y:S01]  /*0e40*/  IMAD.MOV.U32 R6, RZ, RZ, R12 ;  /* 0x000000ffff067224 */ /* 0x000fe200078e000c */
[----:B------:R-:W-:Y:S01]  /*0e50*/  FSEL R11, R7, R15, !P0 ;  /* 0x0000000f070b7208 */ /* 0x000fe20004000000 */
[----:B------:R-:W-:Y:S01]  /*0e60*/  IMAD.MOV.U32 R7, RZ, RZ, R13 ;  /* 0x000000ffff077224 */ /* 0x000fe200078e000d */
[----:B------:R-:W-:-:S04]  /*0e70*/  IADD3 R23, P0, R23, UR4, RZ ;  /* 0x0000000417177c10 */ /* 0x000fc8000ff1e0ff */
[----:B------:R0:W-:Y:S01]  /*0e80*/  STG.E.128 desc[UR10][R2.64], R4 ;  /* 0x0000000402007986 */ /* 0x0001e2000c101d0a */
[C---:B------:R-:W-:Y:S02]  /*0e90*/  IMAD.SHL.U32 R8, R23.reuse, 0x4, RZ ;  /* 0x0000000417087824 */ /* 0x040fe400078e00ff */
[----:B------:R-:W-:Y:S01]  /*0ea0*/  IMAD.X R0, RZ, RZ, R0, P0 ;  /* 0x000000ffff007224 */ /* 0x000fe200000e0600 */
[C---:B------:R-:W-:Y:S02]  /*0eb0*/  ISETP.LT.U32.AND P1, PT, R23.reuse, 0x4000, PT ;  /* 0x000040001700780c */ /* 0x040fe40003f21070 */
[----:B------:R-:W-:Y:S02]  /*0ec0*/  ISETP.GE.U32.AND P0, PT, R8, UR12, PT ;  /* 0x0000000c08007c0c */ /* 0x000fe4000bf06070 */
[----:B------:R-:W-:Y:S01]  /*0ed0*/  SHF.L.U64.HI R8, R23, 0x2, R0 ;  /* 0x0000000217087819 */ /* 0x000fe20000010200 */
[----:B0-----:R-:W-:Y:S02]  /*0ee0*/  IMAD.MOV.U32 R4, RZ, RZ, R9 ;  /* 0x000000ffff047224 */ /* 0x001fe400078e0009 */
[----:B------:R-:W-:-:S02]  /*0ef0*/  IMAD.MOV.U32 R5, RZ, RZ, R18 ;  /* 0x000000ffff057224 */ /* 0x000fc400078e0012 */
[----:B------:R-:W-:Y:S02]  /*0f00*/  IMAD.MOV.U32 R6, RZ, RZ, R10 ;  /* 0x000000ffff067224 */ /* 0x000fe400078e000a */
[----:B------:R-:W-:-:S05]  /*0f10*/  IMAD.MOV.U32 R7, RZ, RZ, R11 ;  /* 0x000000ffff077224 */ /* 0x000fca00078e000b */
[----:B------:R0:W-:Y:S01]  /*0f20*/  STG.E.128 desc[UR10][R2.64+0x10], R4 ;  /* 0x0000100402007986 */ /* 0x0001e2000c101d0a */
[----:B------:R-:W-:Y:S02]  /*0f30*/  ISETP.GE.AND.EX P0, PT, R8, UR6, PT, P0 ;  /* 0x0000000608007c0c */ /* 0x000fe4000bf06300 */
[----:B------:R-:W-:-:S13]  /*0f40*/  ISETP.LT.U32.AND.EX P1, PT, R0, RZ, PT, P1 ;  /* 0x000000ff0000720c */ /* 0x000fda0003f21110 */
[----:B------:R-:W-:Y:S05]  /*0f50*/  @!P0 BRA P1, `(.L_x_10) ;  /* 0xfffffff800a08947 */ /* 0x000fea000083ffff */
[----:B------:R-:W-:Y:S05]  /*0f60*/  EXIT ;  /* 0x000000000000794d */ /* 0x000fea0003800000 */
.L_x_11:
        /* <DEDUP_REMOVED lines=9> */
.L_x_1944:


//--------------------- .text._ZN2at6native18elementwise_kernelILi128ELi4EZNS0_15gpu_kernel_implIZZZNS0_46_GLOBAL__N__5fd40885_13_AmpKernels_cu_3810c27339_amp_non_finite_check_and_unscale_cuda_ERNS_6TensorES5_RKS4_ENKUlvE_clEvENKUlvE1_clEvEUlN3c104HalfEE_EEvRNS_18TensorIteratorBaseERKT_EUliE_EEviT1_ --------------------------
	.section	.text._ZN2at6native18elementwise_kernelILi128ELi4EZNS0_15gpu_kernel_implIZZZNS0_46_GLOBAL__N__5fd40885_13_AmpKernels_cu_3810c27339_amp_non_finite_check_and_unscale_cuda_ERNS_6TensorES5_RKS4_ENKUlvE_clEvENKUlvE1_clEvEUlN3c104HalfEE_EEvRNS_18TensorIteratorBaseERKT_EUliE_EEviT1_,"ax",@progbits
	.align	128
        .global         _ZN2at6native18elementwise_kernelILi128ELi4EZNS0_15gpu_kernel_implIZZZNS0_46_GLOBAL__N__5fd40885_13_AmpKernels_cu_3810c27339_amp_non_finite_check_and_unscale_cuda_ERNS_6TensorES5_RKS4_ENKUlvE_clEvENKUlvE1_clEvEUlN3c104HalfEE_EEvRNS_18TensorIteratorBaseERKT_EUliE_EEviT1_
        .type           _ZN2at6native18elementwise_kernelILi128ELi4EZNS0_15gpu_kernel_implIZZZNS0_46_GLOBAL__N__5fd40885_13_AmpKernels_cu_3810c27339_amp_non_finite_check_and_unscale_cuda_ERNS_6TensorES5_RKS4_ENKUlvE_clEvENKUlvE1_clEvEUlN3c104HalfEE_EEvRNS_18TensorIteratorBaseERKT_EUliE_EEviT1_,@function
        .size           _ZN2at6native18elementwise_kernelILi128ELi4EZNS0_15gpu_kernel_implIZZZNS0_46_GLOBAL__N__5fd40885_13_AmpKernels_cu_3810c27339_amp_non_finite_check_and_unscale_cuda_ERNS_6TensorES5_RKS4_ENKUlvE_clEvENKUlvE1_clEvEUlN3c104HalfEE_EEvRNS_18TensorIteratorBaseERKT_EUliE_EEviT1_,(.L_x_1945 - _ZN2at6native18elementwise_kernelILi128ELi4EZNS0_15gpu_kernel_implIZZZNS0_46_GLOBAL__N__5fd40885_13_AmpKernels_cu_3810c27339_amp_non_finite_check_and_unscale_cuda_ERNS_6TensorES5_RKS4_ENKUlvE_clEvENKUlvE1_clEvEUlN3c104HalfEE_EEvRNS_18TensorIteratorBaseERKT_EUliE_EEviT1_)
        .other          _ZN2at6native18elementwise_kernelILi128ELi4EZNS0_15gpu_kernel_implIZZZNS0_46_GLOBAL__N__5fd40885_13_AmpKernels_cu_3810c27339_amp_non_finite_check_and_unscale_cuda_ERNS_6TensorES5_RKS4_ENKUlvE_clEvENKUlvE1_clEvEUlN3c104HalfEE_EEvRNS_18TensorIteratorBaseERKT_EUliE_EEviT1_,@"STO_CUDA_ENTRY STV_DEFAULT"
_ZN2at6native18elementwise_kernelILi128ELi4EZNS0_15gpu_kernel_implIZZZNS0_46_GLOBAL__N__5fd40885_13_AmpKernels_cu_3810c27339_amp_non_finite_check_and_unscale_cuda_ERNS_6TensorES5_RKS4_ENKUlvE_clEvENKUlvE1_clEvEUlN3c104HalfEE_EEvRNS_18TensorIteratorBaseERKT_EUliE_EEviT1_:
.text._ZN2at6native18elementwise_kernelILi128ELi4EZNS0_15gpu_kernel_implIZZZNS0_46_GLOBAL__N__5fd40885_13_AmpKernels_cu_3810c27339_amp_non_finite_check_and_unscale_cuda_ERNS_6TensorES5_RKS4_ENKUlvE_clEvENKUlvE1_clEvEUlN3c104HalfEE_EEvRNS_18TensorIteratorBaseERKT_EUliE_EEviT1_:
[----:B------:R-:W0:Y:S01]  /*0000*/  LDC R1, c[0x0][0x28] ;  /* 0x00000a00ff017b82 */ /* 0x000e220000000800 */
[----:B------:R-:W1:Y:S01]  /*0010*/  S2R R23, SR_CTAID.X ;  /* 0x0000000000177919 */ /* 0x000e620000002500 */
[----:B------:R-:W-:Y:S01]  /*0020*/  ULDC UR4, c[0x0][0x210] ;  /* 0x0000840000047ab9 */ /* 0x000fe20000000800 */
[----:B------:R-:W-:Y:S01]  /*0030*/  ULDC.64 UR36, c[0x0][0x208] ;  /* 0x0000820000247ab9 */ /* 0x000fe20000000a00 */
[----:B------:R-:W-:Y:S01]  /*0040*/  BSSY B6, `(.L_x_12) ;  /* 0x0000333000067945 */ /* 0x000fe20003800000 */
[----:B------:R-:W1:Y:S02]  /*0050*/  S2R R18, SR_TID.X ;  /* 0x0000000000127919 */ /* 0x000e640000002100 */
[----:B-1----:R-:W-:-:S05]  /*0060*/  IMAD R19, R23, 0x200, R18 ;  /* 0x0000020017137824 */ /* 0x002fca00078e0212 */
[----:B------:R-:W-:-:S13]  /*0070*/  ISETP.GE.AND P0, PT, R19, UR4, PT ;  /* 0x0000000413007c0c */ /* 0x000fda000bf06270 */
[----:B0-----:R-:W-:Y:S05]  /*0080*/  @P0 BRA `(.L_x_13) ;  /* 0x0000003000b80947 */ /* 0x001fea0003800000 */
[----:B------:R-:W0:Y:S01]  /*0090*/  LDC R6, c[0x0][0x218] ;  /* 0x00008600ff067b82 */ /* 0x000e220000000800 */
[----:B------:R-:W-:Y:S02]  /*00a0*/  IMAD.MOV.U32 R0, RZ, RZ, RZ ;  /* 0x000000ffff007224 */ /* 0x000fe400078e00ff */
[----:B------:R-:W-:Y:S01]  /*00b0*/  IMAD.MOV.U32 R16, RZ, RZ, RZ ;  /* 0x000000ffff107224 */ /* 0x000fe200078e00ff */
[----:B0-----:R-:W-:-:S13]  /*00c0*/  ISETP.NE.AND P0, PT, R6, RZ, PT ;  /* 0x000000ff0600720c */ /* 0x001fda0003f05270 */
[----:B------:R-:W-:Y:S05]  /*00d0*/  @!P0 BRA `(.L_x_14) ;  /* 0x0000001000b08947 */ /* 0x000fea0003800000 */
[----:B------:R-:W-:Y:S01]  /*00e0*/  IMAD.MOV.U32 R2, RZ, RZ, RZ ;  /* 0x000000ffff027224 */ /* 0x000fe200078e00ff */
[----:B------:R-:W-:Y:S01]  /*00f0*/  ULDC.64 UR4, c[0x0][0x220] ;  /* 0x0000880000047ab9 */ /* 0x000fe20000000a00 */
[----:B------:R-:W-:Y:S01]  /*0100*/  IMAD.MOV.U32 R3, RZ, RZ, R19 ;  /* 0x000000ffff037224 */ /* 0x000fe200078e0013 */
[----:B------:R-:W-:Y:S01]  /*0110*/  ISETP.NE.AND P0, PT, R6, 0x1, PT ;  /* 0x000000010600780c */ /* 0x000fe20003f05270 */
[----:B------:R-:W-:Y:S01]  /*0120*/  IMAD.HI.U32 R2, R19, UR4, R2 ;  /* 0x0000000413027c27 */ /* 0x000fe2000f8e0002 */
[----:B------:R-:W-:-:S04]  /*0130*/  ULDC UR4, c[0x0][0x21c] ;  /* 0x0000870000047ab9 */ /* 0x000fc80000000800 */
[----:B------:R-:W-:-:S05]  /*0140*/  SHF.R.U32.HI R3, RZ, UR5, R2 ;  /* 0x00000005ff037c19 */ /* 0x000fca0008011602 */
[----:B------:R-:W-:-:S04]  /*0150*/  IMAD.MOV R0, RZ, RZ, -R3 ;  /* 0x000000ffff007224 */ /* 0x000fc800078e0a03 */
[----:B------:R-:W-:Y:S01]  /*0160*/  IMAD R19, R0, UR4, R19 ;  /* 0x0000000400137c24 */ /* 0x000fe2000f8e0213 */
[----:B------:R-:W-:-:S03]  /*0170*/  ULDC.64 UR4, c[0x0][0x348] ;  /* 0x0000d20000047ab9 */ /* 0x000fc60000000a00 */
[C---:B------:R-:W-:Y:S02]  /*0180*/  IMAD R16, R19.reuse, UR4, RZ ;  /* 0x0000000413107c24 */ /* 0x040fe4000f8e02ff */
[----:B------:R-:W-:Y:S01]  /*0190*/  IMAD R0, R19, UR5, RZ ;  /* 0x0000000513007c24 */ /* 0x000fe2000f8e02ff */
[----:B------:R-:W-:Y:S06]  /*01a0*/  @!P0 BRA `(.L_x_14) ;  /* 0x00000010007c8947 */ /* 0x000fec0003800000 */
[----:B------:R-:W-:Y:S01]  /*01b0*/  IMAD.MOV.U32 R2, RZ, RZ, RZ ;  /* 0x000000ffff027224 */ /* 0x000fe200078e00ff */
[----:B------:R-:W-:Y:S01]  /*01c0*/  ULDC.64 UR6, c[0x0][0x228] ;  /* 0x00008a0000067ab9 */ /* 0x000fe20000000a00 */
[----:B------:R-:W-:Y:S01]  /*01d0*/  ULDC UR5, c[0x0][0x230] ;  /* 0x00008c0000057ab9 */ /* 0x000fe20000000800 */
[----:B------:R-:W-:Y:S01]  /*01e0*/  ISETP.NE.AND P0, PT, R6, 0x2, PT ;  /* 0x000000020600780c */ /* 0x000fe20003f05270 */
[----:B------:R-:W-:-:S05]  /*01f0*/  IMAD.HI.U32 R4, R3, UR7, R2 ;  /* 0x0000000703047c27 */ /* 0x000fca000f8e0002 */
[----:B------:R-:W-:-:S05]  /*0200*/  SHF.R.U32.HI R5, RZ, UR5, R4 ;  /* 0x00000005ff057c19 */ /* 0x000fca0008011604 */
[----:B------:R-:W-:-:S04]  /*0210*/  IMAD.MOV R2, RZ, RZ, -R5 ;  /* 0x000000ffff027224 */ /* 0x000fc800078e0a05 */
[----:B------:R-:W-:Y:S01]  /*0220*/  IMAD R3, R2, UR6, R3 ;  /* 0x0000000602037c24 */ /* 0x000fe2000f8e0203 */
[----:B------:R-:W-:-:S03]  /*0230*/  ULDC.64 UR6, c[0x0][0x350] ;  /* 0x0000d40000067ab9 */ /* 0x000fc60000000a00 */
[C---:B------:R-:W-:Y:S02]  /*0240*/  IMAD R16, R3.reuse, UR6, RZ ;  /* 0x0000000603107c24 */ /* 0x040fe4000f8e02ff */
[----:B------:R-:W-:Y:S02]  /*0250*/  IMAD R0, R3, UR7, R0 ;  /* 0x0000000703007c24 */ /* 0x000fe4000f8e0200 */
[----:B------:R-:W-:Y:S01]  /*0260*/  IMAD R16, R19, UR4, R16 ;  /* 0x0000000413107c24 */ /* 0x000fe2000f8e0210 */
[----:B------:R-:W-:Y:S06]  /*0270*/  @!P0 BRA `(.L_x_14) ;  /* 0x0000001000488947 */ /* 0x000fec0003800000 */
[----:B------:R-:W-:Y:S01]  /*0280*/  IMAD.MOV.U32 R4, RZ, RZ, RZ ;  /* 0x000000ffff047224 */ /* 0x000fe200078e00ff */
[----:B------:R-:W-:Y:S01]  /*0290*/  ULDC.64 UR4, c[0x0][0x238] ;  /* 0x00008e0000047ab9 */ /* 0x000fe20000000a00 */
[----:B------:R-:W-:Y:S02]  /*02a0*/  ISETP.NE.AND P0, PT, R6, 0x3, PT ;  /* 0x000000030600780c */ /* 0x000fe40003f05270 */
[----:B------:R-:W-:Y:S01]  /*02b0*/  IMAD.HI.U32 R2, R5, UR4, R4 ;  /* 0x0000000405027c27 */ /* 0x000fe2000f8e0004 */
[----:B------:R-:W-:-:S04]  /*02c0*/  ULDC UR4, c[0x0][0x234] ;  /* 0x00008d0000047ab9 */ /* 0x000fc80000000800 */
[----:B------:R-:W-:-:S05]  /*02d0*/  SHF.R.U32.HI R3, RZ, UR5, R2 ;  /* 0x00000005ff037c19 */ /* 0x000fca0008011602 */
[----:B------:R-:W-:-:S04]  /*02e0*/  IMAD.MOV R4, RZ, RZ, -R3 ;  /* 0x000000ffff047224 */ /* 0x000fc800078e0a03 */
[----:B------:R-:W-:Y:S01]  /*02f0*/  IMAD R5, R4, UR4, R5 ;  /* 0x0000000404057c24 */ /* 0x000fe2000f8e0205 */
[----:B------:R-:W-:-:S03]  /*0300*/  ULDC.64 UR4, c[0x0][0x358] ;  /* 0x0000d60000047ab9 */ /* 0x000fc60000000a00 */
[C---:B------:R-:W-:Y:S02]  /*0310*/  IMAD R16, R5.reuse, UR4, R16 ;  /* 0x0000000405107c24 */ /* 0x040fe4000f8e0210 */
[----:B------:R-:W-:Y:S01]  /*0320*/  IMAD R0, R5, UR5, R0 ;  /* 0x0000000505007c24 */ /* 0x000fe2000f8e0200 */
[----:B------:R-:W-:Y:S06]  /*0330*/  @!P0 BRA `(.L_x_14) ;  /* 0x0000001000188947 */ /* 0x000fec0003800000 */
[----:B------:R-:W-:Y:S01]  /*0340*/  IMAD.MOV.U32 R2, RZ, RZ, RZ ;  /* 0x000000ffff027224 */ /* 0x000fe200078e00ff */
[----:B------:R-:W-:Y:S01]  /*0350*/  ULDC.64 UR6, c[0x0][0x240] ;  /* 0x0000900000067ab9 */ /* 0x000fe20000000a00 */
[----:B------:R-:W-:Y:S01]  /*0360*/  ULDC UR4, c[0x0][0x248] ;  /* 0x0000920000047ab9 */ /* 0x000fe20000000800 */
[----:B------:R-:W-:Y:S01]  /*0370*/  ISETP.NE.AND P0, PT, R6, 0x4, PT ;  /* 0x000000040600780c */ /* 0x000fe20003f05270 */
[----:B------:R-:W-:-:S05]  /*0380*/  IMAD.HI.U32 R4, R3, UR7, R2 ;  /* 0x0000000703047c27 */ /* 0x000fca000f8e0002 */
[----:B------:R-:W-:Y:S01]  /*0390*/  SHF.R.U32.HI R5, RZ, UR4, R4 ;  /* 0x00000004ff057c19 */ /* 0x000fe20008011604 */
[----:B------:R-:W-:-:S04]  /*03a0*/  ULDC.64 UR4, c[0x0][0x360] ;  /* 0x0000d80000047ab9 */ /* 0x000fc80000000a00 */
[----:B------:R-:W-:-:S04]  /*03b0*/  IMAD.MOV R2, RZ, RZ, -R5 ;  /* 0x000000ffff027224 */ /* 0x000fc800078e0a05 */
[----:B------:R-:W-:-:S04]  /*03c0*/  IMAD R3, R2, UR6, R3 ;  /* 0x0000000602037c24 */ /* 0x000fc8000f8e0203 */
[C---:B------:R-:W-:Y:S02]  /*03d0*/  IMAD R16, R3.reuse, UR4, R16 ;  /* 0x0000000403107c24 */ /* 0x040fe4000f8e0210 */
        /* <DEDUP_REMOVED lines=243> */
[----:B------:R-:W-:-:S03]  /*1310*/  ULDC.64 UR4, c[0x0][0x340] ;  /* 0x0000d00000047ab9 */ /* 0x000fc60000000a00 */
[----:B------:R-:W-:Y:S01]  /*1320*/  IMAD.HI.U32 R2, R5, UR4, R4 ;  /* 0x0000000405027c27 */ /* 0x000fe2000f8e0004 */
[----:B------:R-:W-:-:S04]  /*1330*/  ULDC UR4, c[0x0][0x33c] ;  /* 0x0000cf0000047ab9 */ /* 0x000fc80000000800 */
[----:B------:R-:W-:-:S05]  /*1340*/  SHF.R.U32.HI R2, RZ, UR5, R2 ;  /* 0x00000005ff027c19 */ /* 0x000fca0008011602 */
[----:B------:R-:W-:-:S04]  /*1350*/  IMAD.MOV R3, RZ, RZ, -R2 ;  /* 0x000000ffff037224 */ /* 0x000fc800078e0a02 */
[----:B------:R-:W-:Y:S01]  /*1360*/  IMAD R5, R3, UR4, R5 ;  /* 0x0000000403057c24 */ /* 0x000fe2000f8e0205 */
[----:B------:R-:W-:-:S03]  /*1370*/  ULDC.64 UR4, c[0x0][0x408] ;  /* 0x0001020000047ab9 */ /* 0x000fc60000000a00 */
[C---:B------:R-:W-:Y:S02]  /*1380*/  IMAD R16, R5.reuse, UR4, R16 ;  /* 0x0000000405107c24 */ /* 0x040fe4000f8e0210 */
[----:B------:R-:W-:-:S07]  /*1390*/  IMAD R0, R5, UR5, R0 ;  /* 0x0000000505007c24 */ /* 0x000fce000f8e0200 */
.L_x_14:
[----:B------:R-:W0:Y:S01]  /*13a0*/  LDC.U8 R5, c[0x0][0x439] ;  /* 0x00010e40ff057b82 */ /* 0x000e220000000000 */
[----:B------:R-:W-:Y:S01]  /*13b0*/  ULDC.64 UR4, c[0x0][0x410] ;  /* 0x0001040000047ab9 */ /* 0x000fe20000000a00 */
[----:B------:R-:W-:Y:S01]  /*13c0*/  ULDC.64 UR6, c[0x0][0x418] ;  /* 0x0001060000067ab9 */ /* 0x000fe20000000a00 */
[----:B------:R-:W-:Y:S02]  /*13d0*/  IADD3 R16, P1, R16, UR4, RZ ;  /* 0x0000000410107c10 */ /* 0x000fe4000ff3e0ff */
[----:B------:R-:W-:-:S03]  /*13e0*/  IADD3 R2, P2, R0, UR6, RZ ;  /* 0x0000000600027c10 */ /* 0x000fc6000ff5e0ff */
[----:B------:R-:W-:Y:S02]  /*13f0*/  IMAD.X R17, RZ, RZ, UR5, P1 ;  /* 0x00000005ff117e24 */ /* 0x000fe400088e06ff */
[----:B------:R-:W-:Y:S01]  /*1400*/  IMAD.X R3, RZ, RZ, UR7, P2 ;  /* 0x00000007ff037e24 */ /* 0x000fe200090e06ff */
[----:B0-----:R-:W-:-:S04]  /*1410*/  PRMT R4, R5, 0x9910, RZ ;  /* 0x0000991005047816 */ /* 0x001fc800000000ff */
[----:B------:R-:W-:-:S13]  /*1420*/  ISETP.GT.AND P0, PT, R4, 0x9, PT ;  /* 0x000000090400780c */ /* 0x000fda0003f04270 */
[----:B------:R-:W-:Y:S05]  /*1430*/  @P0 BRA `(.L_x_15) ;  /* 0x0000000400000947 */ /* 0x000fea0003800000 */
[----:B------:R-:W-:-:S13]  /*1440*/  ISETP.GT.AND P0, PT, R4, 0x4, PT ;  /* 0x000000040400780c */ /* 0x000fda0003f04270 */
[----:B------:R-:W-:Y:S05]  /*1450*/  @P0 BRA `(.L_x_16) ;  /* 0x0000000000800947 */ /* 0x000fea0003800000 */
[----:B------:R-:W-:-:S13]  /*1460*/  ISETP.GT.AND P0, PT, R4, 0x1, PT ;  /* 0x000000010400780c */ /* 0x000fda0003f04270 */
[----:B------:R-:W-:Y:S05]  /*1470*/  @P0 BRA `(.L_x_17) ;  /* 0x0000000000300947 */ /* 0x000fea0003800000 */
[----:B------:R-:W-:-:S13]  /*1480*/  ISETP.NE.AND P0, PT, R5, RZ, PT ;  /* 0x000000ff0500720c */ /* 0x000fda0003f05270 */
[----:B------:R-:W-:Y:S05]  /*1490*/  @!P0 BRA `(.L_x_18) ;  /* 0x0000000000188947 */ /* 0x000fea0003800000 */
[----:B------:R-:W-:-:S13]  /*14a0*/  ISETP.NE.AND P0, PT, R4, 0x1, PT ;  /* 0x000000010400780c */ /* 0x000fda0003f05270 */
[----:B------:R-:W-:Y:S05]  /*14b0*/  @P0 BRA `(.L_x_19) ;  /* 0x0000000c00440947 */ /* 0x000fea0003800000 */
[----:B------:R-:W2:Y:S02]  /*14c0*/  LDG.E.S8 R2, desc[UR36][R2.64] ;  /* 0x0000002402027981 */ /* 0x000ea4000c1e1300 */
[----:B--2---:R-:W0:Y:S02]  /*14d0*/  I2F.S16 R0, R2 ;  /* 0x0000000200007306 */ /* 0x004e240000101400 */
[----:B0-----:R-:W-:Y:S01]  /*14e0*/  F2FP.F16.F32.PACK_AB R0, RZ, R0 ;  /* 0x00000000ff00723e */ /* 0x001fe200000000ff */
[----:B------:R-:W-:Y:S06]  /*14f0*/  BRA `(.L_x_20) ;  /* 0x0000000c00987947 */ /* 0x000fec0003800000 */
.L_x_18:
[----:B------:R-:W2:Y:S02]  /*1500*/  LDG.E.U8 R2, desc[UR36][R2.64] ;  /* 0x0000002402027981 */ /* 0x000ea4000c1e1100 */
[----:B--2---:R-:W-:-:S04]  /*1510*/  I2FP.F32.U32 R0, R2 ;  /* 0x0000000200007245 */ /* 0x004fc80000201000 */
[----:B------:R-:W-:Y:S01]  /*1520*/  F2FP.F16.F32.PACK_AB R0, RZ, R0 ;  /* 0x00000000ff00723e */ /* 0x000fe200000000ff */
[----:B------:R-:W-:Y:S06]  /*1530*/  BRA `(.L_x_20) ;  /* 0x0000000c00887947 */ /* 0x000fec0003800000 */
.L_x_17:
[----:B------:R-:W-:-:S13]  /*1540*/  ISETP.NE.AND P0, PT, R4, 0x2, PT ;  /* 0x000000020400780c */ /* 0x000fda0003f05270 */
[----:B------:R-:W-:Y:S05]  /*1550*/  @!P0 BRA `(.L_x_21) ;  /* 0x0000000000308947 */ /* 0x000fea0003800000 */
[----:B------:R-:W-:-:S13]  /*1560*/  ISETP.NE.AND P0, PT, R4, 0x3, PT ;  /* 0x000000030400780c */ /* 0x000fda0003f05270 */
[----:B------:R-:W-:Y:S05]  /*1570*/  @!P0 BRA `(.L_x_22) ;  /* 0x0000000000188947 */ /* 0x000fea0003800000 */
[----:B------:R-:W-:-:S13]  /*1580*/  ISETP.NE.AND P0, PT, R4, 0x4, PT ;  /* 0x000000040400780c */ /* 0x000fda0003f05270 */
[----:B------:R-:W-:Y:S05]  /*1590*/  @P0 BRA `(.L_x_19) ;  /* 0x0000000c000c0947 */ /* 0x000fea0003800000 */
[----:B------:R-:W2:Y:S02]  /*15a0*/  LDG.E.64 R2, desc[UR36][R2.64] ;  /* 0x0000002402027981 */ /* 0x000ea4000c1e1b00 */
[----:B--2---:R-:W0:Y:S02]  /*15b0*/  I2F.S64 R0, R2 ;  /* 0x0000000200007312 */ /* 0x004e240000301400 */
[----:B0-----:R-:W-:Y:S01]  /*15c0*/  F2FP.F16.F32.PACK_AB R0, RZ, R0 ;  /* 0x00000000ff00723e */ /* 0x001fe200000000ff */
[----:B------:R-:W-:Y:S06]  /*15d0*/  BRA `(.L_x_20) ;  /* 0x0000000c00607947 */ /* 0x000fec0003800000 */
.L_x_22:
[----:B------:R-:W2:Y:S02]  /*15e0*/  LDG.E R2, desc[UR36][R2.64] ;  /* 0x0000002402027981 */ /* 0x000ea4000c1e1900 */
[----:B--2---:R-:W-:-:S04]  /*15f0*/  I2FP.F32.S32 R0, R2 ;  /* 0x0000000200007245 */ /* 0x004fc80000201400 */
[----:B------:R-:W-:Y:S01]  /*1600*/  F2FP.F16.F32.PACK_AB R0, RZ, R0 ;  /* 0x00000000ff00723e */ /* 0x000fe200000000ff */
[----:B------:R-:W-:Y:S06]  /*1610*/  BRA `(.L_x_20) ;  /* 0x0000000c00507947 */ /* 0x000fec0003800000 */
.L_x_21:
[----:B------:R-:W2:Y:S02]  /*1620*/  LDG.E.U16 R2, desc[UR36][R2.64] ;  /* 0x0000002402027981 */ /* 0x000ea4000c1e1500 */
[----:B--2---:R-:W0:Y:S02]  /*1630*/  I2F.S16 R0, R2 ;  /* 0x0000000200007306 */ /* 0x004e240000101400 */
[----:B0-----:R-:W-:Y:S01]  /*1640*/  F2FP.F16.F32.PACK_AB R0, RZ, R0 ;  /* 0x00000000ff00723e */ /* 0x001fe200000000ff */
[----:B------:R-:W-:Y:S06]  /*1650*/  BRA `(.L_x_20) ;  /* 0x0000000c00407947 */ /* 0x000fec0003800000 */
.L_x_16:
[----:B------:R-:W-:-:S13]  /*1660*/  ISETP.GT.AND P0, PT, R4, 0x6, PT ;  /* 0x000000060400780c */ /* 0x000fda0003f04270 */
[----:B------:R-:W-:Y:S05]  /*1670*/  @P0 BRA `(.L_x_23) ;  /* 0x0000000000240947 */ /* 0x000fea0003800000 */
[----:B------:R-:W-:-:S13]  /*1680*/  ISETP.NE.AND P0, PT, R4, 0x5, PT ;  /* 0x000000050400780c */ /* 0x000fda0003f05270 */
[----:B------:R-:W-:Y:S05]  /*1690*/  @!P0 BRA `(.L_x_24) ;  /* 0x0000000000148947 */ /* 0x000fea0003800000 */
[----:B------:R-:W-:-:S13]  /*16a0*/  ISETP.NE.AND P0, PT, R4, 0x6, PT ;  /* 0x000000060400780c */ /* 0x000fda0003f05270 */
[----:B------:R-:W-:Y:S05]  /*16b0*/  @P0 BRA `(.L_x_19) ;  /* 0x0000000800c40947 */ /* 0x000fea0003800000 */
[----:B------:R-:W2:Y:S02]  /*16c0*/  LDG.E R2, desc[UR36][R2.64] ;  /* 0x0000002402027981 */ /* 0x000ea4000c1e1900 */
[----:B--2---:R-:W-:Y:S01]  /*16d0*/  F2FP.F16.F32.PACK_AB R0, RZ, R2 ;  /* 0x00000002ff00723e */ /* 0x004fe200000000ff */
[----:B------:R-:W-:Y:S06]  /*16e0*/  BRA `(.L_x_20) ;  /* 0x0000000c001c7947 */ /* 0x000fec0003800000 */
.L_x_24:
[----:B------:R0:W5:Y:S01]  /*16f0*/  LDG.E.U16 R0, desc[UR36][R2.64] ;  /* 0x0000002402007981 */ /* 0x000162000c1e1500 */
[----:B------:R-:W-:Y:S05]  /*1700*/  BRA `(.L_x_20) ;  /* 0x0000000c00147947 */ /* 0x000fea0003800000 */
.L_x_23:
[----:B------:R-:W-:-:S13]  /*1710*/  ISETP.NE.AND P0, PT, R4, 0x7, PT ;  /* 0x000000070400780c */ /* 0x000fda0003f05270 */
[----:B------:R-:W-:Y:S05]  /*1720*/  @!P0 BRA `(.L_x_25) ;  /* 0x0000000000248947 */ /* 0x000fea0003800000 */
[----:B------:R-:W-:-:S13]  /*1730*/  ISETP.NE.AND P0, PT, R4, 0x8, PT ;  /* 0x000000080400780c */ /* 0x000fda0003f05270 */
[----:B------:R-:W-:Y:S05]  /*1740*/  @!P0 BRA `(.L_x_26) ;  /* 0x0000000000148947 */ /* 0x000fea0003800000 */
[----:B------:R-:W-:-:S13]  /*1750*/  ISETP.NE.AND P0, PT, R4, 0x9, PT ;  /* 0x000000090400780c */ /* 0x000fda0003f05270 */
[----:B------:R-:W-:Y:S05]  /*1760*/  @P0 BRA `(.L_x_19) ;  /* 0x0000000800980947 */ /* 0x000fea0003800000 */
[----:B------:R-:W2:Y:S02]  /*1770*/  LDG.E R2, desc[UR36][R2.64] ;  /* 0x0000002402027981 */ /* 0x000ea4000c1e1900 */
[----:B--2---:R-:W-:Y:S01]  /*1780*/  F2FP.F16.F32.PACK_AB R0, RZ, R2 ;  /* 0x00000002ff00723e */ /* 0x004fe200000000ff */
[----:B------:R-:W-:Y:S06]  /*1790*/  BRA `(.L_x_20) ;  /* 0x0000000800f07947 */ /* 0x000fec0003800000 */
.L_x_26:
[----:B------:R1:W5:Y:S01]  /*17a0*/  LDG.E.U16 R0, desc[UR36][R2.64] ;  /* 0x0000002402007981 */ /* 0x000362000c1e1500 */
[----:B------:R-:W-:Y:S05]  /*17b0*/  BRA `(.L_x_20) ;  /* 0x0000000800e87947 */ /* 0x000fea0003800000 */
.L_x_25:
[----:B------:R-:W2:Y:S01]  /*17c0*/  LDG.E.64 R2, desc[UR36][R2.64] ;  /* 0x0000002402027981 */ /* 0x000ea2000c1e1b00 */
[----:B------:R-:W-:Y:S01]  /*17d0*/  UMOV UR4, 0xf0000000 ;  /* 0xf000000000047882 */ /* 0x000fe20000000000 */
[----:B------:R-:W-:Y:S01]  /*17e0*/  UMOV UR5, 0x380fffff ;  /* 0x380fffff00057882 */ /* 0x000fe20000000000 */
[----:B--2---:R-:W0:Y:S01]  /*17f0*/  F2F.F32.F64 R0, R2 ;  /* 0x0000000200007310 */ /* 0x004e220000301000 */
[----:B------:R-:W-:-:S14]  /*1800*/  DSETP.GEU.AND P0, PT, |R2|, UR4, PT ;  /* 0x0000000402007e2a */ /* 0x000fdc000bf0e200 */
[----:B0-----:R-:W-:-:S05]  /*1810*/  @!P0 FMUL R0, R0, 1.175494350822287508e-38 ;  /* 0x0080000000008820 */ /* 0x001fca0000400000 */
[----:B------:R-:W-:Y:S01]  /*1820*/  F2FP.F16.F32.PACK_AB R0, RZ, R0 ;  /* 0x00000000ff00723e */ /* 0x000fe200000000ff */
[----:B------:R-:W-:Y:S06]  /*1830*/  BRA `(.L_x_20) ;  /* 0x0000000800c87947 */ /* 0x000fec0003800000 */
.L_x_15:
[----:B------:R-:W-:-:S13]  /*1840*/  ISETP.GT.AND P0, PT, R4, 0x18, PT ;  /* 0x000000180400780c */ /* 0x000fda0003f04270 */
[----:B------:R-:W-:Y:S05]  /*1850*/  @P0 BRA `(.L_x_27) ;  /* 0x0000000400080947 */ /* 0x000fea0003800000 */
[----:B------:R-:W-:-:S13]  /*1860*/  ISETP.GT.AND P0, PT, R4, 0xe, PT ;  /* 0x0000000e0400780c */ /* 0x000fda0003f04270 */
[----:B------:R-:W-:Y:S05]  /*1870*/  @P0 BRA `(.L_x_28) ;  /* 0x0000000000440947 */ /* 0x000fea0003800000 */
[----:B------:R-:W-:-:S13]  /*1880*/  ISETP.NE.AND P0, PT, R4, 0xa, PT ;  /* 0x0000000a0400780c */ /* 0x000fda0003f05270 */
[----:B------:R-:W-:Y:S05]  /*1890*/  @!P0 BRA `(.L_x_29) ;  /* 0x00000000001c8947 */ /* 0x000fea0003800000 */
[----:B------:R-:W-:-:S13]  /*18a0*/  ISETP.NE.AND P0, PT, R4, 0xb, PT ;  /* 0x0000000b0400780c */ /* 0x000fda0003f05270 */
[----:B------:R-:W-:Y:S05]  /*18b0*/  @P0 BRA `(.L_x_19) ;  /* 0x0000000800440947 */ /* 0x000fea0003800000 */
[----:B------:R-:W2:Y:S02]  /*18c0*/  LDG.E.U8 R2, desc[UR36][R2.64] ;  /* 0x0000002402027981 */ /* 0x000ea4000c1e1100 */
[----:B--2---:R-:W-:-:S04]  /*18d0*/  ISETP.NE.AND P0, PT, R2, RZ, PT ;  /* 0x000000ff0200720c */ /* 0x004fc80003f05270 */
[----:B------:R-:W-:-:S04]  /*18e0*/  FSEL R0, RZ, 1, !P0 ;  /* 0x3f800000ff007808 */ /* 0x000fc80004000000 */
[----:B------:R-:W-:Y:S01]  /*18f0*/  F2FP.F16.F32.PACK_AB R0, RZ, R0 ;  /* 0x00000000ff00723e */ /* 0x000fe200000000ff */
[----:B------:R-:W-:Y:S06]  /*1900*/  BRA `(.L_x_20) ;  /* 0x0000000800947947 */ /* 0x000fec0003800000 */
.L_x_29:
        /* <DEDUP_REMOVED lines=8> */
.L_x_28:
[----:B------:R-:W-:-:S13]  /*1990*/  ISETP.NE.AND P0, PT, R4, 0xf, PT ;  /* 0x0000000f0400780c */ /* 0x000fda0003f05270 */
[----:B------:R-:W-:Y:S05]  /*19a0*/  @!P0 BRA `(.L_x_30) ;  /* 0x0000000000a48947 */ /* 0x000fea0003800000 */
[----:B------:R-:W-:-:S13]  /*19b0*/  ISETP.NE.AND P0, PT, R4, 0x17, PT ;  /* 0x000000170400780c */ /* 0x000fda0003f05270 */
[----:B------:R-:W-:Y:S05]  /*19c0*/  @!P0 BRA `(.L_x_31) ;  /* 0x0000000000608947 */ /* 0x000fea0003800000 */
[----:B------:R-:W-:-:S13]  /*19d0*/  ISETP.NE.AND P0, PT, R4, 0x18, PT ;  /* 0x000000180400780c */ /* 0x000fda0003f05270 */
[----:B------:R-:W-:Y:S05]  /*19e0*/  @P0 BRA `(.L_x_19) ;  /* 0x0000000400f80947 */ /* 0x000fea0003800000 */
[----:B------:R-:W2:Y:S01]  /*19f0*/  LDG.E.U8 R0, desc[UR36][R2.64] ;  /* 0x0000002402007981 */ /* 0x000ea2000c1e1100 */
[----:B------:R-:W-:Y:S02]  /*1a00*/  IMAD.MOV.U32 R8, RZ, RZ, -0x800000 ;  /* 0xff800000ff087424 */ /* 0x000fe400078e00ff */
[----:B--2---:R-:W-:-:S05]  /*1a10*/  IMAD.SHL.U32 R0, R0, 0x1000000, RZ ;  /* 0x0100000000007824 */ /* 0x004fca00078e00ff */
[----:B------:R-:W-:-:S04]  /*1a20*/  LOP3.LUT R4, R0, 0x7f000000, RZ, 0xc0, !PT ;  /* 0x7f00000000047812 */ /* 0x000fc800078ec0ff */
[----:B------:R-:W0:Y:S01]  /*1a30*/  FLO.U32 R5, R4 ;  /* 0x0000000400057300 */ /* 0x000e2200000e0000 */
[C---:B------:R-:W-:Y:S02]  /*1a40*/  VIADD R6, R4.reuse, 0x1000000 ;  /* 0x0100000004067836 */ /* 0x040fe40000000000 */
[----:B------:R-:W-:-:S03]  /*1a50*/  VIADD R2, R4, 0xffffffff ;  /* 0xffffffff04027836 */ /* 0x000fc60000000000 */
[----:B------:R-:W-:Y:S02]  /*1a60*/  SHF.R.S32.HI R6, RZ, 0x8, R6 ;  /* 0x00000008ff067819 */ /* 0x000fe40000011406 */
[----:B------:R-:W-:Y:S02]  /*1a70*/  SHF.R.S32.HI R2, RZ, 0x1f, R2 ;  /* 0x0000001fff027819 */ /* 0x000fe40000011402 */
[----:B0-----:R-:W-:-:S04]  /*1a80*/  IADD3 R5, -R5, 0x1f, RZ ;  /* 0x0000001f05057810 */ /* 0x001fc80007ffe1ff */
[C---:B------:R-:W-:Y:S01]  /*1a90*/  ISETP.GT.U32.AND P0, PT, R5.reuse, 0x4, PT ;  /* 0x000000040500780c */ /* 0x040fe20003f04070 */
[----:B------:R-:W-:-:S05]  /*1aa0*/  VIADD R5, R5, 0xfffffffc ;  /* 0xfffffffc05057836 */ /* 0x000fca0000000000 */
[----:B------:R-:W-:-:S05]  /*1ab0*/  SEL R5, R5, RZ, P0 ;  /* 0x000000ff05057207 */ /* 0x000fca0000000000 */
[----:B------:R-:W-:Y:S01]  /*1ac0*/  IMAD R8, R5, R8, 0x3c000000 ;  /* 0x3c00000005087424 */ /* 0x000fe200078e0208 */
[----:B------:R-:W-:-:S04]  /*1ad0*/  SHF.L.U32 R5, R4, R5, RZ ;  /* 0x0000000504057219 */ /* 0x000fc800000006ff */
[----:B------:R-:W-:-:S04]  /*1ae0*/  LEA.HI R5, R5, R8, RZ, 0x1c ;  /* 0x0000000805057211 */ /* 0x000fc800078fe0ff */
[----:B------:R-:W-:-:S04]  /*1af0*/  LOP3.LUT R5, R5, 0x7f800000, R6, 0xf8, !PT ;  /* 0x7f80000005057812 */ /* 0x000fc800078ef806 */
[----:B------:R-:W-:-:S04]  /*1b00*/  LOP3.LUT R5, R5, R2, RZ, 0x30, !PT ;  /* 0x0000000205057212 */ /* 0x000fc800078e30ff */
[----:B------:R-:W-:-:S04]  /*1b10*/  LOP3.LUT R5, R5, 0x80000000, R0, 0xf8, !PT ;  /* 0x8000000005057812 */ /* 0x000fc800078ef800 */
[----:B------:R-:W-:-:S04]  /*1b20*/  F2FP.F16.F32.PACK_AB R5, RZ, R5 ;  /* 0x00000005ff05723e */ /* 0x000fc800000000ff */
[----:B------:R-:W-:Y:S01]  /*1b30*/  PRMT R0, R5, 0x7610, R0 ;  /* 0x0000761005007816 */ /* 0x000fe20000000000 */
[----:B------:R-:W-:Y:S06]  /*1b40*/  BRA `(.L_x_20) ;  /* 0x0000000800047947 */ /* 0x000fec0003800000 */
.L_x_31:
[----:B------:R-:W2:Y:S02]  /*1b50*/  LDG.E.U8 R2, desc[UR36][R2.64] ;  /* 0x0000002402027981 */ /* 0x000ea4000c1e1100 */
[C---:B--2---:R-:W-:Y:S02]  /*1b60*/  IMAD.SHL.U32 R0, R2.reuse, 0x2000000, RZ ;  /* 0x0200000002007824 */ /* 0x044fe400078e00ff */
[----:B------:R-:W-:-:S03]  /*1b70*/  IMAD.SHL.U32 R5, R2, 0x1000000, RZ ;  /* 0x0100000002057824 */ /* 0x000fc600078e00ff */
[----:B------:R-:W-:-:S13]  /*1b80*/  ISETP.GE.U32.AND P0, PT, R0, 0x8000000, PT ;  /* 0x080000000000780c */ /* 0x000fda0003f06070 */
[C---:B------:R-:W-:Y:S02]  /*1b90*/  @!P0 IMAD.SHL.U32 R0, R2.reuse, 0x100, RZ ;  /* 0x0000010002008824 */ /* 0x040fe400078e00ff */
[----:B------:R-:W-:-:S03]  /*1ba0*/  @P0 IMAD.SHL.U32 R4, R2, 0x200000, RZ ;  /* 0x0020000002040824 */ /* 0x000fc600078e00ff */
[----:B------:R-:W-:Y:S02]  /*1bb0*/  @!P0 LOP3.LUT R0, R0, 0x7f00, RZ, 0xc0, !PT ;  /* 0x00007f0000008812 */ /* 0x000fe400078ec0ff */
[----:B------:R-:W-:Y:S02]  /*1bc0*/  @P0 LOP3.LUT R4, R4, 0x70000000, RZ, 0xfc, !PT ;  /* 0x7000000004040812 */ /* 0x000fe400078efcff */
[----:B------:R-:W-:-:S03]  /*1bd0*/  @!P0 LOP3.LUT R0, R0, 0x3f000000, RZ, 0xfc, !PT ;  /* 0x3f00000000008812 */ /* 0x000fc600078efcff */
[----:B------:R-:W-:Y:S02]  /*1be0*/  @P0 FMUL.FTZ R4, R4, 1.9259299443872358531e-34 ;  /* 0x0780000004040820 */ /* 0x000fe40000410000 */
[----:B------:R-:W-:-:S05]  /*1bf0*/  @!P0 FADD.FTZ R4, R0, -0.5 ;  /* 0xbf00000000048421 */ /* 0x000fca0000010000 */
[----:B------:R-:W-:-:S04]  /*1c00*/  LOP3.LUT R4, R4, 0x80000000, R5, 0xf8, !PT ;  /* 0x8000000004047812 */ /* 0x000fc800078ef805 */
[----:B------:R-:W-:-:S04]  /*1c10*/  F2FP.F16.F32.PACK_AB R4, RZ, R4 ;  /* 0x00000004ff04723e */ /* 0x000fc800000000ff */
[----:B------:R-:W-:Y:S01]  /*1c20*/  PRMT R0, R4, 0x7610, R0 ;  /* 0x0000761004007816 */ /* 0x000fe20000000000 */
[----:B------:R-:W-:Y:S06]  /*1c30*/  BRA `(.L_x_20) ;  /* 0x0000000400c87947 */ /* 0x000fec0003800000 */
.L_x_30:
[----:B------:R-:W2:Y:S02]  /*1c40*/  LDG.E.U16 R0, desc[UR36][R2.64] ;  /* 0x0000002402007981 */ /* 0x000ea4000c1e1500 */
[----:B--2---:R-:W-:-:S05]  /*1c50*/  IMAD.U32 R0, R0, 0x10000, RZ ;  /* 0x0001000000007824 */ /* 0x004fca00078e00ff */
[----:B------:R-:W-:Y:S01]  /*1c60*/  F2FP.F16.F32.PACK_AB R0, RZ, R0 ;  /* 0x00000000ff00723e */ /* 0x000fe200000000ff */
[----:B------:R-:W-:Y:S06]  /*1c70*/  BRA `(.L_x_20) ;  /* 0x0000000400b87947 */ /* 0x000fec0003800000 */
.L_x_27:
[----:B------:R-:W-:-:S13]  /*1c80*/  ISETP.GT.AND P0, PT, R4, 0x1b, PT ;  /* 0x0000001b0400780c */ /* 0x000fda0003f04270 */
[----:B------:R-:W-:Y:S05]  /*1c90*/  @P0 BRA `(.L_x_32) ;  /* 0x0000000400080947 */ /* 0x000fea0003800000 */
[----:B------:R-:W-:-:S13]  /*1ca0*/  ISETP.NE.AND P0, PT, R4, 0x19, PT ;  /* 0x000000190400780c */ /* 0x000fda0003f05270 */
[----:B------:R-:W-:Y:S05]  /*1cb0*/  @!P0 BRA `(.L_x_33) ;  /* 0x0000000000908947 */ /* 0x000fea0003800000 */
[----:B------:R-:W-:-:S13]  /*1cc0*/  ISETP.NE.AND P0, PT, R4, 0x1a, PT ;  /* 0x0000001a0400780c */ /* 0x000fda0003f05270 */
[----:B------:R-:W-:Y:S05]  /*1cd0*/  @!P0 BRA `(.L_x_34) ;  /* 0x0000000000188947 */ /* 0x000fea0003800000 */
[----:B------:R-:W-:-:S13]  /*1ce0*/  ISETP.NE.AND P0, PT, R4, 0x1b, PT ;  /* 0x0000001b0400780c */ /* 0x000fda0003f05270 */
[----:B------:R-:W-:Y:S05]  /*1cf0*/  @P0 BRA `(.L_x_19) ;  /* 0x0000000400340947 */ /* 0x000fea0003800000 */
[----:B------:R-:W2:Y:S02]  /*1d00*/  LDG.E.U16 R0, desc[UR36][R2.64] ;  /* 0x0000002402007981 */ /* 0x000ea4000c1e1500 */
[----:B--2---:R-:W-:-:S04]  /*1d10*/  I2FP.F32.U32 R0, R0 ;  /* 0x0000000000007245 */ /* 0x004fc80000201000 */
[----:B------:R-:W-:Y:S01]  /*1d20*/  F2FP.F16.F32.PACK_AB R0, RZ, R0 ;  /* 0x00000000ff00723e */ /* 0x000fe200000000ff */
[----:B------:R-:W-:Y:S06]  /*1d30*/  BRA `(.L_x_20) ;  /* 0x0000000400887947 */ /* 0x000fec0003800000 */
.L_x_34:
[----:B------:R-:W2:Y:S01]  /*1d40*/  LDG.E.U8 R2, desc[UR36][R2.64] ;  /* 0x0000002402027981 */ /* 0x000ea2000c1e1100 */
[----:B------:R-:W-:Y:S01]  /*1d50*/  BSSY B0, `(.L_x_35) ;  /* 0x0000018000007945 */ /* 0x000fe20003800000 */
[----:B------:R-:W-:Y:S01]  /*1d60*/  IMAD.MOV.U32 R0, RZ, RZ, RZ ;  /* 0x000000ffff007224 */ /* 0x000fe200078e00ff */
[----:B--2---:R-:W-:-:S13]  /*1d70*/  ISETP.NE.AND P0, PT, R2, RZ, PT ;  /* 0x000000ff0200720c */ /* 0x004fda0003f05270 */
[----:B------:R-:W-:Y:S05]  /*1d80*/  @!P0 BRA `(.L_x_36) ;  /* 0x0000000000508947 */ /* 0x000fea0003800000 */
[----:B------:R-:W-:-:S13]  /*1d90*/  ISETP.NE.AND P0, PT, R2, 0x80, PT ;  /* 0x000000800200780c */ /* 0x000fda0003f05270 */
[----:B------:R-:W-:Y:S01]  /*1da0*/  @!P0 IMAD.MOV.U32 R0, RZ, RZ, 0x7f800001 ;  /* 0x7f800001ff008424 */ /* 0x000fe200078e00ff */
[----:B------:R-:W-:Y:S06]  /*1db0*/  @!P0 BRA `(.L_x_36) ;  /* 0x0000000000448947 */ /* 0x000fec0003800000 */
[C---:B------:R-:W-:Y:S01]  /*1dc0*/  LOP3.LUT P0, R0, R2.reuse, 0x78, RZ, 0xc0, !PT ;  /* 0x0000007802007812 */ /* 0x040fe2000780c0ff */
[----:B------:R-:W-:Y:S01]  /*1dd0*/  BSSY B1, `(.L_x_37) ;  /* 0x000000c000017945 */ /* 0x000fe20003800000 */
[----:B------:R-:W-:Y:S02]  /*1de0*/  SHF.R.U32.HI R3, RZ, 0x7, R2 ;  /* 0x00000007ff037819 */ /* 0x000fe40000011602 */
[----:B------:R-:W-:Y:S02]  /*1df0*/  LOP3.LUT R2, R2, 0x7, RZ, 0xc0, !PT ;  /* 0x0000000702027812 */ /* 0x000fe400078ec0ff */
[----:B------:R-:W-:Y:S01]  /*1e00*/  SHF.R.U32.HI R0, RZ, 0x3, R0 ;  /* 0x00000003ff007819 */ /* 0x000fe20000011600 */
[----:B------:R-:W-:-:S06]  /*1e10*/  IMAD.U32 R4, R3, -0x80000000, RZ ;  /* 0x8000000003047824 */ /* 0x000fcc00078e00ff */
[----:B------:R-:W-:Y:S05]  /*1e20*/  @P0 BRA `(.L_x_38) ;  /* 0x0000000000180947 */ /* 0x000fea0003800000 */
[----:B------:R-:W0:Y:S02]  /*1e30*/  FLO.U32 R3, R2 ;  /* 0x0000000200037300 */ /* 0x000e2400000e0000 */
[----:B0-----:R-:W-:-:S04]  /*1e40*/  IADD3 R3, -R3, 0x1f, RZ ;  /* 0x0000001f03037810 */ /* 0x001fc80007ffe1ff */
[----:B------:R-:W-:Y:S01]  /*1e50*/  IADD3 R0, R0, 0x1d, -R3 ;  /* 0x0000001d00007810 */ /* 0x000fe20007ffe803 */
[----:B------:R-:W-:-:S05]  /*1e60*/  VIADD R5, R3, 0xffffffe4 ;  /* 0xffffffe403057836 */ /* 0x000fca0000000000 */
[----:B------:R-:W-:-:S04]  /*1e70*/  SHF.L.U32 R5, R2, R5, RZ ;  /* 0x0000000502057219 */ /* 0x000fc800000006ff */
[----:B------:R-:W-:-:S07]  /*1e80*/  LOP3.LUT R2, R5, 0x7, RZ, 0xc0, !PT ;  /* 0x0000000705027812 */ /* 0x000fce00078ec0ff */
.L_x_38:
[----:B------:R-:W-:Y:S05]  /*1e90*/  BSYNC B1 ;  /* 0x0000000000017941 */ /* 0x000fea0003800000 */
.L_x_37:
[----:B------:R-:W-:Y:S01]  /*1ea0*/  LEA R3, R0, 0x3b800000, 0x17 ;  /* 0x3b80000000037811 */ /* 0x000fe200078eb8ff */
[----:B------:R-:W-:-:S05]  /*1eb0*/  IMAD.SHL.U32 R0, R2, 0x100000, RZ ;  /* 0x0010000002007824 */ /* 0x000fca00078e00ff */
[----:B------:R-:W-:-:S07]  /*1ec0*/  LOP3.LUT R0, R3, R0, R4, 0xfe, !PT ;  /* 0x0000000003007212 */ /* 0x000fce00078efe04 */
.L_x_36:
[----:B------:R-:W-:Y:S05]  /*1ed0*/  BSYNC B0 ;  /* 0x0000000000007941 */ /* 0x000fea0003800000 */
.L_x_35:
[----:B------:R-:W-:Y:S01]  /*1ee0*/  F2FP.F16.F32.PACK_AB R0, RZ, R0 ;  /* 0x00000000ff00723e */ /* 0x000fe200000000ff */
[----:B------:R-:W-:Y:S06]  /*1ef0*/  BRA `(.L_x_20) ;  /* 0x0000000400187947 */ /* 0x000fec0003800000 */
.L_x_33:
        /* <DEDUP_REMOVED lines=21> */
.L_x_42:
[----:B------:R-:W-:Y:S05]  /*2050*/  BSYNC B1 ;  /* 0x0000000000017941 */ /* 0x000fea0003800000 */
.L_x_41:
[----:B------:R-:W-:Y:S01]  /*2060*/  LEA R3, R0, 0x37800000, 0x17 ;  /* 0x3780000000037811 */ /* 0x000fe200078eb8ff */
[----:B------:R-:W-:-:S05]  /*2070*/  IMAD.SHL.U32 R0, R2, 0x200000, RZ ;  /* 0x0020000002007824 */ /* 0x000fca00078e00ff */
[----:B------:R-:W-:-:S07]  /*2080*/  LOP3.LUT R0, R3, R0, R4, 0xfe, !PT ;  /* 0x0000000003007212 */ /* 0x000fce00078efe04 */
.L_x_40:
[----:B------:R-:W-:Y:S05]  /*2090*/  BSYNC B0 ;  /* 0x0000000000007941 */ /* 0x000fea0003800000 */
.L_x_39:
[----:B------:R-:W-:Y:S01]  /*20a0*/  F2FP.F16.F32.PACK_AB R0, RZ, R0 ;  /* 0x00000000ff00723e */ /* 0x000fe200000000ff */
[----:B------:R-:W-:Y:S06]  /*20b0*/  BRA `(.L_x_20) ;  /* 0x0000000000a87947 */ /* 0x000fec0003800000 */
.L_x_32:
[----:B------:R-:W-:-:S13]  /*20c0*/  ISETP.NE.AND P0, PT, R4, 0x1c, PT ;  /* 0x0000001c0400780c */ /* 0x000fda0003f05270 */
[----:B------:R-:W-:Y:S05]  /*20d0*/  @!P0 BRA `(.L_x_43) ;  /* 0x0000000000948947 */ /* 0x000fea0003800000 */
[----:B------:R-:W-:-:S13]  /*20e0*/  ISETP.NE.AND P0, PT, R4, 0x1d, PT ;  /* 0x0000001d0400780c */ /* 0x000fda0003f05270 */
[----:B------:R-:W-:Y:S05]  /*20f0*/  @!P0 BRA `(.L_x_44) ;  /* 0x00000000007c8947 */ /* 0x000fea0003800000 */
[----:B------:R-:W-:-:S13]  /*2100*/  ISETP.NE.AND P0, PT, R4, 0x2c, PT ;  /* 0x0000002c0400780c */ /* 0x000fda0003f05270 */
[----:B------:R-:W-:Y:S05]  /*2110*/  @P0 BRA `(.L_x_19) ;  /* 0x00000000002c0947 */ /* 0x000fea0003800000 */
[----:B------:R-:W2:Y:S01]  /*2120*/  LDG.E.U8 R2, desc[UR36][R2.64] ;  /* 0x0000002402027981 */ /* 0x000ea2000c1e1100 */
[----:B------:R-:W-:Y:S01]  /*2130*/  BSSY B0, `(.L_x_45) ;  /* 0x0000007000007945 */ /* 0x000fe20003800000 */
[----:B------:R-:W-:Y:S01]  /*2140*/  IMAD.MOV.U32 R0, RZ, RZ, 0x400000 ;  /* 0x00400000ff007424 */ /* 0x000fe200078e00ff */
[----:B--2---:R-:W-:-:S13]  /*2150*/  ISETP.NE.AND P0, PT, R2, RZ, PT ;  /* 0x000000ff0200720c */ /* 0x004fda0003f05270 */
[----:B------:R-:W-:Y:S05]  /*2160*/  @!P0 BRA `(.L_x_46) ;  /* 0x00000000000c8947 */ /* 0x000fea0003800000 */
[----:B------:R-:W-:-:S13]  /*2170*/  ISETP.NE.AND P0, PT, R2, 0xff, PT ;  /* 0x000000ff0200780c */ /* 0x000fda0003f05270 */
[----:B------:R-:W-:Y:S02]  /*2180*/  @!P0 IMAD.MOV.U32 R0, RZ, RZ, 0x7f800001 ;  /* 0x7f800001ff008424 */ /* 0x000fe400078e00ff */
[----:B------:R-:W-:-:S07]  /*2190*/  @P0 IMAD.SHL.U32 R0, R2, 0x800000, RZ ;  /* 0x0080000002000824 */ /* 0x000fce00078e00ff */
.L_x_46:
[----:B------:R-:W-:Y:S05]  /*21a0*/  BSYNC B0 ;  /* 0x0000000000007941 */ /* 0x000fea0003800000 */
.L_x_45:
[----:B------:R-:W-:Y:S01]  /*21b0*/  F2FP.F16.F32.PACK_AB R0, RZ, R0 ;  /* 0x00000000ff00723e */ /* 0x000fe200000000ff */
[----:B------:R-:W-:Y:S06]  /*21c0*/  BRA `(.L_x_20) ;  /* 0x0000000000647947 */ /* 0x000fec0003800000 */
.L_x_19:
[----:B------:R-:W-:Y:S01]  /*21d0*/  MOV R2, 0x120 ;  /* 0x0000012000027802 */ /* 0x000fe20000000f00 */
[----:B------:R-:W-:Y:S01]  /*21e0*/  ULDC.64 UR4, c[0x4][0x110] ;  /* 0x0100440000047ab9 */ /* 0x000fe20000000a00 */
[----:B------:R-:W-:Y:S01]  /*21f0*/  ULDC.64 UR6, c[0x4][0x20] ;  /* 0x0100080000067ab9 */ /* 0x000fe20000000a00 */
[----:B------:R-:W-:Y:S02]  /*2200*/  IMAD.U32 R4, RZ, RZ, UR4 ;  /* 0x00000004ff047e24 */ /* 0x000fe4000f8e00ff */
[----:B------:R-:W-:Y:S01]  /*2210*/  IMAD.U32 R5, RZ, RZ, UR5 ;  /* 0x00000005ff057e24 */ /* 0x000fe2000f8e00ff */
[----:B------:R-:W0:Y:S01]  /*2220*/  LDC.64 R2, c[0x4][R2] ;  /* 0x0100000002027b82 */ /* 0x000e220000000a00 */
[----:B------:R-:W-:Y:S01]  /*2230*/  ULDC.64 UR4, c[0x4][0x118] ;  /* 0x0100460000047ab9 */ /* 0x000fe20000000a00 */
[----:B------:R-:W-:Y:S02]  /*2240*/  IMAD.U32 R10, RZ, RZ, UR6 ;  /* 0x00000006ff0a7e24 */ /* 0x000fe4000f8e00ff */
[----:B------:R-:W-:-:S02]  /*2250*/  IMAD.U32 R6, RZ, RZ, UR4 ;  /* 0x00000004ff067e24 */ /* 0x000fc4000f8e00ff */
[----:B------:R-:W-:Y:S02]  /*2260*/  IMAD.U32 R7, RZ, RZ, UR5 ;  /* 0x00000005ff077e24 */ /* 0x000fe4000f8e00ff */
[----:B------:R-:W-:Y:S02]  /*2270*/  IMAD.U32 R11, RZ, RZ, UR7 ;  /* 0x00000007ff0b7e24 */ /* 0x000fe4000f8e00ff */
[----:B------:R-:W-:Y:S02]  /*2280*/  IMAD.MOV.U32 R8, RZ, RZ, 0x4e ;  /* 0x0000004eff087424 */ /* 0x000fe400078e00ff */
[----:B------:R-:W-:Y:S02]  /*2290*/  IMAD.MOV.U32 R12, RZ, RZ, 0x1 ;  /* 0x00000001ff0c7424 */ /* 0x000fe400078e00ff */
[----:B------:R-:W-:-:S07]  /*22a0*/  IMAD.MOV.U32 R13, RZ, RZ, RZ ;  /* 0x000000ffff0d7224 */ /* 0x000fce00078e00ff */
[----:B------:R-:W-:-:S07]  /*22b0*/  LEPC R20, `(.L_x_47) ;  /* 0x000000001014794e */ /* 0x000fce0000000000 */
[----:B0-----:R-:W-:Y:S05]  /*22c0*/  CALL.ABS.NOINC R2 ;  /* 0x0000000002007343 */ /* 0x001fea0003c00000 */
.L_x_47:
[----:B------:R-:W-:Y:S01]  /*22d0*/  PRMT R0, RZ, 0x7610, R0 ;  /* 0x00007610ff007816 */ /* 0x000fe20000000000 */
[----:B------:R-:W-:Y:S06]  /*22e0*/  BRA `(.L_x_20) ;  /* 0x00000000001c7947 */ /* 0x000fec0003800000 */
.L_x_44:
[----:B------:R-:W2:Y:S02]  /*22f0*/  LDG.E.64 R2, desc[UR36][R2.64] ;  /* 0x0000002402027981 */ /* 0x000ea4000c1e1b00 */
[----:B--2---:R-:W0:Y:S02]  /*2300*/  I2F.U64 R0, R2 ;  /* 0x0000000200007312 */ /* 0x004e240000301000 */
[----:B0-----:R-:W-:Y:S01]  /*2310*/  F2FP.F16.F32.PACK_AB R0, RZ, R0 ;  /* 0x00000000ff00723e */ /* 0x001fe200000000ff */
[----:B------:R-:W-:Y:S06]  /*2320*/  BRA `(.L_x_20) ;  /* 0x00000000000c7947 */ /* 0x000fec0003800000 */
.L_x_43:
[----:B------:R-:W2:Y:S02]  /*2330*/  LDG.E R2, desc[UR36][R2.64] ;  /* 0x0000002402027981 */ /* 0x000ea4000c1e1900 */
[----:B--2---:R-:W-:-:S04]  /*2340*/  I2FP.F32.U32 R0, R2 ;  /* 0x0000000200007245 */ /* 0x004fc80000201000 */
[----:B------:R-:W-:-:S07]  /*2350*/  F2FP.F16.F32.PACK_AB R0, RZ, R0 ;  /* 0x00000000ff00723e */ /* 0x000fce00000000ff */
.L_x_20:
[----:B-----5:R-:W-:Y:S01]  /*2360*/  HADD2.F32 R0, -RZ, R0.H0_H0 ;  /* 0x20000000ff007230 */ /* 0x020fe20000004100 */
[----:B------:R-:W2:Y:S04]  /*2370*/  LDC.64 R4, c[0x0][0x428] ;  /* 0x00010a00ff047b82 */ /* 0x000ea80000000a00 */
[----:B------:R-:W-:-:S04]  /*2380*/  FSETP.GEU.FTZ.AND P0, PT, |R0|, +INF , PT ;  /* 0x7f8000000000780b */ /* 0x000fc80003f1e200 */
[----:B------:R-:W3:Y:S09]  /*2390*/  LDC.U8 R8, c[0x0][0x438] ;  /* 0x00010e00ff087b82 */ /* 0x000ef20000000000 */
[----:B01----:R-:W0:Y:S01]  /*23a0*/  @P0 LDC.64 R2, c[0x0][0x420] ;  /* 0x00010800ff020b82 */ /* 0x003e220000000a00 */
[----:B------:R-:W-:-:S05]  /*23b0*/  @P0 IMAD.MOV.U32 R7, RZ, RZ, 0x3f800000 ;  /* 0x3f800000ff070424 */ /* 0x000fca00078e00ff */
[----:B0-----:R0:W-:Y:S04]  /*23c0*/  @P0 STG.E desc[UR36][R2.64], R7 ;  /* 0x0000000702000986 */ /* 0x0011e8000c101924 */
[----:B--2---:R-:W2:Y:S01]  /*23d0*/  LDG.E R5, desc[UR36][R4.64] ;  /* 0x0000002404057981 */ /* 0x004ea2000c1e1900 */
[----:B---3--:R-:W-:-:S04]  /*23e0*/  PRMT R6, R8, 0x9910, RZ ;  /* 0x0000991008067816 */ /* 0x008fc800000000ff */
[----:B------:R-:W-:Y:S02]  /*23f0*/  ISETP.GT.AND P1, PT, R6, 0x9, PT ;  /* 0x000000090600780c */ /* 0x000fe40003f24270 */
[----:B--2---:R-:W-:-:S13]  /*2400*/  FSETP.NEU.FTZ.AND P0, PT, R5, 1, PT ;  /* 0x3f8000000500780b */ /* 0x004fda0003f1d000 */
[----:B------:R-:W-:-:S05]  /*2410*/  @P0 FMUL.FTZ R0, R0, R5 ;  /* 0x0000000500000220 */ /* 0x000fca0000410000 */
[----:B------:R-:W-:Y:S01]  /*2420*/  F2FP.F16.F32.PACK_AB R0, RZ, R0 ;  /* 0x00000000ff00723e */ /* 0x000fe200000000ff */
[----:B0-----:R-:W-:Y:S06]  /*2430*/  @P1 BRA `(.L_x_48) ;  /* 0x0000000400041947 */ /* 0x001fec0003800000 */
        /* <DEDUP_REMOVED lines=8> */
[----:B------:R-:W-:-:S04]  /*24c0*/  HADD2.F32 R0, -RZ, R0.H0_H0 ;  /* 0x20000000ff007230 */ /* 0x000fc80000004100 */
[----:B------:R-:W0:Y:S02]  /*24d0*/  F2I.FTZ.TRUNC.NTZ R3, R0 ;  /* 0x0000000000037305 */ /* 0x000e24000021f100 */
[----:B0-----:R4:W-:Y:S01]  /*24e0*/  STG.E.U8 desc[UR36][R16.64], R3 ;  /* 0x0000000310007986 */ /* 0x0019e2000c101124 */
[----:B------:R-:W-:Y:S05]  /*24f0*/  BRA `(.L_x_53) ;  /* 0x0000000c00947947 */ /* 0x000fea0003800000 */
.L_x_51:
[----:B------:R-:W-:-:S06]  /*2500*/  HADD2.F32 R3, -RZ, R0.H0_H0 ;  /* 0x20000000ff037230 */ /* 0x000fcc0000004100 */
[----:B------:R-:W0:Y:S02]  /*2510*/  F2I.S64.TRUNC R2, R3 ;  /* 0x0000000300027311 */ /* 0x000e24000020d900 */
[----:B0-----:R3:W-:Y:S01]  /*2520*/  STG.E.U8 desc[UR36][R16.64], R2 ;  /* 0x0000000210007986 */ /* 0x0017e2000c101124 */
[----:B------:R-:W-:Y:S05]  /*2530*/  BRA `(.L_x_53) ;  /* 0x0000000c00847947 */ /* 0x000fea0003800000 */
.L_x_50:
[----:B------:R-:W-:-:S13]  /*2540*/  ISETP.NE.AND P0, PT, R6, 0x2, PT ;  /* 0x000000020600780c */ /* 0x000fda0003f05270 */
[----:B------:R-:W-:Y:S05]  /*2550*/  @!P0 BRA `(.L_x_54) ;  /* 0x0000000000308947 */ /* 0x000fea0003800000 */
[----:B------:R-:W-:-:S13]  /*2560*/  ISETP.NE.AND P0, PT, R6, 0x3, PT ;  /* 0x000000030600780c */ /* 0x000fda0003f05270 */
[----:B------:R-:W-:Y:S05]  /*2570*/  @!P0 BRA `(.L_x_55) ;  /* 0x0000000000188947 */ /* 0x000fea0003800000 */
[----:B------:R-:W-:-:S13]  /*2580*/  ISETP.NE.AND P0, PT, R6, 0x4, PT ;  /* 0x000000040600780c */ /* 0x000fda0003f05270 */
[----:B------:R-:W-:Y:S05]  /*2590*/  @P0 BRA `(.L_x_52) ;  /* 0x0000000c000c0947 */ /* 0x000fea0003800000 */
[----:B------:R-:W-:-:S06]  /*25a0*/  HADD2.F32 R2, -RZ, R0.H0_H0 ;  /* 0x20000000ff027230 */ /* 0x000fcc0000004100 */
[----:B------:R-:W0:Y:S02]  /*25b0*/  F2I.S64.TRUNC R2, R2 ;  /* 0x0000000200027311 */ /* 0x000e24000020d900 */
[----:B0-----:R0:W-:Y:S01]  /*25c0*/  STG.E.64 desc[UR36][R16.64], R2 ;  /* 0x0000000210007986 */ /* 0x0011e2000c101b24 */
[----:B------:R-:W-:Y:S05]  /*25d0*/  BRA `(.L_x_53) ;  /* 0x0000000c005c7947 */ /* 0x000fea0003800000 */
.L_x_55:
[----:B------:R-:W-:-:S04]  /*25e0*/  HADD2.F32 R0, -RZ, R0.H0_H0 ;  /* 0x20000000ff007230 */ /* 0x000fc80000004100 */
[----:B------:R-:W0:Y:S02]  /*25f0*/  F2I.FTZ.TRUNC.NTZ R3, R0 ;  /* 0x0000000000037305 */ /* 0x000e24000021f100 */
[----:B0-----:R1:W-:Y:S01]  /*2600*/  STG.E desc[UR36][R16.64], R3 ;  /* 0x0000000310007986 */ /* 0x0013e2000c101924 */
[----:B------:R-:W-:Y:S05]  /*2610*/  BRA `(.L_x_53) ;  /* 0x0000000c004c7947 */ /* 0x000fea0003800000 */
.L_x_54:
[----:B------:R-:W-:-:S04]  /*2620*/  HADD2.F32 R0, -RZ, R0.H0_H0 ;  /* 0x20000000ff007230 */ /* 0x000fc80000004100 */
[----:B------:R-:W0:Y:S02]  /*2630*/  F2I.FTZ.TRUNC.NTZ R3, R0 ;  /* 0x0000000000037305 */ /* 0x000e24000021f100 */
[----:B0-----:R2:W-:Y:S01]  /*2640*/  STG.E.U16 desc[UR36][R16.64], R3 ;  /* 0x0000000310007986 */ /* 0x0015e2000c101524 */
[----:B------:R-:W-:Y:S05]  /*2650*/  BRA `(.L_x_53) ;  /* 0x0000000c003c7947 */ /* 0x000fea0003800000 */
.L_x_49:
[----:B------:R-:W-:-:S13]  /*2660*/  ISETP.GT.AND P0, PT, R6, 0x6, PT ;  /* 0x000000060600780c */ /* 0x000fda0003f04270 */
[----:B------:R-:W-:Y:S05]  /*2670*/  @P0 BRA `(.L_x_56) ;  /* 0x0000000000240947 */ /* 0x000fea0003800000 */
[----:B------:R-:W-:-:S13]  /*2680*/  ISETP.NE.AND P0, PT, R6, 0x5, PT ;  /* 0x000000050600780c */ /* 0x000fda0003f05270 */
[----:B------:R-:W-:Y:S05]  /*2690*/  @!P0 BRA `(.L_x_57) ;  /* 0x0000000000148947 */ /* 0x000fea0003800000 */
[----:B------:R-:W-:-:S13]  /*26a0*/  ISETP.NE.AND P0, PT, R6, 0x6, PT ;  /* 0x000000060600780c */ /* 0x000fda0003f05270 */
[----:B------:R-:W-:Y:S05]  /*26b0*/  @P0 BRA `(.L_x_52) ;  /* 0x0000000800c40947 */ /* 0x000fea0003800000 */
[----:B------:R-:W-:-:S05]  /*26c0*/  HADD2.F32 R3, -RZ, R0.H0_H0 ;  /* 0x20000000ff037230 */ /* 0x000fca0000004100 */
[----:B------:R0:W-:Y:S01]  /*26d0*/  STG.E desc[UR36][R16.64], R3 ;  /* 0x0000000310007986 */ /* 0x0001e2000c101924 */
[----:B------:R-:W-:Y:S05]  /*26e0*/  BRA `(.L_x_53) ;  /* 0x0000000c00187947 */ /* 0x000fea0003800000 */
.L_x_57:
[----:B------:R0:W-:Y:S01]  /*26f0*/  STG.E.U16 desc[UR36][R16.64], R0 ;  /* 0x0000000010007986 */ /* 0x0001e2000c101524 */
[----:B------:R-:W-:Y:S05]  /*2700*/  BRA `(.L_x_53) ;  /* 0x0000000c00107947 */ /* 0x000fea0003800000 */
.L_x_56:
[----:B------:R-:W-:-:S13]  /*2710*/  ISETP.NE.AND P0, PT, R6, 0x7, PT ;  /* 0x000000070600780c */ /* 0x000fda0003f05270 */
[----:B------:R-:W-:Y:S05]  /*2720*/  @!P0 BRA `(.L_x_58) ;  /* 0x0000000000348947 */ /* 0x000fea0003800000 */
[----:B------:R-:W-:-:S13]  /*2730*/  ISETP.NE.AND P0, PT, R6, 0x8, PT ;  /* 0x000000080600780c */ /* 0x000fda0003f05270 */
[----:B------:R-:W-:Y:S05]  /*2740*/  @!P0 BRA `(.L_x_59) ;  /* 0x0000000000188947 */ /* 0x000fea0003800000 */
[----:B------:R-:W-:-:S13]  /*2750*/  ISETP.NE.AND P0, PT, R6, 0x9, PT ;  /* 0x000000090600780c */ /* 0x000fda0003f05270 */
[----:B------:R-:W-:Y:S05]  /*2760*/  @P0 BRA `(.L_x_52) ;  /* 0x0000000800980947 */ /* 0x000fea0003800000 */
[----:B------:R-:W-:Y:S02]  /*2770*/  HADD2.F32 R2, -RZ, R0.H0_H0 ;  /* 0x20000000ff027230 */ /* 0x000fe40000004100 */
[----:B------:R-:W-:-:S05]  /*2780*/  IMAD.MOV.U32 R3, RZ, RZ, RZ ;  /* 0x000000ffff037224 */ /* 0x000fca00078e00ff */
[----:B------:R0:W-:Y:S01]  /*2790*/  STG.E.64 desc[UR36][R16.64], R2 ;  /* 0x0000000210007986 */ /* 0x0001e2000c101b24 */
[----:B------:R-:W-:Y:S05]  /*27a0*/  BRA `(.L_x_53) ;  /* 0x0000000800e87947 */ /* 0x000fea0003800000 */
.L_x_59:
[----:B------:R-:W-:-:S05]  /*27b0*/  HADD2.F32 R0, -RZ, R0.H0_H0 ;  /* 0x20000000ff007230 */ /* 0x000fca0000004100 */
[----:B------:R-:W-:-:S04]  /*27c0*/  F2FP.F16.F32.PACK_AB R0, RZ, R0 ;  /* 0x00000000ff00723e */ /* 0x000fc800000000ff */
[----:B------:R-:W-:-:S05]  /*27d0*/  PRMT R0, R0, 0x5410, RZ ;  /* 0x0000541000007816 */ /* 0x000fca00000000ff */
[----:B------:R0:W-:Y:S01]  /*27e0*/  STG.E desc[UR36][R16.64], R0 ;  /* 0x0000000010007986 */ /* 0x0001e2000c101924 */
[----:B------:R-:W-:Y:S05]  /*27f0*/  BRA `(.L_x_53) ;  /* 0x0000000800d47947 */ /* 0x000fea0003800000 */
.L_x_58:
[----:B------:R-:W-:-:S05]  /*2800*/  HADD2.F32 R2, -RZ, R0.H0_H0 ;  /* 0x20000000ff027230 */ /* 0x000fca0000004100 */
[----:B------:R-:W-:-:S06]  /*2810*/  FMUL.FTZ R2, R2, 1 ;  /* 0x3f80000002027820 */ /* 0x000fcc0000410000 */
[----:B------:R-:W0:Y:S02]  /*2820*/  F2F.F64.F32 R2, R2 ;  /* 0x0000000200027310 */ /* 0x000e240000201800 */
[----:B0-----:R0:W-:Y:S01]  /*2830*/  STG.E.64 desc[UR36][R16.64], R2 ;  /* 0x0000000210007986 */ /* 0x0011e2000c101b24 */
[----:B------:R-:W-:Y:S05]  /*2840*/  BRA `(.L_x_53) ;  /* 0x0000000800c07947 */ /* 0x000fea0003800000 */
.L_x_48:
        /* <DEDUP_REMOVED lines=8> */
[----:B------:R-:W-:-:S05]  /*28d0*/  HADD2.F32 R0, -RZ, R0.H0_H0 ;  /* 0x20000000ff007230 */ /* 0x000fca0000004100 */
[----:B------:R-:W-:-:S04]  /*28e0*/  FSETP.NEU.FTZ.AND P0, PT, R0, RZ, PT ;  /* 0x000000ff0000720b */ /* 0x000fc80003f1d000 */
[----:B------:R-:W-:-:S05]  /*28f0*/  SEL R3, RZ, 0x1, !P0 ;  /* 0x00000001ff037807 */ /* 0x000fca0004000000 */
[----:B------:R0:W-:Y:S01]  /*2900*/  STG.E.U8 desc[UR36][R16.64], R3 ;  /* 0x0000000310007986 */ /* 0x0001e2000c101124 */
[----:B------:R-:W-:Y:S05]  /*2910*/  BRA `(.L_x_53) ;  /* 0x00000008008c7947 */ /* 0x000fea0003800000 */
.L_x_62:
[----:B------:R-:W-:Y:S01]  /*2920*/  HADD2.F32 R0, -RZ, R0.H0_H0 ;  /* 0x20000000ff007230 */ /* 0x000fe20000004100 */
[----:B------:R-:W-:-:S04]  /*2930*/  CS2R R6, SRZ ;  /* 0x0000000000067805 */ /* 0x000fc8000001ff00 */
[----:B------:R-:W-:-:S04]  /*2940*/  FMUL.FTZ R0, R0, 1 ;  /* 0x3f80000000007820 */ /* 0x000fc80000410000 */
[----:B------:R-:W0:Y:S02]  /*2950*/  F2F.F64.F32 R4, R0 ;  /* 0x0000000000047310 */ /* 0x000e240000201800 */
[----:B0-----:R0:W-:Y:S01]  /*2960*/  STG.E.128 desc[UR36][R16.64], R4 ;  /* 0x0000000410007986 */ /* 0x0011e2000c101d24 */
[----:B------:R-:W-:Y:S05]  /*2970*/  BRA `(.L_x_53) ;  /* 0x0000000800747947 */ /* 0x000fea0003800000 */
.L_x_61:
[----:B------:R-:W-:-:S13]  /*2980*/  ISETP.NE.AND P0, PT, R6, 0xf, PT ;  /* 0x0000000f0600780c */ /* 0x000fda0003f05270 */
[----:B------:R-:W-:Y:S05]  /*2990*/  @!P0 BRA `(.L_x_63) ;  /* 0x0000000000b48947 */ /* 0x000fea0003800000 */
[----:B------:R-:W-:-:S13]  /*29a0*/  ISETP.NE.AND P0, PT, R6, 0x17, PT ;  /* 0x000000170600780c */ /* 0x000fda0003f05270 */
[----:B------:R-:W-:Y:S05]  /*29b0*/  @!P0 BRA `(.L_x_64) ;  /* 0x0000000000548947 */ /* 0x000fea0003800000 */
[----:B------:R-:W-:-:S13]  /*29c0*/  ISETP.NE.AND P0, PT, R6, 0x18, PT ;  /* 0x000000180600780c */ /* 0x000fda0003f05270 */
[----:B------:R-:W-:Y:S05]  /*29d0*/  @P0 BRA `(.L_x_52) ;  /* 0x0000000400fc0947 */ /* 0x000fea0003800000 */
[----:B------:R-:W-:Y:S01]  /*29e0*/  HADD2.F32 R5, -RZ, R0.H0_H0 ;  /* 0x20000000ff057230 */ /* 0x000fe20000004100 */
[----:B------:R-:W-:Y:S04]  /*29f0*/  BSSY B0, `(.L_x_65) ;  /* 0x000000e000007945 */ /* 0x000fe80003800000 */
[C---:B------:R-:W-:Y:S02]  /*2a00*/  LOP3.LUT R2, R5.reuse, 0x7fffffff, RZ, 0xc0, !PT ;  /* 0x7fffffff05027812 */ /* 0x040fe400078ec0ff */
[----:B------:R-:W-:Y:S02]  /*2a10*/  LOP3.LUT R0, R5, 0x80000000, RZ, 0xc0, !PT ;  /* 0x8000000005007812 */ /* 0x000fe400078ec0ff */
[----:B------:R-:W-:Y:S02]  /*2a20*/  ISETP.GT.U32.AND P0, PT, R2, 0x43efffff, PT ;  /* 0x43efffff0200780c */ /* 0x000fe40003f04070 */
[----:B------:R-:W-:Y:S01]  /*2a30*/  SHF.R.U32.HI R3, RZ, 0x18, R0 ;  /* 0x00000018ff037819 */ /* 0x000fe20000011600 */
[----:B------:R-:W-:-:S10]  /*2a40*/  IMAD.MOV.U32 R0, RZ, RZ, 0x7f ;  /* 0x0000007fff007424 */ /* 0x000fd400078e00ff */
[----:B------:R-:W-:Y:S05]  /*2a50*/  @P0 BRA `(.L_x_66) ;  /* 0x00000000001c0947 */ /* 0x000fea0003800000 */
[----:B------:R-:W-:-:S13]  /*2a60*/  ISETP.GE.U32.AND P0, PT, R2, 0x3c800000, PT ;  /* 0x3c8000000200780c */ /* 0x000fda0003f06070 */
[----:B------:R-:W-:Y:S01]  /*2a70*/  @P0 SHF.R.U32.HI R0, RZ, 0x14, R5 ;  /* 0x00000014ff000819 */ /* 0x000fe20000011605 */
[----:B------:R-:W-:-:S03]  /*2a80*/  @!P0 FADD.FTZ R2, R2, 16384 ;  /* 0x4680000002028421 */ /* 0x000fc60000010000 */
[----:B------:R-:W-:-:S04]  /*2a90*/  @P0 LOP3.LUT R0, R0, 0x1, RZ, 0xc0, !PT ;  /* 0x0000000100000812 */ /* 0x000fc800078ec0ff */
[----:B------:R-:W-:-:S04]  /*2aa0*/  @P0 IADD3 R0, R5, 0x407ffff, R0 ;  /* 0x0407ffff05000810 */ /* 0x000fc80007ffe000 */
[----:B------:R-:W-:Y:S01]  /*2ab0*/  @P0 SHF.R.U32.HI R0, RZ, 0x14, R0 ;  /* 0x00000014ff000819 */ /* 0x000fe20000011600 */
[----:B------:R-:W-:-:S07]  /*2ac0*/  @!P0 VIADD R0, R2, 0xb9800000 ;  /* 0xb980000002008836 */ /* 0x000fce0000000000 */
.L_x_66:
[----:B------:R-:W-:Y:S05]  /*2ad0*/  BSYNC B0 ;  /* 0x0000000000007941 */ /* 0x000fea0003800000 */
.L_x_65:
[----:B------:R-:W-:-:S05]  /*2ae0*/  LOP3.LUT R3, R0, R3, RZ, 0xfc, !PT ;  /* 0x0000000300037212 */ /* 0x000fca00078efcff */
[----:B------:R0:W-:Y:S01]  /*2af0*/  STG.E.U8 desc[UR36][R16.64], R3 ;  /* 0x0000000310007986 */ /* 0x0001e2000c101124 */
[----:B------:R-:W-:Y:S05]  /*2b00*/  BRA `(.L_x_53) ;  /* 0x0000000800107947 */ /* 0x000fea0003800000 */
.L_x_64:
[----:B------:R-:W-:Y:S01]  /*2b10*/  HADD2.F32 R3, -RZ, R0.H0_H0 ;  /* 0x20000000ff037230 */ /* 0x000fe20000004100 */
[----:B------:R-:W-:Y:S04]  /*2b20*/  BSSY B0, `(.L_x_67) ;  /* 0x000000f000007945 */ /* 0x000fe80003800000 */
[----:B------:R-:W-:-:S04]  /*2b30*/  LOP3.LUT R2, R3, 0x7fffffff, RZ, 0xc0, !PT ;  /* 0x7fffffff03027812 */ /* 0x000fc800078ec0ff */
[----:B------:R-:W-:-:S13]  /*2b40*/  ISETP.GT.U32.AND P0, PT, R2, 0x477fffff, PT ;  /* 0x477fffff0200780c */ /* 0x000fda0003f04070 */
[----:B------:R-:W-:Y:S05]  /*2b50*/  @P0 BRA `(.L_x_68) ;  /* 0x0000000000200947 */ /* 0x000fea0003800000 */
[----:B------:R-:W-:-:S13]  /*2b60*/  ISETP.GE.U32.AND P0, PT, R2, 0x38800000, PT ;  /* 0x388000000200780c */ /* 0x000fda0003f06070 */
[----:B------:R-:W-:Y:S01]  /*2b70*/  @P0 SHF.R.U32.HI R0, RZ, 0x15, R3 ;  /* 0x00000015ff000819 */ /* 0x000fe20000011603 */
[----:B------:R-:W-:-:S03]  /*2b80*/  @!P0 FADD.FTZ R2, R2, 128 ;  /* 0x4300000002028421 */ /* 0x000fc60000010000 */
[----:B------:R-:W-:-:S04]  /*2b90*/  @P0 LOP3.LUT R0, R0, 0x1, RZ, 0xc0, !PT ;  /* 0x0000000100000812 */ /* 0x000fc800078ec0ff */
[----:B------:R-:W-:-:S04]  /*2ba0*/  @P0 IADD3 R0, R3, 0x80fffff, R0 ;  /* 0x080fffff03000810 */ /* 0x000fc80007ffe000 */
[----:B------:R-:W-:Y:S01]  /*2bb0*/  @P0 SHF.R.U32.HI R0, RZ, 0x15, R0 ;  /* 0x00000015ff000819 */ /* 0x000fe20000011600 */
[----:B------:R-:W-:Y:S01]  /*2bc0*/  @!P0 VIADD R0, R2, 0xbd000000 ;  /* 0xbd00000002008836 */ /* 0x000fe20000000000 */
[----:B------:R-:W-:Y:S06]  /*2bd0*/  BRA `(.L_x_69) ;  /* 0x00000000000c7947 */ /* 0x000fec0003800000 */
.L_x_68:
[----:B------:R-:W-:Y:S01]  /*2be0*/  IMAD.MOV.U32 R0, RZ, RZ, 0x7f ;  /* 0x0000007fff007424 */ /* 0x000fe200078e00ff */
[----:B------:R-:W-:-:S04]  /*2bf0*/  ISETP.GT.U32.AND P0, PT, R2, 0x7f800000, PT ;  /* 0x7f8000000200780c */ /* 0x000fc80003f04070 */
[----:B------:R-:W-:-:S09]  /*2c00*/  SEL R0, R0, 0x7c, P0 ;  /* 0x0000007c00007807 */ /* 0x000fd20000000000 */
.L_x_69:
[----:B------:R-:W-:Y:S05]  /*2c10*/  BSYNC B0 ;  /* 0x0000000000007941 */ /* 0x000fea0003800000 */
.L_x_67:
[----:B------:R-:W-:-:S04]  /*2c20*/  LOP3.LUT R2, R3, 0x80000000, RZ, 0xc0, !PT ;  /* 0x8000000003027812 */ /* 0x000fc800078ec0ff */
[----:B------:R-:W-:-:S04]  /*2c30*/  SHF.R.U32.HI R3, RZ, 0x18, R2 ;  /* 0x00000018ff037819 */ /* 0x000fc80000011602 */
[----:B------:R-:W-:-:S05]  /*2c40*/  LOP3.LUT R3, R0, R3, RZ, 0xfc, !PT ;  /* 0x0000000300037212 */ /* 0x000fca00078efcff */
[----:B------:R0:W-:Y:S01]  /*2c50*/  STG.E.U8 desc[UR36][R16.64], R3 ;  /* 0x0000000310007986 */ /* 0x0001e2000c101124 */
[----:B------:R-:W-:Y:S05]  /*2c60*/  BRA `(.L_x_53) ;  /* 0x0000000400b87947 */ /* 0x000fea0003800000 */
.L_x_63:
[----:B------:R-:W-:-:S05]  /*2c70*/  HADD2.F32 R0, -RZ, R0.H0_H0 ;  /* 0x20000000ff007230 */ /* 0x000fca0000004100 */
[----:B------:R-:W-:-:S05]  /*2c80*/  F2FP.BF16.F32.PACK_AB R0, RZ, R0 ;  /* 0x00000000ff00723e */ /* 0x000fca00000010ff */
[----:B------:R0:W-:Y:S01]  /*2c90*/  STG.E.U16 desc[UR36][R16.64], R0 ;  /* 0x0000000010007986 */ /* 0x0001e2000c101524 */
[----:B------:R-:W-:Y:S05]  /*2ca0*/  BRA `(.L_x_53) ;  /* 0x0000000400a87947 */ /* 0x000fea0003800000 */
.L_x_60:
        /* <DEDUP_REMOVED lines=8> */
[----:B------:R-:W-:-:S06]  /*2d30*/  HADD2.F32 R3, -RZ, R0.H0_H0 ;  /* 0x20000000ff037230 */ /* 0x000fcc0000004100 */
[----:B------:R-:W0:Y:S02]  /*2d40*/  F2I.FTZ.U32.TRUNC.NTZ R3, R3 ;  /* 0x0000000300037305 */ /* 0x000e24000021f000 */
[----:B0-----:R0:W-:Y:S01]  /*2d50*/  STG.E.U16 desc[UR36][R16.64], R3 ;  /* 0x0000000310007986 */ /* 0x0011e2000c101524 */
[----:B------:R-:W-:Y:S05]  /*2d60*/  BRA `(.L_x_53) ;  /* 0x0000000400787947 */ /* 0x000fea0003800000 */
.L_x_72:
[----:B------:R-:W-:Y:S01]  /*2d70*/  HADD2.F32 R3, -RZ, R0.H0_H0 ;  /* 0x20000000ff037230 */ /* 0x000fe20000004100 */
[----:B------:R-:W-:Y:S01]  /*2d80*/  BSSY B0, `(.L_x_73) ;  /* 0x0000014000007945 */ /* 0x000fe20003800000 */
[----:B------:R-:W-:-:S03]  /*2d90*/  IMAD.MOV.U32 R8, RZ, RZ, 0x80 ;  /* 0x00000080ff087424 */ /* 0x000fc600078e00ff */
[----:B------:R-:W-:-:S04]  /*2da0*/  LOP3.LUT R2, R3, 0x7fffffff, RZ, 0xc0, !PT ;  /* 0x7fffffff03027812 */ /* 0x000fc800078ec0ff */
[----:B------:R-:W-:-:S13]  /*2db0*/  ISETP.GT.U32.AND P0, PT, R2, 0x437fffff, PT ;  /* 0x437fffff0200780c */ /* 0x000fda0003f04070 */
[----:B------:R-:W-:Y:S05]  /*2dc0*/  @P0 BRA `(.L_x_74) ;  /* 0x00000000003c0947 */ /* 0x000fea0003800000 */
[----:B------:R-:W-:-:S13]  /*2dd0*/  ISETP.GE.U32.AND P0, PT, R2, 0x3c000000, PT ;  /* 0x3c0000000200780c */ /* 0x000fda0003f06070 */
[----:B------:R-:W-:-:S04]  /*2de0*/  @P0 SHF.R.U32.HI R0, RZ, 0x14, R3 ;  /* 0x00000014ff000819 */ /* 0x000fc80000011603 */
[----:B------:R-:W-:-:S04]  /*2df0*/  @P0 LOP3.LUT R0, R0, 0x1, RZ, 0xc0, !PT ;  /* 0x0000000100000812 */ /* 0x000fc800078ec0ff */
[----:B------:R-:W-:-:S04]  /*2e00*/  @P0 IADD3 R0, R3, 0x487ffff, R0 ;  /* 0x0487ffff03000810 */ /* 0x000fc80007ffe000 */
[----:B------:R-:W-:-:S04]  /*2e10*/  @P0 SHF.R.U32.HI R0, RZ, 0x14, R0 ;  /* 0x00000014ff000819 */ /* 0x000fc80000011600 */
[----:B------:R-:W-:Y:S01]  /*2e20*/  @P0 LOP3.LUT R0, R0, 0xff, RZ, 0xc0, !PT ;  /* 0x000000ff00000812 */ /* 0x000fe200078ec0ff */
[----:B------:R-:W-:Y:S06]  /*2e30*/  @P0 BRA `(.L_x_75) ;  /* 0x0000000000100947 */ /* 0x000fec0003800000 */
[----:B------:R-:W-:Y:S01]  /*2e40*/  FADD.FTZ R0, R2, 8192 ;  /* 0x4600000002007421 */ /* 0x000fe20000010000 */
[----:B------:R-:W-:-:S04]  /*2e50*/  PRMT R8, RZ, 0x7610, R8 ;  /* 0x00007610ff087816 */ /* 0x000fc80000000008 */
[----:B------:R-:W-:-:S13]  /*2e60*/  LOP3.LUT P0, R0, R0, 0xff, RZ, 0xc0, !PT ;  /* 0x000000ff00007812 */ /* 0x000fda000780c0ff */
[----:B------:R-:W-:Y:S05]  /*2e70*/  @!P0 BRA `(.L_x_74) ;  /* 0x0000000000108947 */ /* 0x000fea0003800000 */
.L_x_75:
[----:B------:R-:W-:-:S04]  /*2e80*/  LOP3.LUT R2, R3, 0x80000000, RZ, 0xc0, !PT ;  /* 0x8000000003027812 */ /* 0x000fc800078ec0ff */
[----:B------:R-:W-:-:S04]  /*2e90*/  SHF.R.U32.HI R3, RZ, 0x18, R2 ;  /* 0x00000018ff037819 */ /* 0x000fc80000011602 */
[----:B------:R-:W-:-:S04]  /*2ea0*/  LOP3.LUT R0, R0, R3, RZ, 0xfc, !PT ;  /* 0x0000000300007212 */ /* 0x000fc800078efcff */
[----:B------:R-:W-:-:S07]  /*2eb0*/  PRMT R8, R0, 0x7610, R8 ;  /* 0x0000761000087816 */ /* 0x000fce0000000008 */
.L_x_74:
[----:B------:R-:W-:Y:S05]  /*2ec0*/  BSYNC B0 ;  /* 0x0000000000007941 */ /* 0x000fea0003800000 */
.L_x_73:
[----:B------:R0:W-:Y:S01]  /*2ed0*/  STG.E.U8 desc[UR36][R16.64], R8 ;  /* 0x0000000810007986 */ /* 0x0001e2000c101124 */
[----:B------:R-:W-:Y:S05]  /*2ee0*/  BRA `(.L_x_53) ;  /* 0x0000000400187947 */ /* 0x000fea0003800000 */
.L_x_71:
        /* <DEDUP_REMOVED lines=17> */
.L_x_78:
[----:B------:R-:W-:-:S04]  /*3000*/  LOP3.LUT R2, R3, 0x80000000, RZ, 0xc0, !PT ;  /* 0x8000000003027812 */ /* 0x000fc800078ec0ff */
[----:B------:R-:W-:-:S04]  /*3010*/  SHF.R.U32.HI R3, RZ, 0x18, R2 ;  /* 0x00000018ff037819 */ /* 0x000fc80000011602 */
[----:B------:R-:W-:-:S04]  /*3020*/  LOP3.LUT R0, R0, R3, RZ, 0xfc, !PT ;  /* 0x0000000300007212 */ /* 0x000fc800078efcff */
[----:B------:R-:W-:-:S07]  /*3030*/  PRMT R8, R0, 0x7610, R8 ;  /* 0x0000761000087816 */ /* 0x000fce0000000008 */
.L_x_77:
[----:B------:R-:W-:Y:S05]  /*3040*/  BSYNC B0 ;  /* 0x0000000000007941 */ /* 0x000fea0003800000 */
.L_x_76:
[----:B------:R0:W-:Y:S01]  /*3050*/  STG.E.U8 desc[UR36][R16.64], R8 ;  /* 0x0000000810007986 */ /* 0x0001e2000c101124 */
[----:B------:R-:W-:Y:S05]  /*3060*/  BRA `(.L_x_53) ;  /* 0x0000000000b87947 */ /* 0x000fea0003800000 */
.L_x_70:
[----:B------:R-:W-:-:S13]  /*3070*/  ISETP.NE.AND P0, PT, R6, 0x1c, PT ;  /* 0x0000001c0600780c */ /* 0x000fda0003f05270 */
[----:B------:R-:W-:Y:S05]  /*3080*/  @!P0 BRA `(.L_x_79) ;  /* 0x0000000000a48947 */ /* 0x000fea0003800000 */
[----:B------:R-:W-:-:S13]  /*3090*/  ISETP.NE.AND P0, PT, R6, 0x1d, PT ;  /* 0x0000001d0600780c */ /* 0x000fda0003f05270 */
[----:B------:R-:W-:Y:S05]  /*30a0*/  @!P0 BRA `(.L_x_80) ;  /* 0x00000000008c8947 */ /* 0x000fea0003800000 */
[----:B------:R-:W-:-:S13]  /*30b0*/  ISETP.NE.AND P0, PT, R6, 0x2c, PT ;  /* 0x0000002c0600780c */ /* 0x000fda0003f05270 */
[----:B------:R-:W-:Y:S05]  /*30c0*/  @P0 BRA `(.L_x_52) ;  /* 0x0000000000400947 */ /* 0x000fea0003800000 */
[----:B------:R-:W-:-:S05]  /*30d0*/  HADD2.F32 R3, -RZ, R0.H0_H0 ;  /* 0x20000000ff037230 */ /* 0x000fca0000004100 */
[----:B------:R-:W-:-:S04]  /*30e0*/  SHF.R.U32.HI R4, RZ, 0x17, R3 ;  /* 0x00000017ff047819 */ /* 0x000fc80000011603 */
[----:B------:R-:W-:-:S04]  /*30f0*/  LOP3.LUT R2, R4, 0xff, RZ, 0xc0, !PT ;  /* 0x000000ff04027812 */ /* 0x000fc800078ec0ff */
[----:B------:R-:W-:-:S13]  /*3100*/  ISETP.NE.AND P1, PT, R2, 0xff, PT ;  /* 0x000000ff0200780c */ /* 0x000fda0003f25270 */
[--C-:B------:R-:W-:Y:S02]  /*3110*/  @P1 SHF.R.U32.HI R0, RZ, 0x16, R3.reuse ;  /* 0x00000016ff001819 */ /* 0x100fe40000011603 */
[----:B------:R-:W-:Y:S01]  /*3120*/  @P1 LOP3.LUT P0, RZ, R2, 0x3fffff, R3, 0xf8, !PT ;  /* 0x003fffff02ff1812 */ /* 0x000fe2000780f803 */
[----:B------:R-:W-:Y:S01]  /*3130*/  IMAD.MOV.U32 R3, RZ, RZ, 0xff ;  /* 0x000000ffff037424 */ /* 0x000fe200078e00ff */
[----:B------:R-:W-:-:S04]  /*3140*/  @P1 LOP3.LUT R0, R0, 0x1, RZ, 0xc0, !PT ;  /* 0x0000000100001812 */ /* 0x000fc800078ec0ff */
[----:B------:R-:W-:Y:S01]  /*3150*/  @P1 ISETP.EQ.U32.AND P2, PT, R0, 0x1, P0 ;  /* 0x000000010000180c */ /* 0x000fe20000742070 */
[----:B------:R-:W-:Y:S01]  /*3160*/  @P1 VIADD R0, R4, 0x1 ;  /* 0x0000000104001836 */ /* 0x000fe20000000000 */
[----:B------:R-:W-:Y:S02]  /*3170*/  PLOP3.LUT P0, PT, PT, PT, PT, 0x80, 0x0 ;  /* 0x000000000000781c */ /* 0x000fe40003f0f070 */
[----:B------:R-:W-:-:S13]  /*3180*/  @P1 PLOP3.LUT P0, PT, P2, PT, PT, 0x80, 0x0 ;  /* 0x000000000000181c */ /* 0x000fda000170f070 */
[----:B------:R-:W-:-:S04]  /*3190*/  @!P0 IMAD.MOV R0, RZ, RZ, R4 ;  /* 0x000000ffff008224 */ /* 0x000fc800078e0204 */
[----:B------:R-:W-:-:S05]  /*31a0*/  @P1 IMAD.MOV.U32 R3, RZ, RZ, R0 ;  /* 0x000000ffff031224 */ /* 0x000fca00078e0000 */
[----:B------:R0:W-:Y:S01]  /*31b0*/  STG.E.U8 desc[UR36][R16.64], R3 ;  /* 0x0000000310007986 */ /* 0x0001e2000c101124 */
[----:B------:R-:W-:Y:S05]  /*31c0*/  BRA `(.L_x_53) ;  /* 0x0000000000607947 */ /* 0x000fea0003800000 */
.L_x_52:
        /* <DEDUP_REMOVED lines=16> */
.L_x_81:
[----:B------:R-:W-:Y:S05]  /*32d0*/  BRA `(.L_x_53) ;  /* 0x00000000001c7947 */ /* 0x000fea0003800000 */
.L_x_80:
[----:B------:R-:W-:-:S06]  /*32e0*/  HADD2.F32 R2, -RZ, R0.H0_H0 ;  /* 0x20000000ff027230 */ /* 0x000fcc0000004100 */
[----:B------:R-:W0:Y:S02]  /*32f0*/  F2I.U64.TRUNC R2, R2 ;  /* 0x0000000200027311 */ /* 0x000e24000020d800 */
[----:B0-----:R0:W-:Y:S01]  /*3300*/  STG.E.64 desc[UR36][R16.64], R2 ;  /* 0x0000000210007986 */ /* 0x0011e2000c101b24 */
[----:B------:R-:W-:Y:S05]  /*3310*/  BRA `(.L_x_53) ;  /* 0x00000000000c7947 */ /* 0x000fea0003800000 */
.L_x_79:
[----:B------:R-:W-:-:S04]  /*3320*/  HADD2.F32 R0, -RZ, R0.H0_H0 ;  /* 0x20000000ff007230 */ /* 0x000fc80000004100 */
[----:B------:R-:W0:Y:S02]  /*3330*/  F2I.FTZ.U32.TRUNC.NTZ R3, R0 ;  /* 0x0000000000037305 */ /* 0x000e24000021f000 */
[----:B0-----:R0:W-:Y:S02]  /*3340*/  STG.E desc[UR36][R16.64], R3 ;  /* 0x0000000310007986 */ /* 0x0011e4000c101924 */
.L_x_53:
[----:B------:R-:W-:-:S04]  /*3350*/  IMAD R18, R23, 0x200, R18 ;  /* 0x0000020017127824 */ /* 0x000fc800078e0212 */
[----:B------:R-:W-:-:S07]  /*3360*/  VIADD R19, R18, 0x80 ;  /* 0x0000008012137836 */ /* 0x000fce0000000000 */
.L_x_13:
[----:B------:R-:W-:Y:S05]  /*3370*/  BSYNC B6 ;  /* 0x0000000000067941 */ /* 0x000fea0003800000 */
.L_x_12:
[----:B------:R-:W-:Y:S01]  /*3380*/  ULDC UR4, c[0x0][0x210] ;  /* 0x0000840000047ab9 */ /* 0x000fe20000000800 */
[----:B------:R-:W-:Y:S01]  /*3390*/  BSSY B6, `(.L_x_82) ;  /* 0x000032e000067945 */ /* 0x000fe20003800000 */
[----:B------:R-:W-:-:S13]  /*33a0*/  ISETP.GE.AND P0, PT, R19, UR4, PT ;  /* 0x0000000413007c0c */ /* 0x000fda000bf06270 */
[----:B------:R-:W-:Y:S05]  /*33b0*/  @P0 BRA `(.L_x_83) ;  /* 0x0000003000ac0947 */ /* 0x000fea0003800000 */
[----:B0-----:R-:W0:Y:S01]  /*33c0*/  LDC R6, c[0x0][0x218] ;  /* 0x00008600ff067b82 */ /* 0x001e220000000800 */
[----:B------:R-:W-:Y:S02]  /*33d0*/  IMAD.MOV.U32 R0, RZ, RZ, RZ ;  /* 0x000000ffff007224 */ /* 0x000fe400078e00ff */
[----:B-1234-:R-:W-:Y:S01]  /*33e0*/  IMAD.MOV.U32 R16, RZ, RZ, RZ ;  /* 0x000000ffff107224 */ /* 0x01efe200078e00ff */
[----:B0-----:R-:W-:-:S13]  /*33f0*/  ISETP.NE.AND P0, PT, R6, RZ, PT ;  /* 0x000000ff0600720c */ /* 0x001fda0003f05270 */
[----:B------:R-:W-:Y:S05]  /*3400*/  @!P0 BRA `(.L_x_84) ;  /* 0x0000001000a88947 */ /* 0x000fea0003800000 */
        /* <DEDUP_REMOVED lines=298> */
.L_x_84:
        /* <DEDUP_REMOVED lines=22> */
.L_x_88:
[----:B------:R-:W2:Y:S02]  /*4810*/  LDG.E.U8 R2, desc[UR36][R2.64] ;  /* 0x0000002402027981 */ /* 0x000ea4000c1e1100 */
[----:B--2---:R-:W-:-:S04]  /*4820*/  I2FP.F32.U32 R0, R2 ;  /* 0x0000000200007245 */ /* 0x004fc80000201000 */
[----:B------:R-:W-:Y:S01]  /*4830*/  F2FP.F16.F32.PACK_AB R0, RZ, R0 ;  /* 0x00000000ff00723e */ /* 0x000fe200000000ff */
[----:B------:R-:W-:Y:S06]  /*4840*/  BRA `(.L_x_90) ;  /* 0x0000000c00887947 */ /* 0x000fec0003800000 */
.L_x_87:
        /* <DEDUP_REMOVED lines=10> */
.L_x_92:
[----:B------:R-:W2:Y:S02]  /*48f0*/  LDG.E R2, desc[UR36][R2.64] ;  /* 0x0000002402027981 */ /* 0x000ea4000c1e1900 */
[----:B--2---:R-:W-:-:S04]  /*4900*/  I2FP.F32.S32 R0, R2 ;  /* 0x0000000200007245 */ /* 0x004fc80000201400 */
[----:B------:R-:W-:Y:S01]  /*4910*/  F2FP.F16.F32.PACK_AB R0, RZ, R0 ;  /* 0x00000000ff00723e */ /* 0x000fe200000000ff */
[----:B------:R-:W-:Y:S06]  /*4920*/  BRA `(.L_x_90) ;  /* 0x0000000c00507947 */ /* 0x000fec0003800000 */
.L_x_91:
[----:B------:R-:W2:Y:S02]  /*4930*/  LDG.E.U16 R2, desc[UR36][R2.64] ;  /* 0x0000002402027981 */ /* 0x000ea4000c1e1500 */
[----:B--2---:R-:W0:Y:S02]  /*4940*/  I2F.S16 R0, R2 ;  /* 0x0000000200007306 */ /* 0x004e240000101400 */
[----:B0-----:R-:W-:Y:S01]  /*4950*/  F2FP.F16.F32.PACK_AB R0, RZ, R0 ;  /* 0x00000000ff00723e */ /* 0x001fe200000000ff */
[----:B------:R-:W-:Y:S06]  /*4960*/  BRA `(.L_x_90) ;  /* 0x0000000c00407947 */ /* 0x000fec0003800000 */
.L_x_86:
        /* <DEDUP_REMOVED lines=9> */
.L_x_94:
[----:B------:R0:W5:Y:S01]  /*4a00*/  LDG.E.U16 R0, desc[UR36][R2.64] ;  /* 0x0000002402007981 */ /* 0x000162000c1e1500 */
[----:B------:R-:W-:Y:S05]  /*4a10*/  BRA `(.L_x_90) ;  /* 0x0000000c00147947 */ /* 0x000fea0003800000 */
.L_x_93:
        /* <DEDUP_REMOVED lines=9> */
.L_x_96:
[----:B------:R1:W5:Y:S01]  /*4ab0*/  LDG.E.U16 R0, desc[UR36][R2.64] ;  /* 0x0000002402007981 */ /* 0x000362000c1e1500 */
[----:B------:R-:W-:Y:S05]  /*4ac0*/  BRA `(.L_x_90) ;  /* 0x0000000800e87947 */ /* 0x000fea0003800000 */
.L_x_95:
        /* <DEDUP_REMOVED lines=8> */
.L_x_85:
        /* <DEDUP_REMOVED lines=13> */
.L_x_99:
        /* <DEDUP_REMOVED lines=8> */
.L_x_98:
        /* <DEDUP_REMOVED lines=28> */
.L_x_101:
        /* <DEDUP_REMOVED lines=15> */
.L_x_100:
[----:B------:R-:W2:Y:S02]  /*4f50*/  LDG.E.U16 R0, desc[UR36][R2.64] ;  /* 0x0000002402007981 */ /* 0x000ea4000c1e1500 */
[----:B--2---:R-:W-:-:S05]  /*4f60*/  IMAD.U32 R0, R0, 0x10000, RZ ;  /* 0x0001000000007824 */ /* 0x004fca00078e00ff */
[----:B------:R-:W-:Y:S01]  /*4f70*/  F2FP.F16.F32.PACK_AB R0, RZ, R0 ;  /* 0x00000000ff00723e */ /* 0x000fe200000000ff */
[----:B------:R-:W-:Y:S06]  /*4f80*/  BRA `(.L_x_90) ;  /* 0x0000000400b87947 */ /* 0x000fec0003800000 */
.L_x_97:
        /* <DEDUP_REMOVED lines=12> */
.L_x_104:
        /* <DEDUP_REMOVED lines=21> */
.L_x_108:
[----:B------:R-:W-:Y:S05]  /*51a0*/  BSYNC B1 ;  /* 0x0000000000017941 */ /* 0x000fea0003800000 */
.L_x_107:
[----:B------:R-:W-:Y:S01]  /*51b0*/  LEA R3, R0, 0x3b800000, 0x17 ;  /* 0x3b80000000037811 */ /* 0x000fe200078eb8ff */
[----:B------:R-:W-:-:S05]  /*51c0*/  IMAD.SHL.U32 R0, R2, 0x100000, RZ ;  /* 0x0010000002007824 */ /* 0x000fca00078e00ff */
[----:B------:R-:W-:-:S07]  /*51d0*/  LOP3.LUT R0, R3, R0, R4, 0xfe, !PT ;  /* 0x0000000003007212 */ /* 0x000fce00078efe04 */
.L_x_106:
[----:B------:R-:W-:Y:S05]  /*51e0*/  BSYNC B0 ;  /* 0x0000000000007941 */ /* 0x000fea0003800000 */
.L_x_105:
[----:B------:R-:W-:Y:S01]  /*51f0*/  F2FP.F16.F32.PACK_AB R0, RZ, R0 ;  /* 0x00000000ff00723e */ /* 0x000fe200000000ff */
[----:B------:R-:W-:Y:S06]  /*5200*/  BRA `(.L_x_90) ;  /* 0x0000000400187947 */ /* 0x000fec0003800000 */
.L_x_103:
        /* <DEDUP_REMOVED lines=21> */
.L_x_112:
[----:B------:R-:W-:Y:S05]  /*5360*/  BSYNC B1 ;  /* 0x0000000000017941 */ /* 0x000fea0003800000 */
.L_x_111:
[----:B------:R-:W-:Y:S01]  /*5370*/  LEA R3, R0, 0x37800000, 0x17 ;  /* 0x3780000000037811 */ /* 0x000fe200078eb8ff */
[----:B------:R-:W-:-:S05]  /*5380*/  IMAD.SHL.U32 R0, R2, 0x200000, RZ ;  /* 0x0020000002007824 */ /* 0x000fca00078e00ff */
[----:B------:R-:W-:-:S07]  /*5390*/  LOP3.LUT R0, R3, R0, R4, 0xfe, !PT ;  /* 0x0000000003007212 */ /* 0x000fce00078efe04 */
.L_x_110:
[----:B------:R-:W-:Y:S05]  /*53a0*/  BSYNC B0 ;  /* 0x0000000000007941 */ /* 0x000fea0003800000 */
.L_x_109:
[----:B------:R-:W-:Y:S01]  /*53b0*/  F2FP.F16.F32.PACK_AB R0, RZ, R0 ;  /* 0x00000000ff00723e */ /* 0x000fe200000000ff */
[----:B------:R-:W-:Y:S06]  /*53c0*/  BRA `(.L_x_90) ;  /* 0x0000000000a87947 */ /* 0x000fec0003800000 */
.L_x_102:
        /* <DEDUP_REMOVED lines=14> */
.L_x_116:
[----:B------:R-:W-:Y:S05]  /*54b0*/  BSYNC B0 ;  /* 0x0000000000007941 */ /* 0x000fea0003800000 */
.L_x_115:
[----:B------:R-:W-:Y:S01]  /*54c0*/  F2FP.F16.F32.PACK_AB R0, RZ, R0 ;  /* 0x00000000ff00723e */ /* 0x000fe200000000ff */
[----:B------:R-:W-:Y:S06]  /*54d0*/  BRA `(.L_x_90) ;  /* 0x0000000000647947 */ /* 0x000fec0003800000 */
.L_x_89:
        /* <DEDUP_REMOVED lines=16> */
.L_x_117:
[----:B------:R-:W-:Y:S01]  /*55e0*/  PRMT R0, RZ, 0x7610, R0 ;  /* 0x00007610ff007816 */ /* 0x000fe20000000000 */
[----:B------:R-:W-:Y:S06]  /*55f0*/  BRA `(.L_x_90) ;  /* 0x00000000001c7947 */ /* 0x000fec0003800000 */
.L_x_114:
[----:B------:R-:W2:Y:S02]  /*5600*/  LDG.E.64 R2, desc[UR36][R2.64] ;  /* 0x0000002402027981 */ /* 0x000ea4000c1e1b00 */
[----:B--2---:R-:W0:Y:S02]  /*5610*/  I2F.U64 R0, R2 ;  /* 0x0000000200007312 */ /* 0x004e240000301000 */
[----:B0-----:R-:W-:Y:S01]  /*5620*/  F2FP.F16.F32.PACK_AB R0, RZ, R0 ;  /* 0x00000000ff00723e */ /* 0x001fe200000000ff */
[----:B------:R-:W-:Y:S06]  /*5630*/  BRA `(.L_x_90) ;  /* 0x00000000000c7947 */ /* 0x000fec0003800000 */
.L_x_113:
[----:B------:R-:W2:Y:S02]  /*5640*/  LDG.E R2, desc[UR36][R2.64] ;  /* 0x0000002402027981 */ /* 0x000ea4000c1e1900 */
[----:B--2---:R-:W-:-:S04]  /*5650*/  I2FP.F32.U32 R0, R2 ;  /* 0x0000000200007245 */ /* 0x004fc80000201000 */
[----:B------:R-:W-:-:S07]  /*5660*/  F2FP.F16.F32.PACK_AB R0, RZ, R0 ;  /* 0x00000000ff00723e */ /* 0x000fce00000000ff */
.L_x_90:
        /* <DEDUP_REMOVED lines=26> */
.L_x_121:
[----:B------:R-:W-:-:S06]  /*5810*/  HADD2.F32 R3, -RZ, R0.H0_H0 ;  /* 0x20000000ff037230 */ /* 0x000fcc0000004100 */
[----:B------:R-:W0:Y:S02]  /*5820*/  F2I.S64.TRUNC R2, R3 ;  /* 0x0000000300027311 */ /* 0x000e24000020d900 */
[----:B0-----:R0:W-:Y:S01]  /*5830*/  STG.E.U8 desc[UR36][R16.64], R2 ;  /* 0x0000000210007986 */ /* 0x0011e2000c101124 */
[----:B------:R-:W-:Y:S05]  /*5840*/  BRA `(.L_x_123) ;  /* 0x0000000c00847947 */ /* 0x000fea0003800000 */
.L_x_120:
        /* <DEDUP_REMOVED lines=10> */
.L_x_125:
[----:B------:R-:W-:-:S04]  /*58f0*/  HADD2.F32 R0, -RZ, R0.H0_H0 ;  /* 0x20000000ff007230 */ /* 0x000fc80000004100 */
[----:B------:R-:W0:Y:S02]  /*5900*/  F2I.FTZ.TRUNC.NTZ R3, R0 ;  /* 0x0000000000037305 */ /* 0x000e24000021f100 */
[----:B0-----:R0:W-:Y:S01]  /*5910*/  STG.E desc[UR36][R16.64], R3 ;  /* 0x0000000310007986 */ /* 0x0011e2000c101924 */
[----:B------:R-:W-:Y:S05]  /*5920*/  BRA `(.L_x_123) ;  /* 0x0000000c004c7947 */ /* 0x000fea0003800000 */
.L_x_124:
[----:B------:R-:W-:-:S04]  /*5930*/  HADD2.F32 R0, -RZ, R0.H0_H0 ;  /* 0x20000000ff007230 */ /* 0x000fc80000004100 */
[----:B------:R-:W0:Y:S02]  /*5940*/  F2I.FTZ.TRUNC.NTZ R3, R0 ;  /* 0x0000000000037305 */ /* 0x000e24000021f100 */
[----:B0-----:R0:W-:Y:S01]  /*5950*/  STG.E.U16 desc[UR36][R16.64], R3 ;  /* 0x0000000310007986 */ /* 0x0011e2000c101524 */
[----:B------:R-:W-:Y:S05]  /*5960*/  BRA `(.L_x_123) ;  /* 0x0000000c003c7947 */ /* 0x000fea0003800000 */
.L_x_119:
        /* <DEDUP_REMOVED lines=9> */
.L_x_127:
[----:B------:R0:W-:Y:S01]  /*5a00*/  STG.E.U16 desc[UR36][R16.64], R0 ;  /* 0x0000000010007986 */ /* 0x0001e2000c101524 */
[----:B------:R-:W-:Y:S05]  /*5a10*/  BRA `(.L_x_123) ;  /* 0x0000000c00107947 */ /* 0x000fea0003800000 */
.L_x_126:
        /* <DEDUP_REMOVED lines=10> */
.L_x_129:
[----:B------:R-:W-:-:S05]  /*5ac0*/  HADD2.F32 R0, -RZ, R0.H0_H0 ;  /* 0x20000000ff007230 */ /* 0x000fca0000004100 */
[----:B------:R-:W-:-:S04]  /*5ad0*/  F2FP.F16.F32.PACK_AB R0, RZ, R0 ;  /* 0x00000000ff00723e */ /* 0x000fc800000000ff */
[----:B------:R-:W-:-:S05]  /*5ae0*/  PRMT R0, R0, 0x5410, RZ ;  /* 0x0000541000007816 */ /* 0x000fca00000000ff */
[----:B------:R0:W-:Y:S01]  /*5af0*/  STG.E desc[UR36][R16.64], R0 ;  /* 0x0000000010007986 */ /* 0x0001e2000c101924 */
[----:B------:R-:W-:Y:S05]  /*5b00*/  BRA `(.L_x_123) ;  /* 0x0000000800d47947 */ /* 0x000fea0003800000 */
.L_x_128:
[----:B------:R-:W-:-:S05]  /*5b10*/  HADD2.F32 R2, -RZ, R0.H0_H0 ;  /* 0x20000000ff027230 */ /* 0x000fca0000004100 */
[----:B------:R-:W-:-:S06]  /*5b20*/  FMUL.FTZ R2, R2, 1 ;  /* 0x3f80000002027820 */ /* 0x000fcc0000410000 */
[----:B------:R-:W0:Y:S02]  /*5b30*/  F2F.F64.F32 R2, R2 ;  /* 0x0000000200027310 */ /* 0x000e240000201800 */
[----:B0-----:R0:W-:Y:S01]  /*5b40*/  STG.E.64 desc[UR36][R16.64], R2 ;  /* 0x0000000210007986 */ /* 0x0011e2000c101b24 */
[----:B------:R-:W-:Y:S05]  /*5b50*/  BRA `(.L_x_123) ;  /* 0x0000000800c07947 */ /* 0x000fea0003800000 */
.L_x_118:
        /* <DEDUP_REMOVED lines=13> */
.L_x_132:
[----:B------:R-:W-:Y:S01]  /*5c30*/  HADD2.F32 R0, -RZ, R0.H0_H0 ;  /* 0x20000000ff007230 */ /* 0x000fe20000004100 */
[----:B------:R-:W-:-:S04]  /*5c40*/  CS2R R6, SRZ ;  /* 0x0000000000067805 */ /* 0x000fc8000001ff00 */
[----:B------:R-:W-:-:S04]  /*5c50*/  FMUL.FTZ R0, R0, 1 ;  /* 0x3f80000000007820 */ /* 0x000fc80000410000 */
[----:B------:R-:W0:Y:S02]  /*5c60*/  F2F.F64.F32 R4, R0 ;  /* 0x0000000000047310 */ /* 0x000e240000201800 */
[----:B0-----:R0:W-:Y:S01]  /*5c70*/  STG.E.128 desc[UR36][R16.64], R4 ;  /* 0x0000000410007986 */ /* 0x0011e2000c101d24 */
[----:B------:R-:W-:Y:S05]  /*5c80*/  BRA `(.L_x_123) ;  /* 0x0000000800747947 */ /* 0x000fea0003800000 */
.L_x_131:
        /* <DEDUP_REMOVED lines=21> */
.L_x_136:
[----:B------:R-:W-:Y:S05]  /*5de0*/  BSYNC B0 ;  /* 0x0000000000007941 */ /* 0x000fea0003800000 */
.L_x_135:
[----:B------:R-:W-:-:S05]  /*5df0*/  LOP3.LUT R3, R0, R3, RZ, 0xfc, !PT ;  /* 0x0000000300037212 */ /* 0x000fca00078efcff */
[----:B------:R0:W-:Y:S01]  /*5e00*/  STG.E.U8 desc[UR36][R16.64], R3 ;  /* 0x0000000310007986 */ /* 0x0001e2000c101124 */
[----:B------:R-:W-:Y:S05]  /*5e10*/  BRA `(.L_x_123) ;  /* 0x0000000800107947 */ /* 0x000fea0003800000 */
.L_x_134:
        /* <DEDUP_REMOVED lines=13> */
.L_x_138:
[----:B------:R-:W-:Y:S01]  /*5ef0*/  IMAD.MOV.U32 R0, RZ, RZ, 0x7f ;  /* 0x0000007fff007424 */ /* 0x000fe200078e00ff */
[----:B------:R-:W-:-:S04]  /*5f00*/  ISETP.GT.U32.AND P0, PT, R2, 0x7f800000, PT ;  /* 0x7f8000000200780c */ /* 0x000fc80003f04070 */
[----:B------:R-:W-:-:S09]  /*5f10*/  SEL R0, R0, 0x7c, P0 ;  /* 0x0000007c00007807 */ /* 0x000fd20000000000 */
.L_x_139:
[----:B------:R-:W-:Y:S05]  /*5f20*/  BSYNC B0 ;  /* 0x0000000000007941 */ /* 0x000fea0003800000 */
.L_x_137:
[----:B------:R-:W-:-:S04]  /*5f30*/  LOP3.LUT R2, R3, 0x80000000, RZ, 0xc0, !PT ;  /* 0x8000000003027812 */ /* 0x000fc800078ec0ff */
[----:B------:R-:W-:-:S04]  /*5f40*/  SHF.R.U32.HI R3, RZ, 0x18, R2 ;  /* 0x00000018ff037819 */ /* 0x000fc80000011602 */
[----:B------:R-:W-:-:S05]  /*5f50*/  LOP3.LUT R3, R0, R3, RZ, 0xfc, !PT ;  /* 0x0000000300037212 */ /* 0x000fca00078efcff */
[----:B------:R0:W-:Y:S01]  /*5f60*/  STG.E.U8 desc[UR36][R16.64], R3 ;  /* 0x0000000310007986 */ /* 0x0001e2000c101124 */
[----:B------:R-:W-:Y:S05]  /*5f70*/  BRA `(.L_x_123) ;  /* 0x0000000400b87947 */ /* 0x000fea0003800000 */
.L_x_133:
[----:B------:R-:W-:-:S05]  /*5f80*/  HADD2.F32 R0, -RZ, R0.H0_H0 ;  /* 0x20000000ff007230 */ /* 0x000fca0000004100 */
[----:B------:R-:W-:-:S05]  /*5f90*/  F2FP.BF16.F32.PACK_AB R0, RZ, R0 ;  /* 0x00000000ff00723e */ /* 0x000fca00000010ff */
[----:B------:R0:W-:Y:S01]  /*5fa0*/  STG.E.U16 desc[UR36][R16.64], R0 ;  /* 0x0000000010007986 */ /* 0x0001e2000c101524 */
[----:B------:R-:W-:Y:S05]  /*5fb0*/  BRA `(.L_x_123) ;  /* 0x0000000400a87947 */ /* 0x000fea0003800000 */
.L_x_130:
        /* <DEDUP_REMOVED lines=12> */
.L_x_142:
        /* <DEDUP_REMOVED lines=17> */
.L_x_145:
[----:B------:R-:W-:-:S04]  /*6190*/  LOP3.LUT R2, R3, 0x80000000, RZ, 0xc0, !PT ;  /* 0x8000000003027812 */ /* 0x000fc800078ec0ff */
[----:B------:R-:W-:-:S04]  /*61a0*/  SHF.R.U32.HI R3, RZ, 0x18, R2 ;  /* 0x00000018ff037819 */ /* 0x000fc80000011602 */
[----:B------:R-:W-:-:S04]  /*61b0*/  LOP3.LUT R0, R0, R3, RZ, 0xfc, !PT ;  /* 0x0000000300007212 */ /* 0x000fc800078efcff */
[----:B------:R-:W-:-:S07]  /*61c0*/  PRMT R8, R0, 0x7610, R8 ;  /* 0x0000761000087816 */ /* 0x000fce0000000008 */
.L_x_144:
[----:B------:R-:W-:Y:S05]  /*61d0*/  BSYNC B0 ;  /* 0x0000000000007941 */ /* 0x000fea0003800000 */
.L_x_143:
[----:B------:R3:W-:Y:S01]  /*61e0*/  STG.E.U8 desc[UR36][R16.64], R8 ;  /* 0x0000000810007986 */ /* 0x0007e2000c101124 */
[----:B------:R-:W-:Y:S05]  /*61f0*/  BRA `(.L_x_123) ;  /* 0x0000000400187947 */ /* 0x000fea0003800000 */
.L_x_141:
        /* <DEDUP_REMOVED lines=17> */
.L_x_148:
[----:B------:R-:W-:-:S04]  /*6310*/  LOP3.LUT R2, R3, 0x80000000, RZ, 0xc0, !PT ;  /* 0x8000000003027812 */ /* 0x000fc800078ec0ff */
[----:B------:R-:W-:-:S04]  /*6320*/  SHF.R.U32.HI R3, RZ, 0x18, R2 ;  /* 0x00000018ff037819 */ /* 0x000fc80000011602 */
[----:B------:R-:W-:-:S04]  /*6330*/  LOP3.LUT R0, R0, R3, RZ, 0xfc, !PT ;  /* 0x0000000300007212 */ /* 0x000fc800078efcff */
[----:B------:R-:W-:-:S07]  /*6340*/  PRMT R8, R0, 0x7610, R8 ;  /* 0x0000761000087816 */ /* 0x000fce0000000008 */
.L_x_147:
[----:B------:R-:W-:Y:S05]  /*6350*/  BSYNC B0 ;  /* 0x0000000000007941 */ /* 0x000fea0003800000 */
.L_x_146:
[----:B------:R0:W-:Y:S01]  /*6360*/  STG.E.U8 desc[UR36][R16.64], R8 ;  /* 0x0000000810007986 */ /* 0x0001e2000c101124 */
[----:B------:R-:W-:Y:S05]  /*6370*/  BRA `(.L_x_123) ;  /* 0x0000000000b87947 */ /* 0x000fea0003800000 */
.L_x_140:
        /* <DEDUP_REMOVED lines=22> */
.L_x_122:
[----:B------:R-:W-:Y:S01]  /*64e0*/  MOV R0, 0x120 ;  /* 0x0000012000007802 */ /* 0x000fe20000000f00 */
[----:B------:R-:W-:Y:S01]  /*64f0*/  ULDC.64 UR4, c[0x4][0x110] ;  /* 0x0100440000047ab9 */ /* 0x000fe20000000a00 */
[----:B------:R-:W-:Y:S01]  /*6500*/  ULDC.64 UR6, c[0x4][0x28] ;  /* 0x01000a0000067ab9 */ /* 0x000fe20000000a00 */
[----:B------:R-:W-:Y:S01]  /*6510*/  IMAD.U32 R4, RZ, RZ, UR4 ;  /* 0x00000004ff047e24 */ /* 0x000fe2000f8e00ff */
[----:B------:R0:W1:Y:S01]  /*6520*/  LDC.64 R2, c[0x4][R0] ;  /* 0x0100000000027b82 */ /* 0x0000620000000a00 */
[----:B------:R-:W-:Y:S01]  /*6530*/  IMAD.U32 R5, RZ, RZ, UR5 ;  /* 0x00000005ff057e24 */ /* 0x000fe2000f8e00ff */
[----:B------:R-:W-:Y:S01]  /*6540*/  ULDC.64 UR4, c[0x4][0x118] ;  /* 0x0100460000047ab9 */ /* 0x000fe20000000a00 */
[----:B------:R-:W-:Y:S02]  /*6550*/  IMAD.U32 R10, RZ, RZ, UR6 ;  /* 0x00000006ff0a7e24 */ /* 0x000fe4000f8e00ff */
[----:B------:R-:W-:Y:S02]  /*6560*/  IMAD.U32 R6, RZ, RZ, UR4 ;  /* 0x00000004ff067e24 */ /* 0x000fe4000f8e00ff */
[----:B------:R-:W-:-:S02]  /*6570*/  IMAD.U32 R7, RZ, RZ, UR5 ;  /* 0x00000005ff077e24 */ /* 0x000fc4000f8e00ff */
[----:B------:R-:W-:Y:S02]  /*6580*/  IMAD.U32 R11, RZ, RZ, UR7 ;  /* 0x00000007ff0b7e24 */ /* 0x000fe4000f8e00ff */
[----:B------:R-:W-:Y:S02]  /*6590*/  IMAD.MOV.U32 R8, RZ, RZ, 0x65 ;  /* 0x00000065ff087424 */ /* 0x000fe400078e00ff */
[----:B------:R-:W-:Y:S02]  /*65a0*/  IMAD.MOV.U32 R12, RZ, RZ, 0x1 ;  /* 0x00000001ff0c7424 */ /* 0x000fe400078e00ff */
[----:B0-----:R-:W-:-:S07]  /*65b0*/  IMAD.MOV.U32 R13, RZ, RZ, RZ ;  /* 0x000000ffff0d7224 */ /* 0x001fce00078e00ff */
[----:B------:R-:W-:-:S07]  /*65c0*/  LEPC R20, `(.L_x_151) ;  /* 0x000000001014794e */ /* 0x000fce0000000000 */
[----:B-1----:R-:W-:Y:S05]  /*65d0*/  CALL.ABS.NOINC R2 ;  /* 0x0000000002007343 */ /* 0x002fea0003c00000 */
.L_x_151:
[----:B------:R-:W-:Y:S05]  /*65e0*/  BRA `(.L_x_123) ;  /* 0x00000000001c7947 */ /* 0x000fea0003800000 */
.L_x_150:
[----:B------:R-:W-:-:S06]  /*65f0*/  HADD2.F32 R2, -RZ, R0.H0_H0 ;  /* 0x20000000ff027230 */ /* 0x000fcc0000004100 */
[----:B------:R-:W0:Y:S02]  /*6600*/  F2I.U64.TRUNC R2, R2 ;  /* 0x0000000200027311 */ /* 0x000e24000020d800 */
[----:B0-----:R2:W-:Y:S01]  /*6610*/  STG.E.64 desc[UR36][R16.64], R2 ;  /* 0x0000000210007986 */ /* 0x0015e2000c101b24 */
[----:B------:R-:W-:Y:S05]  /*6620*/  BRA `(.L_x_123) ;  /* 0x00000000000c7947 */ /* 0x000fea0003800000 */
.L_x_149:
[----:B------:R-:W-:-:S04]  /*6630*/  HADD2.F32 R0, -RZ, R0.H0_H0 ;  /* 0x20000000ff007230 */ /* 0x000fc80000004100 */
[----:B------:R-:W0:Y:S02]  /*6640*/  F2I.FTZ.U32.TRUNC.NTZ R3, R0 ;  /* 0x0000000000037305 */ /* 0x000e24000021f000 */
[----:B0-----:R0:W-:Y:S02]  /*6650*/  STG.E desc[UR36][R16.64], R3 ;  /* 0x0000000310007986 */ /* 0x0011e4000c101924 */
.L_x_123:
[----:B------:R-:W-:-:S07]  /*6660*/  VIADD R19, R19, 0x80 ;  /* 0x0000008013137836 */ /* 0x000fce0000000000 */
.L_x_83:
[----:B------:R-:W-:Y:S05]  /*6670*/  BSYNC B6 ;  /* 0x0000000000067941 */ /* 0x000fea0003800000 */
.L_x_82:
        /* <DEDUP_REMOVED lines=307> */
.L_x_154:
        /* <DEDUP_REMOVED lines=22> */
.L_x_158:
[----:B------:R-:W2:Y:S02]  /*7b10*/  LDG.E.U8 R2, desc[UR36][R2.64] ;  /* 0x0000002402027981 */ /* 0x000ea4000c1e1100 */
[----:B--2---:R-:W-:-:S04]  /*7b20*/  I2FP.F32.U32 R0, R2 ;  /* 0x0000000200007245 */ /* 0x004fc80000201000 */
[----:B------:R-:W-:Y:S01]  /*7b30*/  F2FP.F16.F32.PACK_AB R0, RZ, R0 ;  /* 0x00000000ff00723e */ /* 0x000fe200000000ff */
[----:B------:R-:W-:Y:S06]  /*7b40*/  BRA `(.L_x_160) ;  /* 0x0000000c00887947 */ /* 0x000fec0003800000 */
.L_x_157:
        /* <DEDUP_REMOVED lines=10> */
.L_x_162:
[----:B------:R-:W2:Y:S02]  /*7bf0*/  LDG.E R2, desc[UR36][R2.64] ;  /* 0x0000002402027981 */ /* 0x000ea4000c1e1900 */
[----:B--2---:R-:W-:-:S04]  /*7c00*/  I2FP.F32.S32 R0, R2 ;  /* 0x0000000200007245 */ /* 0x004fc80000201400 */
[----:B------:R-:W-:Y:S01]  /*7c10*/  F2FP.F16.F32.PACK_AB R0, RZ, R0 ;  /* 0x00000000ff00723e */ /* 0x000fe200000000ff */
[----:B------:R-:W-:Y:S06]  /*7c20*/  BRA `(.L_x_160) ;  /* 0x0000000c00507947 */ /* 0x000fec0003800000 */
.L_x_161:
[----:B------:R-:W2:Y:S02]  /*7c30*/  LDG.E.U16 R2, desc[UR36][R2.64] ;  /* 0x0000002402027981 */ /* 0x000ea4000c1e1500 */
[----:B--2---:R-:W0:Y:S02]  /*7c40*/  I2F.S16 R0, R2 ;  /* 0x0000000200007306 */ /* 0x004e240000101400 */
[----:B0-----:R-:W-:Y:S01]  /*7c50*/  F2FP.F16.F32.PACK_AB R0, RZ, R0 ;  /* 0x00000000ff00723e */ /* 0x001fe200000000ff */
[----:B------:R-:W-:Y:S06]  /*7c60*/  BRA `(.L_x_160) ;  /* 0x0000000c00407947 */ /* 0x000fec0003800000 */
.L_x_156:
        /* <DEDUP_REMOVED lines=9> */
.L_x_164:
[----:B------:R1:W5:Y:S01]  /*7d00*/  LDG.E.U16 R0, desc[UR36][R2.64] ;  /* 0x0000002402007981 */ /* 0x000362000c1e1500 */
[----:B------:R-:W-:Y:S05]  /*7d10*/  BRA `(.L_x_160) ;  /* 0x0000000c00147947 */ /* 0x000fea0003800000 */
.L_x_163:
        /* <DEDUP_REMOVED lines=9> */
.L_x_166:
[----:B------:R0:W5:Y:S01]  /*7db0*/  LDG.E.U16 R0, desc[UR36][R2.64] ;  /* 0x0000002402007981 */ /* 0x000162000c1e1500 */
[----:B------:R-:W-:Y:S05]  /*7dc0*/  BRA `(.L_x_160) ;  /* 0x0000000800e87947 */ /* 0x000fea0003800000 */
.L_x_165:
        /* <DEDUP_REMOVED lines=8> */
.L_x_155:
        /* <DEDUP_REMOVED lines=13> */
.L_x_169:
        /* <DEDUP_REMOVED lines=8> */
.L_x_168:
        /* <DEDUP_REMOVED lines=28> */
.L_x_171:
        /* <DEDUP_REMOVED lines=15> */
.L_x_170:
[----:B------:R-:W2:Y:S02]  /*8250*/  LDG.E.U16 R0, desc[UR36][R2.64] ;  /* 0x0000002402007981 */ /* 0x000ea4000c1e1500 */
[----:B--2---:R-:W-:-:S05]  /*8260*/  IMAD.U32 R0, R0, 0x10000, RZ ;  /* 0x0001000000007824 */ /* 0x004fca00078e00ff */
[----:B------:R-:W-:Y:S01]  /*8270*/  F2FP.F16.F32.PACK_AB R0, RZ, R0 ;  /* 0x00000000ff00723e */ /* 0x000fe200000000ff */
[----:B------:R-:W-:Y:S06]  /*8280*/  BRA `(.L_x_160) ;  /* 0x0000000400b87947 */ /* 0x000fec0003800000 */
.L_x_167:
        /* <DEDUP_REMOVED lines=12> */
.L_x_174:
        /* <DEDUP_REMOVED lines=21> */
.L_x_178:
[----:B------:R-:W-:Y:S05]  /*84a0*/  BSYNC B1 ;  /* 0x0000000000017941 */ /* 0x000fea0003800000 */
.L_x_177:
[----:B------:R-:W-:Y:S01]  /*84b0*/  LEA R3, R0, 0x3b800000, 0x17 ;  /* 0x3b80000000037811 */ /* 0x000fe200078eb8ff */
[----:B------:R-:W-:-:S05]  /*84c0*/  IMAD.SHL.U32 R0, R2, 0x100000, RZ ;  /* 0x0010000002007824 */ /* 0x000fca00078e00ff */
[----:B------:R-:W-:-:S07]  /*84d0*/  LOP3.LUT R0, R3, R0, R4, 0xfe, !PT ;  /* 0x0000000003007212 */ /* 0x000fce00078efe04 */
.L_x_176:
[----:B------:R-:W-:Y:S05]  /*84e0*/  BSYNC B0 ;  /* 0x0000000000007941 */ /* 0x000fea0003800000 */
.L_x_175:
[----:B------:R-:W-:Y:S01]  /*84f0*/  F2FP.F16.F32.PACK_AB R0, RZ, R0 ;  /* 0x00000000ff00723e */ /* 0x000fe200000000ff */
[----:B------:R-:W-:Y:S06]  /*8500*/  BRA `(.L_x_160) ;  /* 0x0000000400187947 */ /* 0x000fec0003800000 */
.L_x_173:
        /* <DEDUP_REMOVED lines=21> */
.L_x_182:
[----:B------:R-:W-:Y:S05]  /*8660*/  BSYNC B1 ;  /* 0x0000000000017941 */ /* 0x000fea0003800000 */
.L_x_181:
[----:B------:R-:W-:Y:S01]  /*8670*/  LEA R3, R0, 0x37800000, 0x17 ;  /* 0x3780000000037811 */ /* 0x000fe200078eb8ff */
[----:B------:R-:W-:-:S05]  /*8680*/  IMAD.SHL.U32 R0, R2, 0x200000, RZ ;  /* 0x0020000002007824 */ /* 0x000fca00078e00ff */
[----:B------:R-:W-:-:S07]  /*8690*/  LOP3.LUT R0, R3, R0, R4, 0xfe, !PT ;  /* 0x0000000003007212 */ /* 0x000fce00078efe04 */
.L_x_180:
[----:B------:R-:W-:Y:S05]  /*86a0*/  BSYNC B0 ;  /* 0x0000000000007941 */ /* 0x000fea0003800000 */
.L_x_179:
[----:B------:R-:W-:Y:S01]  /*86b0*/  F2FP.F16.F32.PACK_AB R0, RZ, R0 ;  /* 0x00000000ff00723e */ /* 0x000fe200000000ff */
[----:B------:R-:W-:Y:S06]  /*86c0*/  BRA `(.L_x_160) ;  /* 0x0000000000a87947 */ /* 0x000fec0003800000 */
.L_x_172:
        /* <DEDUP_REMOVED lines=14> */
.L_x_186:
[----:B------:R-:W-:Y:S05]  /*87b0*/  BSYNC B0 ;  /* 0x0000000000007941 */ /* 0x000fea0003800000 */
.L_x_185:
[----:B------:R-:W-:Y:S01]  /*87c0*/  F2FP.F16.F32.PACK_AB R0, RZ, R0 ;  /* 0x00000000ff00723e */ /* 0x000fe200000000ff */
[----:B------:R-:W-:Y:S06]  /*87d0*/  BRA `(.L_x_160) ;  /* 0x0000000000647947 */ /* 0x000fec0003800000 */
.L_x_159:
        /* <DEDUP_REMOVED lines=16> */
.L_x_187:
[----:B------:R-:W-:Y:S01]  /*88e0*/  PRMT R0, RZ, 0x7610, R0 ;  /* 0x00007610ff007816 */ /* 0x000fe20000000000 */
[----:B------:R-:W-:Y:S06]  /*88f0*/  BRA `(.L_x_160) ;  /* 0x00000000001c7947 */ /* 0x000fec0003800000 */
.L_x_184:
[----:B------:R-:W2:Y:S02]  /*8900*/  LDG.E.64 R2, desc[UR36][R2.64] ;  /* 0x0000002402027981 */ /* 0x000ea4000c1e1b00 */
[----:B--2---:R-:W0:Y:S02]  /*8910*/  I2F.U64 R0, R2 ;  /* 0x0000000200007312 */ /* 0x004e240000301000 */
[----:B0-----:R-:W-:Y:S01]  /*8920*/  F2FP.F16.F32.PACK_AB R0, RZ, R0 ;  /* 0x00000000ff00723e */ /* 0x001fe200000000ff */
[----:B------:R-:W-:Y:S06]  /*8930*/  BRA `(.L_x_160) ;  /* 0x00000000000c7947 */ /* 0x000fec0003800000 */
.L_x_183:
[----:B------:R-:W2:Y:S02]  /*8940*/  LDG.E R2, desc[UR36][R2.64] ;  /* 0x0000002402027981 */ /* 0x000ea4000c1e1900 */
[----:B--2---:R-:W-:-:S04]  /*8950*/  I2FP.F32.U32 R0, R2 ;  /* 0x0000000200007245 */ /* 0x004fc80000201000 */
[----:B------:R-:W-:-:S07]  /*8960*/  F2FP.F16.F32.PACK_AB R0, RZ, R0 ;  /* 0x00000000ff00723e */ /* 0x000fce00000000ff */
.L_x_160:
        /* <DEDUP_REMOVED lines=26> */
.L_x_191:
[----:B------:R-:W-:-:S06]  /*8b10*/  HADD2.F32 R3, -RZ, R0.H0_H0 ;  /* 0x20000000ff037230 */ /* 0x000fcc0000004100 */
[----:B------:R-:W0:Y:S02]  /*8b20*/  F2I.S64.TRUNC R2, R3 ;  /* 0x0000000300027311 */ /* 0x000e24000020d900 */
[----:B0-----:R3:W-:Y:S01]  /*8b30*/  STG.E.U8 desc[UR36][R16.64], R2 ;  /* 0x0000000210007986 */ /* 0x0017e2000c101124 */
[----:B------:R-:W-:Y:S05]  /*8b40*/  BRA `(.L_x_193) ;  /* 0x0000000c00847947 */ /* 0x000fea0003800000 */
.L_x_190:
        /* <DEDUP_REMOVED lines=10> */
.L_x_195:
[----:B------:R-:W-:-:S04]  /*8bf0*/  HADD2.F32 R0, -RZ, R0.H0_H0 ;  /* 0x20000000ff007230 */ /* 0x000fc80000004100 */
[----:B------:R-:W0:Y:S02]  /*8c00*/  F2I.FTZ.TRUNC.NTZ R3, R0 ;  /* 0x0000000000037305 */ /* 0x000e24000021f100 */
[----:B0-----:R2:W-:Y:S01]  /*8c10*/  STG.E desc[UR36][R16.64], R3 ;  /* 0x0000000310007986 */ /* 0x0015e2000c101924 */
[----:B------:R-:W-:Y:S05]  /*8c20*/  BRA `(.L_x_193) ;  /* 0x0000000c004c7947 */ /* 0x000fea0003800000 */
.L_x_194:
[----:B------:R-:W-:-:S04]  /*8c30*/  HADD2.F32 R0, -RZ, R0.H0_H0 ;  /* 0x20000000ff007230 */ /* 0x000fc80000004100 */
[----:B------:R-:W0:Y:S02]  /*8c40*/  F2I.FTZ.TRUNC.NTZ R3, R0 ;  /* 0x0000000000037305 */ /* 0x000e24000021f100 */
[----:B0-----:R0:W-:Y:S01]  /*8c50*/  STG.E.U16 desc[UR36][R16.64], R3 ;  /* 0x0000000310007986 */ /* 0x0011e2000c101524 */
[----:B------:R-:W-:Y:S05]  /*8c60*/  BRA `(.L_x_193) ;  /* 0x0000000c003c7947 */ /* 0x000fea0003800000 */
.L_x_189:
        /* <DEDUP_REMOVED lines=9> */
.L_x_197:
[----:B------:R0:W-:Y:S01]  /*8d00*/  STG.E.U16 desc[UR36][R16.64], R0 ;  /* 0x0000000010007986 */ /* 0x0001e2000c101524 */
[----:B------:R-:W-:Y:S05]  /*8d10*/  BRA `(.L_x_193) ;  /* 0x0000000c00107947 */ /* 0x000fea0003800000 */
.L_x_196:
        /* <DEDUP_REMOVED lines=10> */
.L_x_199:
[----:B------:R-:W-:-:S05]  /*8dc0*/  HADD2.F32 R0, -RZ, R0.H0_H0 ;  /* 0x20000000ff007230 */ /* 0x000fca0000004100 */
[----:B------:R-:W-:-:S04]  /*8dd0*/  F2FP.F16.F32.PACK_AB R0, RZ, R0 ;  /* 0x00000000ff00723e */ /* 0x000fc800000000ff */
[----:B------:R-:W-:-:S05]  /*8de0*/  PRMT R0, R0, 0x5410, RZ ;  /* 0x0000541000007816 */ /* 0x000fca00000000ff */
[----:B------:R0:W-:Y:S01]  /*8df0*/  STG.E desc[UR36][R16.64], R0 ;  /* 0x0000000010007986 */ /* 0x0001e2000c101924 */
[----:B------:R-:W-:Y:S05]  /*8e00*/  BRA `(.L_x_193) ;  /* 0x0000000800d47947 */ /* 0x000fea0003800000 */
.L_x_198:
[----:B------:R-:W-:-:S05]  /*8e10*/  HADD2.F32 R2, -RZ, R0.H0_H0 ;  /* 0x20000000ff027230 */ /* 0x000fca0000004100 */
[----:B------:R-:W-:-:S06]  /*8e20*/  FMUL.FTZ R2, R2, 1 ;  /* 0x3f80000002027820 */ /* 0x000fcc0000410000 */
[----:B------:R-:W0:Y:S02]  /*8e30*/  F2F.F64.F32 R2, R2 ;  /* 0x0000000200027310 */ /* 0x000e240000201800 */
[----:B0-----:R0:W-:Y:S01]  /*8e40*/  STG.E.64 desc[UR36][R16.64], R2 ;  /* 0x0000000210007986 */ /* 0x0011e2000c101b24 */
[----:B------:R-:W-:Y:S05]  /*8e50*/  BRA `(.L_x_193) ;  /* 0x0000000800c07947 */ /* 0x000fea0003800000 */
.L_x_188:
        /* <DEDUP_REMOVED lines=13> */
.L_x_202:
[----:B------:R-:W-:Y:S01]  /*8f30*/  HADD2.F32 R0, -RZ, R0.H0_H0 ;  /* 0x20000000ff007230 */ /* 0x000fe20000004100 */
[----:B------:R-:W-:-:S04]  /*8f40*/  CS2R R6, SRZ ;  /* 0x0000000000067805 */ /* 0x000fc8000001ff00 */
[----:B------:R-:W-:-:S04]  /*8f50*/  FMUL.FTZ R0, R0, 1 ;  /* 0x3f80000000007820 */ /* 0x000fc80000410000 */
[----:B------:R-:W0:Y:S02]  /*8f60*/  F2F.F64.F32 R4, R0 ;  /* 0x0000000000047310 */ /* 0x000e240000201800 */
[----:B0-----:R0:W-:Y:S01]  /*8f70*/  STG.E.128 desc[UR36][R16.64], R4 ;  /* 0x0000000410007986 */ /* 0x0011e2000c101d24 */
[----:B------:R-:W-:Y:S05]  /*8f80*/  BRA `(.L_x_193) ;  /* 0x0000000800747947 */ /* 0x000fea0003800000 */
.L_x_201:
        /* <DEDUP_REMOVED lines=21> */
.L_x_206:
[----:B------:R-:W-:Y:S05]  /*90e0*/  BSYNC B0 ;  /* 0x0000000000007941 */ /* 0x000fea0003800000 */
.L_x_205:
[----:B------:R-:W-:-:S05]  /*90f0*/  LOP3.LUT R3, R0, R3, RZ, 0xfc, !PT ;  /* 0x0000000300037212 */ /* 0x000fca00078efcff */
[----:B------:R0:W-:Y:S01]  /*9100*/  STG.E.U8 desc[UR36][R16.64], R3 ;  /* 0x0000000310007986 */ /* 0x0001e2000c101124 */
[----:B------:R-:W-:Y:S05]  /*9110*/  BRA `(.L_x_193) ;  /* 0x0000000800107947 */ /* 0x000fea0003800000 */
.L_x_204:
        /* <DEDUP_REMOVED lines=13> */
.L_x_208:
[----:B------:R-:W-:Y:S01]  /*91f0*/  IMAD.MOV.U32 R0, RZ, RZ, 0x7f ;  /* 0x0000007fff007424 */ /* 0x000fe200078e00ff */
[----:B------:R-:W-:-:S04]  /*9200*/  ISETP.GT.U32.AND P0, PT, R2, 0x7f800000, PT ;  /* 0x7f8000000200780c */ /* 0x000fc80003f04070 */
[----:B------:R-:W-:-:S09]  /*9210*/  SEL R0, R0, 0x7c, P0 ;  /* 0x0000007c00007807 */ /* 0x000fd20000000000 */
.L_x_209:
[----:B------:R-:W-:Y:S05]  /*9220*/  BSYNC B0 ;  /* 0x0000000000007941 */ /* 0x000fea0003800000 */
.L_x_207:
[----:B------:R-:W-:-:S04]  /*9230*/  LOP3.LUT R2, R3, 0x80000000, RZ, 0xc0, !PT ;  /* 0x8000000003027812 */ /* 0x000fc800078ec0ff */
[----:B------:R-:W-:-:S04]  /*9240*/  SHF.R.U32.HI R3, RZ, 0x18, R2 ;  /* 0x00000018ff037819 */ /* 0x000fc80000011602 */
[----:B------:R-:W-:-:S05]  /*9250*/  LOP3.LUT R3, R0, R3, RZ, 0xfc, !PT ;  /* 0x0000000300037212 */ /* 0x000fca00078efcff */
[----:B------:R0:W-:Y:S01]  /*9260*/  STG.E.U8 desc[UR36][R16.64], R3 ;  /* 0x0000000310007986 */ /* 0x0001e2000c101124 */
[----:B------:R-:W-:Y:S05]  /*9270*/  BRA `(.L_x_193) ;  /* 0x0000000400b87947 */ /* 0x000fea0003800000 */
.L_x_203:
[----:B------:R-:W-:-:S05]  /*9280*/  HADD2.F32 R0, -RZ, R0.H0_H0 ;  /* 0x20000000ff007230 */ /* 0x000fca0000004100 */
[----:B------:R-:W-:-:S05]  /*9290*/  F2FP.BF16.F32.PACK_AB R0, RZ, R0 ;  /* 0x00000000ff00723e */ /* 0x000fca00000010ff */
[----:B------:R0:W-:Y:S01]  /*92a0*/  STG.E.U16 desc[UR36][R16.64], R0 ;  /* 0x0000000010007986 */ /* 0x0001e2000c101524 */
[----:B------:R-:W-:Y:S05]  /*92b0*/  BRA `(.L_x_193) ;  /* 0x0000000400a87947 */ /* 0x000fea0003800000 */
.L_x_200:
        /* <DEDUP_REMOVED lines=12> */
.L_x_212:
        /* <DEDUP_REMOVED lines=17> */
.L_x_215:
[----:B------:R-:W-:-:S04]  /*9490*/  LOP3.LUT R2, R3, 0x80000000, RZ, 0xc0, !PT ;  /* 0x8000000003027812 */ /* 0x000fc800078ec0ff */
[----:B------:R-:W-:-:S04]  /*94a0*/  SHF.R.U32.HI R3, RZ, 0x18, R2 ;  /* 0x00000018ff037819 */ /* 0x000fc80000011602 */
[----:B------:R-:W-:-:S04]  /*94b0*/  LOP3.LUT R0, R0, R3, RZ, 0xfc, !PT ;  /* 0x0000000300007212 */ /* 0x000fc800078efcff */
[----:B------:R-:W-:-:S07]  /*94c0*/  PRMT R8, R0, 0x7610, R8 ;  /* 0x0000761000087816 */ /* 0x000fce0000000008 */
.L_x_214:
[----:B------:R-:W-:Y:S05]  /*94d0*/  BSYNC B0 ;  /* 0x0000000000007941 */ /* 0x000fea0003800000 */
.L_x_213:
[----:B------:R0:W-:Y:S01]  /*94e0*/  STG.E.U8 desc[UR36][R16.64], R8 ;  /* 0x0000000810007986 */ /* 0x0001e2000c101124 */
[----:B------:R-:W-:Y:S05]  /*94f0*/  BRA `(.L_x_193) ;  /* 0x0000000400187947 */ /* 0x000fea0003800000 */
.L_x_211:
        /* <DEDUP_REMOVED lines=17> */
.L_x_218:
[----:B------:R-:W-:-:S04]  /*9610*/  LOP3.LUT R2, R3, 0x80000000, RZ, 0xc0, !PT ;  /* 0x8000000003027812 */ /* 0x000fc800078ec0ff */
[----:B------:R-:W-:-:S04]  /*9620*/  SHF.R.U32.HI R3, RZ, 0x18, R2 ;  /* 0x00000018ff037819 */ /* 0x000fc80000011602 */
[----:B------:R-:W-:-:S04]  /*9630*/  LOP3.LUT R0, R0, R3, RZ, 0xfc, !PT ;  /* 0x0000000300007212 */ /* 0x000fc800078efcff */
[----:B------:R-:W-:-:S07]  /*9640*/  PRMT R8, R0, 0x7610, R8 ;  /* 0x0000761000087816 */ /* 0x000fce0000000008 */
.L_x_217:
[----:B------:R-:W-:Y:S05]  /*9650*/  BSYNC B0 ;  /* 0x0000000000007941 */ /* 0x000fea0003800000 */
.L_x_216:
[----:B------:R0:W-:Y:S01]  /*9660*/  STG.E.U8 desc[UR36][R16.64], R8 ;  /* 0x0000000810007986 */ /* 0x0001e2000c101124 */
[----:B------:R-:W-:Y:S05]  /*9670*/  BRA `(.L_x_193) ;  /* 0x0000000000b87947 */ /* 0x000fea0003800000 */
.L_x_210:
        /* <DEDUP_REMOVED lines=22> */
.L_x_192:
        /* <DEDUP_REMOVED lines=16> */
.L_x_221:
[----:B------:R-:W-:Y:S05]  /*98e0*/  BRA `(.L_x_193) ;  /* 0x00000000001c7947 */ /* 0x000fea0003800000 */
.L_x_220:
[----:B------:R-:W-:-:S06]  /*98f0*/  HADD2.F32 R2, -RZ, R0.H0_H0 ;  /* 0x20000000ff027230 */ /* 0x000fcc0000004100 */
[----:B------:R-:W0:Y:S02]  /*9900*/  F2I.U64.TRUNC R2, R2 ;  /* 0x0000000200027311 */ /* 0x000e24000020d800 */
[----:B0-----:R0:W-:Y:S01]  /*9910*/  STG.E.64 desc[UR36][R16.64], R2 ;  /* 0x0000000210007986 */ /* 0x0011e2000c101b24 */
[----:B------:R-:W-:Y:S05]  /*9920*/  BRA `(.L_x_193) ;  /* 0x00000000000c7947 */ /* 0x000fea0003800000 */
.L_x_219:
[----:B------:R-:W-:-:S04]  /*9930*/  HADD2.F32 R0, -RZ, R0.H0_H0 ;  /* 0x20000000ff007230 */ /* 0x000fc80000004100 */
[----:B------:R-:W0:Y:S02]  /*9940*/  F2I.FTZ.U32.TRUNC.NTZ R3, R0 ;  /* 0x0000000000037305 */ /* 0x000e24000021f000 */
[----:B0-----:R0:W-:Y:S02]  /*9950*/  STG.E desc[UR36][R16.64], R3 ;  /* 0x0000000310007986 */ /* 0x0011e4000c101924 */
.L_x_193:
[----:B------:R-:W-:-:S07]  /*9960*/  VIADD R19, R19, 0x80 ;  /* 0x0000008013137836 */ /* 0x000fce0000000000 */
.L_x_153:
[----:B------:R-:W-:Y:S05]  /*9970*/  BSYNC B6 ;  /* 0x0000000000067941 */ /* 0x000fea0003800000 */
.L_x_152:
[----:B------:R-:W-:Y:S02]  /*9980*/  ULDC UR4, c[0x0][0x210] ;  /* 0x0000840000047ab9 */ /* 0x000fe40000000800 */
[----:B------:R-:W-:-:S13]  /*9990*/  ISETP.GE.AND P0, PT, R19, UR4, PT ;  /* 0x0000000413007c0c */ /* 0x000fda000bf06270 */
[----:B------:R-:W-:Y:S05]  /*99a0*/  @P0 EXIT ;  /* 0x000000000000094d */ /* 0x000fea0003800000 */
        /* <DEDUP_REMOVED lines=303> */
.L_x_222:
        /* <DEDUP_REMOVED lines=22> */
.L_x_226:
[----:B------:R-:W2:Y:S02]  /*ae00*/  LDG.E.U8 R2, desc[UR36][R2.64] ;  /* 0x0000002402027981 */ /* 0x000ea4000c1e1100 */
[----:B--2---:R-:W-:-:S04]  /*ae10*/  I2FP.F32.U32 R0, R2 ;  /* 0x0000000200007245 */ /* 0x004fc80000201000 */
[----:B------:R-:W-:Y:S01]  /*ae20*/  F2FP.F16.F32.PACK_AB R0, RZ, R0 ;  /* 0x00000000ff00723e */ /* 0x000fe200000000ff */
[----:B------:R-:W-:Y:S06]  /*ae30*/  BRA `(.L_x_228) ;  /* 0x0000000c00887947 */ /* 0x000fec0003800000 */
.L_x_225:
        /* <DEDUP_REMOVED lines=10> */
.L_x_230:
[----:B------:R-:W2:Y:S02]  /*aee0*/  LDG.E R2, desc[UR36][R2.64] ;  /* 0x0000002402027981 */ /* 0x000ea4000c1e1900 */
[----:B--2---:R-:W-:-:S04]  /*aef0*/  I2FP.F32.S32 R0, R2 ;  /* 0x0000000200007245 */ /* 0x004fc80000201400 */
[----:B------:R-:W-:Y:S01]  /*af00*/  F2FP.F16.F32.PACK_AB R0, RZ, R0 ;  /* 0x00000000ff00723e */ /* 0x000fe200000000ff */
[----:B------:R-:W-:Y:S06]  /*af10*/  BRA `(.L_x_228) ;  /* 0x0000000c00507947 */ /* 0x000fec0003800000 */
.L_x_229:
[----:B------:R-:W2:Y:S02]  /*af20*/  LDG.E.U16 R2, desc[UR36][R2.64] ;  /* 0x0000002402027981 */ /* 0x000ea4000c1e1500 */
[----:B--2---:R-:W0:Y:S02]  /*af30*/  I2F.S16 R0, R2 ;  /* 0x0000000200007306 */ /* 0x004e240000101400 */
[----:B0-----:R-:W-:Y:S01]  /*af40*/  F2FP.F16.F32.PACK_AB R0, RZ, R0 ;  /* 0x00000000ff00723e */ /* 0x001fe200000000ff */
[----:B------:R-:W-:Y:S06]  /*af50*/  BRA `(.L_x_228) ;  /* 0x0000000c00407947 */ /* 0x000fec0003800000 */
.L_x_224:
        /* <DEDUP_REMOVED lines=9> */
.L_x_232:
[----:B------:R1:W5:Y:S01]  /*aff0*/  LDG.E.U16 R0, desc[UR36][R2.64] ;  /* 0x0000002402007981 */ /* 0x000362000c1e1500 */
[----:B------:R-:W-:Y:S05]  /*b000*/  BRA `(.L_x_228) ;  /* 0x0000000c00147947 */ /* 0x000fea0003800000 */
.L_x_231:
        /* <DEDUP_REMOVED lines=9> */
.L_x_234:
[----:B------:R0:W5:Y:S01]  /*b0a0*/  LDG.E.U16 R0, desc[UR36][R2.64] ;  /* 0x0000002402007981 */ /* 0x000162000c1e1500 */
[----:B------:R-:W-:Y:S05]  /*b0b0*/  BRA `(.L_x_228) ;  /* 0x0000000800e87947 */ /* 0x000fea0003800000 */
.L_x_233:
        /* <DEDUP_REMOVED lines=8> */
.L_x_223:
        /* <DEDUP_REMOVED lines=13> */
.L_x_237:
        /* <DEDUP_REMOVED lines=8> */
.L_x_236:
        /* <DEDUP_REMOVED lines=28> */
.L_x_239:
        /* <DEDUP_REMOVED lines=15> */
.L_x_238:
[----:B------:R-:W2:Y:S02]  /*b540*/  LDG.E.U16 R0, desc[UR36][R2.64] ;  /* 0x0000002402007981 */ /* 0x000ea4000c1e1500 */
[----:B--2---:R-:W-:-:S05]  /*b550*/  IMAD.U32 R0, R0, 0x10000, RZ ;  /* 0x0001000000007824 */ /* 0x004fca00078e00ff */
[----:B------:R-:W-:Y:S01]  /*b560*/  F2FP.F16.F32.PACK_AB R0, RZ, R0 ;  /* 0x00000000ff00723e */ /* 0x000fe200000000ff */
[----:B------:R-:W-:Y:S06]  /*b570*/  BRA `(.L_x_228) ;  /* 0x0000000400b87947 */ /* 0x000fec0003800000 */
.L_x_235:
        /* <DEDUP_REMOVED lines=12> */
.L_x_242:
        /* <DEDUP_REMOVED lines=21> */
.L_x_246:
[----:B------:R-:W-:Y:S05]  /*b790*/  BSYNC B1 ;  /* 0x0000000000017941 */ /* 0x000fea0003800000 */
.L_x_245:
[----:B------:R-:W-:Y:S01]  /*b7a0*/  LEA R3, R0, 0x3b800000, 0x17 ;  /* 0x3b80000000037811 */ /* 0x000fe200078eb8ff */
[----:B------:R-:W-:-:S05]  /*b7b0*/  IMAD.SHL.U32 R0, R2, 0x100000, RZ ;  /* 0x0010000002007824 */ /* 0x000fca00078e00ff */
[----:B------:R-:W-:-:S07]  /*b7c0*/  LOP3.LUT R0, R3, R0, R4, 0xfe, !PT ;  /* 0x0000000003007212 */ /* 0x000fce00078efe04 */
.L_x_244:
[----:B------:R-:W-:Y:S05]  /*b7d0*/  BSYNC B0 ;  /* 0x0000000000007941 */ /* 0x000fea0003800000 */
.L_x_243:
[----:B------:R-:W-:Y:S01]  /*b7e0*/  F2FP.F16.F32.PACK_AB R0, RZ, R0 ;  /* 0x00000000ff00723e */ /* 0x000fe200000000ff */
[----:B------:R-:W-:Y:S06]  /*b7f0*/  BRA `(.L_x_228) ;  /* 0x0000000400187947 */ /* 0x000fec0003800000 */
.L_x_241:
        /* <DEDUP_REMOVED lines=21> */
.L_x_250:
[----:B------:R-:W-:Y:S05]  /*b950*/  BSYNC B1 ;  /* 0x0000000000017941 */ /* 0x000fea0003800000 */
.L_x_249:
[----:B------:R-:W-:Y:S01]  /*b960*/  LEA R3, R0, 0x37800000, 0x17 ;  /* 0x3780000000037811 */ /* 0x000fe200078eb8ff */
[----:B------:R-:W-:-:S05]  /*b970*/  IMAD.SHL.U32 R0, R2, 0x200000, RZ ;  /* 0x0020000002007824 */ /* 0x000fca00078e00ff */
[----:B------:R-:W-:-:S07]  /*b980*/  LOP3.LUT R0, R3, R0, R4, 0xfe, !PT ;  /* 0x0000000003007212 */ /* 0x000fce00078efe04 */
.L_x_248:
[----:B------:R-:W-:Y:S05]  /*b990*/  BSYNC B0 ;  /* 0x0000000000007941 */ /* 0x000fea0003800000 */
.L_x_247:
[----:B------:R-:W-:Y:S01]  /*b9a0*/  F2FP.F16.F32.PACK_AB R0, RZ, R0 ;  /* 0x00000000ff00723e */ /* 0x000fe200000000ff */
[----:B------:R-:W-:Y:S06]  /*b9b0*/  BRA `(.L_x_228) ;  /* 0x0000000000a87947 */ /* 0x000fec0003800000 */
.L_x_240:
        /* <DEDUP_REMOVED lines=14> */
.L_x_254:
[----:B------:R-:W-:Y:S05]  /*baa0*/  BSYNC B0 ;  /* 0x0000000000007941 */ /* 0x000fea0003800000 */
.L_x_253:
[----:B------:R-:W-:Y:S01]  /*bab0*/  F2FP.F16.F32.PACK_AB R0, RZ, R0 ;  /* 0x00000000ff00723e */ /* 0x000fe200000000ff */
[----:B------:R-:W-:Y:S06]  /*bac0*/  BRA `(.L_x_228) ;  /* 0x0000000000647947 */ /* 0x000fec0003800000 */
.L_x_227:
        /* <DEDUP_REMOVED lines=16> */
.L_x_255:
[----:B------:R-:W-:Y:S01]  /*bbd0*/  PRMT R0, RZ, 0x7610, R0 ;  /* 0x00007610ff007816 */ /* 0x000fe20000000000 */
[----:B------:R-:W-:Y:S06]  /*bbe0*/  BRA `(.L_x_228) ;  /* 0x00000000001c7947 */ /* 0x000fec0003800000 */
.L_x_252:
[----:B------:R-:W2:Y:S02]  /*bbf0*/  LDG.E.64 R2, desc[UR36][R2.64] ;  /* 0x0000002402027981 */ /* 0x000ea4000c1e1b00 */
[----:B--2---:R-:W0:Y:S02]  /*bc00*/  I2F.U64 R0, R2 ;  /* 0x0000000200007312 */ /* 0x004e240000301000 */
[----:B0-----:R-:W-:Y:S01]  /*bc10*/  F2FP.F16.F32.PACK_AB R0, RZ, R0 ;  /* 0x00000000ff00723e */ /* 0x001fe200000000ff */
[----:B------:R-:W-:Y:S06]  /*bc20*/  BRA `(.L_x_228) ;  /* 0x00000000000c7947 */ /* 0x000fec0003800000 */
.L_x_251:
[----:B------:R-:W2:Y:S02]  /*bc30*/  LDG.E R2, desc[UR36][R2.64] ;  /* 0x0000002402027981 */ /* 0x000ea4000c1e1900 */
[----:B--2---:R-:W-:-:S04]  /*bc40*/  I2FP.F32.U32 R0, R2 ;  /* 0x0000000200007245 */ /* 0x004fc80000201000 */
[----:B------:R-:W-:-:S07]  /*bc50*/  F2FP.F16.F32.PACK_AB R0, RZ, R0 ;  /* 0x00000000ff00723e */ /* 0x000fce00000000ff */
.L_x_228:
        /* <DEDUP_REMOVED lines=24> */
[----:B0-----:R-:W-:Y:S01]  /*bde0*/  STG.E.U8 desc[UR36][R16.64], R3 ;  /* 0x0000000310007986 */ /* 0x001fe2000c101124 */
[----:B------:R-:W-:Y:S05]  /*bdf0*/  EXIT ;  /* 0x000000000000794d */ /* 0x000fea0003800000 */
.L_x_259:
[----:B------:R-:W-:-:S06]  /*be00*/  HADD2.F32 R3, -RZ, R0.H0_H0 ;  /* 0x20000000ff037230 */ /* 0x000fcc0000004100 */
[----:B------:R-:W0:Y:S02]  /*be10*/  F2I.S64.TRUNC R2, R3 ;  /* 0x0000000300027311 */ /* 0x000e24000020d900 */
[----:B0-----:R-:W-:Y:S01]  /*be20*/  STG.E.U8 desc[UR36][R16.64], R2 ;  /* 0x0000000210007986 */ /* 0x001fe2000c101124 */
[----:B------:R-:W-:Y:S05]  /*be30*/  EXIT ;  /* 0x000000000000794d */ /* 0x000fea0003800000 */
.L_x_258:
        /* <DEDUP_REMOVED lines=8> */
[----:B0-----:R-:W-:Y:S01]  /*bec0*/  STG.E.64 desc[UR36][R16.64], R2 ;  /* 0x0000000210007986 */ /* 0x001fe2000c101b24 */
[----:B------:R-:W-:Y:S05]  /*bed0*/  EXIT ;  /* 0x000000000000794d */ /* 0x000fea0003800000 */
.L_x_262:
[----:B------:R-:W-:-:S04]  /*bee0*/  HADD2.F32 R0, -RZ, R0.H0_H0 ;  /* 0x20000000ff007230 */ /* 0x000fc80000004100 */
[----:B------:R-:W0:Y:S02]  /*bef0*/  F2I.FTZ.TRUNC.NTZ R3, R0 ;  /* 0x0000000000037305 */ /* 0x000e24000021f100 */
[----:B0-----:R-:W-:Y:S01]  /*bf00*/  STG.E desc[UR36][R16.64], R3 ;  /* 0x0000000310007986 */ /* 0x001fe2000c101924 */
[----:B------:R-:W-:Y:S05]  /*bf10*/  EXIT ;  /* 0x000000000000794d */ /* 0x000fea0003800000 */
.L_x_261:
[----:B------:R-:W-:-:S04]  /*bf20*/  HADD2.F32 R0, -RZ, R0.H0_H0 ;  /* 0x20000000ff007230 */ /* 0x000fc80000004100 */
[----:B------:R-:W0:Y:S02]  /*bf30*/  F2I.FTZ.TRUNC.NTZ R3, R0 ;  /* 0x0000000000037305 */ /* 0x000e24000021f100 */
[----:B0-----:R-:W-:Y:S01]  /*bf40*/  STG.E.U16 desc[UR36][R16.64], R3 ;  /* 0x0000000310007986 */ /* 0x001fe2000c101524 */
[----:B------:R-:W-:Y:S05]  /*bf50*/  EXIT ;  /* 0x000000000000794d */ /* 0x000fea0003800000 */
.L_x_257:
[----:B------:R-:W-:-:S13]  /*bf60*/  ISETP.GT.AND P0, PT, R8, 0x6, PT ;  /* 0x000000060800780c */ /* 0x000fda0003f04270 */
[----:B------:R-:W-:Y:S05]  /*bf70*/  @P0 BRA `(.L_x_263) ;  /* 0x0000000000240947 */ /* 0x000fea0003800000 */
[----:B------:R-:W-:-:S13]  /*bf80*/  ISETP.NE.AND P0, PT, R8, 0x5, PT ;  /* 0x000000050800780c */ /* 0x000fda0003f05270 */
[----:B------:R-:W-:Y:S05]  /*bf90*/  @!P0 BRA `(.L_x_264) ;  /* 0x0000000000148947 */ /* 0x000fea0003800000 */
[----:B------:R-:W-:-:S13]  /*bfa0*/  ISETP.NE.AND P0, PT, R8, 0x6, PT ;  /* 0x000000060800780c */ /* 0x000fda0003f05270 */
[----:B------:R-:W-:Y:S05]  /*bfb0*/  @P0 BRA `(.L_x_260) ;  /* 0x0000000800c40947 */ /* 0x000fea0003800000 */
[----:B------:R-:W-:-:S05]  /*bfc0*/  HADD2.F32 R3, -RZ, R0.H0_H0 ;  /* 0x20000000ff037230 */ /* 0x000fca0000004100 */
[----:B------:R-:W-:Y:S01]  /*bfd0*/  STG.E desc[UR36][R16.64], R3 ;  /* 0x0000000310007986 */ /* 0x000fe2000c101924 */
[----:B------:R-:W-:Y:S05]  /*bfe0*/  EXIT ;  /* 0x000000000000794d */ /* 0x000fea0003800000 */
.L_x_264:
[----:B------:R-:W-:Y:S01]  /*bff0*/  STG.E.U16 desc[UR36][R16.64], R0 ;  /* 0x0000000010007986 */ /* 0x000fe2000c101524 */
[----:B------:R-:W-:Y:S05]  /*c000*/  EXIT ;  /* 0x000000000000794d */ /* 0x000fea0003800000 */
.L_x_263:
        /* <DEDUP_REMOVED lines=8> */
[----:B------:R-:W-:Y:S01]  /*c090*/  STG.E.64 desc[UR36][R16.64], R2 ;  /* 0x0000000210007986 */ /* 0x000fe2000c101b24 */
[----:B------:R-:W-:Y:S05]  /*c0a0*/  EXIT ;  /* 0x000000000000794d */ /* 0x000fea0003800000 */
.L_x_266:
[----:B------:R-:W-:-:S05]  /*c0b0*/  HADD2.F32 R0, -RZ, R0.H0_H0 ;  /* 0x20000000ff007230 */ /* 0x000fca0000004100 */
[----:B------:R-:W-:-:S04]  /*c0c0*/  F2FP.F16.F32.PACK_AB R0, RZ, R0 ;  /* 0x00000000ff00723e */ /* 0x000fc800000000ff */
[----:B------:R-:W-:-:S05]  /*c0d0*/  PRMT R0, R0, 0x5410, RZ ;  /* 0x0000541000007816 */ /* 0x000fca00000000ff */
[----:B------:R-:W-:Y:S01]  /*c0e0*/  STG.E desc[UR36][R16.64], R0 ;  /* 0x0000000010007986 */ /* 0x000fe2000c101924 */
[----:B------:R-:W-:Y:S05]  /*c0f0*/  EXIT ;  /* 0x000000000000794d */ /* 0x000fea0003800000 */
.L_x_265:
[----:B------:R-:W-:-:S05]  /*c100*/  HADD2.F32 R2, -RZ, R0.H0_H0 ;  /* 0x20000000ff027230 */ /* 0x000fca0000004100 */
[----:B------:R-:W-:-:S06]  /*c110*/  FMUL.FTZ R2, R2, 1 ;  /* 0x3f80000002027820 */ /* 0x000fcc0000410000 */
[----:B------:R-:W0:Y:S02]  /*c120*/  F2F.F64.F32 R2, R2 ;  /* 0x0000000200027310 */ /* 0x000e240000201800 */
[----:B0-----:R-:W-:Y:S01]  /*c130*/  STG.E.64 desc[UR36][R16.64], R2 ;  /* 0x0000000210007986 */ /* 0x001fe2000c101b24 */
[----:B------:R-:W-:Y:S05]  /*c140*/  EXIT ;  /* 0x000000000000794d */ /* 0x000fea0003800000 */
.L_x_256:
        /* <DEDUP_REMOVED lines=11> */
[----:B------:R-:W-:Y:S01]  /*c200*/  STG.E.U8 desc[UR36][R16.64], R3 ;  /* 0x0000000310007986 */ /* 0x000fe2000c101124 */
[----:B------:R-:W-:Y:S05]  /*c210*/  EXIT ;  /* 0x000000000000794d */ /* 0x000fea0003800000 */
.L_x_269:
[----:B------:R-:W-:Y:S01]  /*c220*/  HADD2.F32 R0, -RZ, R0.H0_H0 ;  /* 0x20000000ff007230 */ /* 0x000fe20000004100 */
[----:B------:R-:W-:-:S04]  /*c230*/  CS2R R6, SRZ ;  /* 0x0000000000067805 */ /* 0x000fc8000001ff00 */
[----:B------:R-:W-:-:S04]  /*c240*/  FMUL.FTZ R0, R0, 1 ;  /* 0x3f80000000007820 */ /* 0x000fc80000410000 */
[----:B------:R-:W0:Y:S02]  /*c250*/  F2F.F64.F32 R4, R0 ;  /* 0x0000000000047310 */ /* 0x000e240000201800 */
[----:B0-----:R-:W-:Y:S01]  /*c260*/  STG.E.128 desc[UR36][R16.64], R4 ;  /* 0x0000000410007986 */ /* 0x001fe2000c101d24 */
[----:B------:R-:W-:Y:S05]  /*c270*/  EXIT ;  /* 0x000000000000794d */ /* 0x000fea0003800000 */
.L_x_268:
        /* <DEDUP_REMOVED lines=21> */
.L_x_273:
[----:B------:R-:W-:Y:S05]  /*c3d0*/  BSYNC B0 ;  /* 0x0000000000007941 */ /* 0x000fea0003800000 */
.L_x_272:
[----:B------:R-:W-:-:S05]  /*c3e0*/  LOP3.LUT R3, R0, R3, RZ, 0xfc, !PT ;  /* 0x0000000300037212 */ /* 0x000fca00078efcff */
[----:B------:R-:W-:Y:S01]  /*c3f0*/  STG.E.U8 desc[UR36][R16.64], R3 ;  /* 0x0000000310007986 */ /* 0x000fe2000c101124 */
[----:B------:R-:W-:Y:S05]  /*c400*/  EXIT ;  /* 0x000000000000794d */ /* 0x000fea0003800000 */
.L_x_271:
        /* <DEDUP_REMOVED lines=13> */
.L_x_275:
[----:B------:R-:W-:Y:S01]  /*c4e0*/  IMAD.MOV.U32 R0, RZ, RZ, 0x7f ;  /* 0x0000007fff007424 */ /* 0x000fe200078e00ff */
[----:B------:R-:W-:-:S04]  /*c4f0*/  ISETP.GT.U32.AND P0, PT, R2, 0x7f800000, PT ;  /* 0x7f8000000200780c */ /* 0x000fc80003f04070 */
[----:B------:R-:W-:-:S09]  /*c500*/  SEL R0, R0, 0x7c, P0 ;  /* 0x0000007c00007807 */ /* 0x000fd20000000000 */
.L_x_276:
[----:B------:R-:W-:Y:S05]  /*c510*/  BSYNC B0 ;  /* 0x0000000000007941 */ /* 0x000fea0003800000 */
.L_x_274:
[----:B------:R-:W-:-:S04]  /*c520*/  LOP3.LUT R2, R3, 0x80000000, RZ, 0xc0, !PT ;  /* 0x8000000003027812 */ /* 0x000fc800078ec0ff */
[----:B------:R-:W-:-:S04]  /*c530*/  SHF.R.U32.HI R3, RZ, 0x18, R2 ;  /* 0x00000018ff037819 */ /* 0x000fc80000011602 */
[----:B------:R-:W-:-:S05]  /*c540*/  LOP3.LUT R3, R0, R3, RZ, 0xfc, !PT ;  /* 0x0000000300037212 */ /* 0x000fca00078efcff */
[----:B------:R-:W-:Y:S01]  /*c550*/  STG.E.U8 desc[UR36][R16.64], R3 ;  /* 0x0000000310007986 */ /* 0x000fe2000c101124 */
[----:B------:R-:W-:Y:S05]  /*c560*/  EXIT ;  /* 0x000000000000794d */ /* 0x000fea0003800000 */
.L_x_270:
[----:B------:R-:W-:-:S05]  /*c570*/  HADD2.F32 R0, -RZ, R0.H0_H0 ;  /* 0x20000000ff007230 */ /* 0x000fca0000004100 */
[----:B------:R-:W-:-:S05]  /*c580*/  F2FP.BF16.F32.PACK_AB R0, RZ, R0 ;  /* 0x00000000ff00723e */ /* 0x000fca00000010ff */
[----:B------:R-:W-:Y:S01]  /*c590*/  STG.E.U16 desc[UR36][R16.64], R0 ;  /* 0x0000000010007986 */ /* 0x000fe2000c101524 */
[----:B------:R-:W-:Y:S05]  /*c5a0*/  EXIT ;  /* 0x000000000000794d */ /* 0x000fea0003800000 */
.L_x_267:
        /* <DEDUP_REMOVED lines=10> */
[----:B0-----:R-:W-:Y:S01]  /*c650*/  STG.E.U16 desc[UR36][R16.64], R3 ;  /* 0x0000000310007986 */ /* 0x001fe2000c101524 */
[----:B------:R-:W-:Y:S05]  /*c660*/  EXIT ;  /* 0x000000000000794d */ /* 0x000fea0003800000 */
.L_x_279:
        /* <DEDUP_REMOVED lines=17> */
.L_x_282:
[----:B------:R-:W-:-:S04]  /*c780*/  LOP3.LUT R2, R3, 0x80000000, RZ, 0xc0, !PT ;  /* 0x8000000003027812 */ /* 0x000fc800078ec0ff */
[----:B------:R-:W-:-:S04]  /*c790*/  SHF.R.U32.HI R3, RZ, 0x18, R2 ;  /* 0x00000018ff037819 */ /* 0x000fc80000011602 */
[----:B------:R-:W-:-:S04]  /*c7a0*/  LOP3.LUT R0, R0, R3, RZ, 0xfc, !PT ;  /* 0x0000000300007212 */ /* 0x000fc800078efcff */
[----:B------:R-:W-:-:S07]  /*c7b0*/  PRMT R8, R0, 0x7610, R8 ;  /* 0x0000761000087816 */ /* 0x000fce0000000008 */
.L_x_281:
[----:B------:R-:W-:Y:S05]  /*c7c0*/  BSYNC B0 ;  /* 0x0000000000007941 */ /* 0x000fea0003800000 */
.L_x_280:
[----:B------:R-:W-:Y:S01]  /*c7d0*/  STG.E.U8 desc[UR36][R16.64], R8 ;  /* 0x0000000810007986 */ /* 0x000fe2000c101124 */
[----:B------:R-:W-:Y:S05]  /*c7e0*/  EXIT ;  /* 0x000000000000794d */ /* 0x000fea0003800000 */
.L_x_278:
        /* <DEDUP_REMOVED lines=17> */
.L_x_285:
[----:B------:R-:W-:-:S04]  /*c900*/  LOP3.LUT R2, R3, 0x80000000, RZ, 0xc0, !PT ;  /* 0x8000000003027812 */ /* 0x000fc800078ec0ff */
[----:B------:R-:W-:-:S04]  /*c910*/  SHF.R.U32.HI R3, RZ, 0x18, R2 ;  /* 0x00000018ff037819 */ /* 0x000fc80000011602 */
[----:B------:R-:W-:-:S04]  /*c920*/  LOP3.LUT R0, R0, R3, RZ, 0xfc, !PT ;  /* 0x0000000300007212 */ /* 0x000fc800078efcff */
[----:B------:R-:W-:-:S07]  /*c930*/  PRMT R8, R0, 0x7610, R8 ;  /* 0x0000761000087816 */ /* 0x000fce0000000008 */
.L_x_284:
[----:B------:R-:W-:Y:S05]  /*c940*/  BSYNC B0 ;  /* 0x0000000000007941 */ /* 0x000fea0003800000 */
.L_x_283:
[----:B------:R-:W-:Y:S01]  /*c950*/  STG.E.U8 desc[UR36][R16.64], R8 ;  /* 0x0000000810007986 */ /* 0x000fe2000c101124 */
[----:B------:R-:W-:Y:S05]  /*c960*/  EXIT ;  /* 0x000000000000794d */ /* 0x000fea0003800000 */
.L_x_277:
        /* <DEDUP_REMOVED lines=20> */
[----:B------:R-:W-:Y:S01]  /*cab0*/  STG.E.U8 desc[UR36][R16.64], R3 ;  /* 0x0000000310007986 */ /* 0x000fe2000c101124 */
[----:B------:R-:W-:Y:S05]  /*cac0*/  EXIT ;  /* 0x000000000000794d */ /* 0x000fea0003800000 */
.L_x_260:
        /* <DEDUP_REMOVED lines=16> */
.L_x_288:
[----:B------:R-:W-:Y:S05]  /*cbd0*/  EXIT ;  /* 0x000000000000794d */ /* 0x000fea0003800000 */
.L_x_287:
[----:B------:R-:W-:-:S06]  /*cbe0*/  HADD2.F32 R2, -RZ, R0.H0_H0 ;  /* 0x20000000ff027230 */ /* 0x000fcc0000004100 */
[----:B------:R-:W0:Y:S02]  /*cbf0*/  F2I.U64.TRUNC R2, R2 ;  /* 0x0000000200027311 */ /* 0x000e24000020d800 */
[----:B0-----:R-:W-:Y:S01]  /*cc00*/  STG.E.64 desc[UR36][R16.64], R2 ;  /* 0x0000000210007986 */ /* 0x001fe2000c101b24 */
[----:B------:R-:W-:Y:S05]  /*cc10*/  EXIT ;  /* 0x000000000000794d */ /* 0x000fea0003800000 */
.L_x_286:
[----:B------:R-:W-:-:S04]  /*cc20*/  HADD2.F32 R0, -RZ, R0.H0_H0 ;  /* 0x20000000ff007230 */ /* 0x000fc80000004100 */
[----:B------:R-:W0:Y:S02]  /*cc30*/  F2I.FTZ.U32.TRUNC.NTZ R3, R0 ;  /* 0x0000000000037305 */ /* 0x000e24000021f000 */
[----:B0-----:R-:W-:Y:S01]  /*cc40*/  STG.E desc[UR36][R16.64], R3 ;  /* 0x0000000310007986 */ /* 0x001fe2000c101924 */
[----:B------:R-:W-:Y:S05]  /*cc50*/  EXIT ;  /* 0x000000000000794d */ /* 0x000fea0003800000 */
.L_x_289:
        /* <DEDUP_REMOVED lines=10> */
.L_x_1945:


//--------------------- .text._ZN2at6native27unrolled_elementwise_kernelIZZZNS0_46_GLOBAL__N__5fd40885_13_AmpKernels_cu_3810c27339_amp_non_finite_check_and_unscale_cuda_ERNS_6TensorES4_RKS3_ENKUlvE_clEvENKUlvE1_clEvEUlN3c104HalfEE_St5arrayIPcLm2EELi4E23TrivialOffsetCalculatorILi1EjESG_NS0_6memory12LoadWithCastILi1EEENSH_13StoreWithCastILi1EEEEEviT_T0_T2_T3_T4_T5_ --------------------------
	.section	.text._ZN2at6native27unrolled_elementwise_kernelIZZZNS0_46_GLOBAL__N__5fd40885_13_AmpKernels_cu_3810c27339_amp_non_finite_check_and_unscale_cuda_ERNS_6TensorES4_RKS3_ENKUlvE_clEvENKUlvE1_clEvEUlN3c104HalfEE_St5arrayIPcLm2EELi4E23TrivialOffsetCalculatorILi1EjESG_NS0_6memory12LoadWithCastILi1EEENSH_13StoreWithCastILi1EEEEEviT_T0_T2_T3_T4_T5_,"ax",@progbits
	.align	128
        .global         _ZN2at6native27unrolled_elementwise_kernelIZZZNS0_46_GLOBAL__N__5fd40885_13_AmpKernels_cu_3810c27339_amp_non_finite_check_and_unscale_cuda_ERNS_6TensorES4_RKS3_ENKUlvE_clEvENKUlvE1_clEvEUlN3c104HalfEE_St5arrayIPcLm2EELi4E23TrivialOffsetCalculatorILi1EjESG_NS0_6memory12LoadWithCastILi1EEENSH_13StoreWithCastILi1EEEEEviT_T0_T2_T3_T4_T5_
        .type           _ZN2at6native27unrolled_elementwise_kernelIZZZNS0_46_GLOBAL__N__5fd40885_13_AmpKernels_cu_3810c27339_amp_non_finite_check_and_unscale_cuda_ERNS_6TensorES4_RKS3_ENKUlvE_clEvENKUlvE1_clEvEUlN3c104HalfEE_St5arrayIPcLm2EELi4E23TrivialOffsetCalculatorILi1EjESG_NS0_6memory12LoadWithCastILi1EEENSH_13StoreWithCastILi1EEEEEviT_T0_T2_T3_T4_T5_,@function
        .size           _ZN2at6native27unrolled_elementwise_kernelIZZZNS0_46_GLOBAL__N__5fd40885_13_AmpKernels_cu_3810c27339_amp_non_finite_check_and_unscale_cuda_ERNS_6TensorES4_RKS3_ENKUlvE_clEvENKUlvE1_clEvEUlN3c104HalfEE_St5arrayIPcLm2EELi4E23TrivialOffsetCalculatorILi1EjESG_NS0_6memory12LoadWithCastILi1EEENSH_13StoreWithCastILi1EEEEEviT_T0_T2_T3_T4_T5_,(.L_x_1946 - _ZN2at6native27unrolled_elementwise_kernelIZZZNS0_46_GLOBAL__N__5fd40885_13_AmpKernels_cu_3810c27339_amp_non_finite_check_and_unscale_cuda_ERNS_6TensorES4_RKS3_ENKUlvE_clEvENKUlvE1_clEvEUlN3c104HalfEE_St5arrayIPcLm2EELi4E23TrivialOffsetCalculatorILi1EjESG_NS0_6memory12LoadWithCastILi1EEENSH_13StoreWithCastILi1EEEEEviT_T0_T2_T3_T4_T5_)
        .other          _ZN2at6native27unrolled_elementwise_kernelIZZZNS0_46_GLOBAL__N__5fd40885_13_AmpKernels_cu_3810c27339_amp_non_finite_check_and_unscale_cuda_ERNS_6TensorES4_RKS3_ENKUlvE_clEvENKUlvE1_clEvEUlN3c104HalfEE_St5arrayIPcLm2EELi4E23TrivialOffsetCalculatorILi1EjESG_NS0_6memory12LoadWithCastILi1EEENSH_13StoreWithCastILi1EEEEEviT_T0_T2_T3_T4_T5_,@"STO_CUDA_ENTRY STV_DEFAULT"
_ZN2at6native27unrolled_elementwise_kernelIZZZNS0_46_GLOBAL__N__5fd40885_13_AmpKernels_cu_3810c27339_amp_non_finite_check_and_unscale_cuda_ERNS_6TensorES4_RKS3_ENKUlvE_clEvENKUlvE1_clEvEUlN3c104HalfEE_St5arrayIPcLm2EELi4E23TrivialOffsetCalculatorILi1EjESG_NS0_6memory12LoadWithCastILi1EEENSH_13StoreWithCastILi1EEEEEviT_T0_T2_T3_T4_T5_:
.text._ZN2at6native27unrolled_elementwise_kernelIZZZNS0_46_GLOBAL__N__5fd40885_13_AmpKernels_cu_3810c27339_amp_non_finite_check_and_unscale_cuda_ERNS_6TensorES4_RKS3_ENKUlvE_clEvENKUlvE1_clEvEUlN3c104HalfEE_St5arrayIPcLm2EELi4E23TrivialOffsetCalculatorILi1EjESG_NS0_6memory12LoadWithCastILi1EEENSH_13StoreWithCastILi1EEEEEviT_T0_T2_T3_T4_T5_:
[----:B------:R-:W0:Y:S01]  /*0000*/  LDC R1, c[0x0][0x28] ;  /* 0x00000a00ff017b82 */ /* 0x000e220000000800 */
[----:B------:R-:W1:Y:S07]  /*0010*/  S2R R17, SR_CTAID.X ;  /* 0x0000000000117919 */ /* 0x000e6e0000002500 */
[----:B------:R-:W1:Y:S01]  /*0020*/  LDC R16, c[0x0][0x210] ;  /* 0x00008400ff107b82 */ /* 0x000e620000000800 */
[----:B------:R-:W-:Y:S01]  /*0030*/  ULDC.64 UR36, c[0x0][0x208] ;  /* 0x0000820000247ab9 */ /* 0x000fe20000000a00 */
[----:B------:R-:W-:Y:S01]  /*0040*/  BSSY B6, `(.L_x_290) ;  /* 0x0000115000067945 */ /* 0x000fe20003800000 */
[----:B------:R-:W2:Y:S01]  /*0050*/  S2R R19, SR_TID.X ;  /* 0x0000000000137919 */ /* 0x000ea20000002100 */
[----:B------:R-:W-:-:S02]  /*0060*/  PRMT R24, RZ, 0x7610, R24 ;  /* 0x00007610ff187816 */ /* 0x000fc40000000018 */
[----:B------:R-:W-:Y:S02]  /*0070*/  PRMT R25, RZ, 0x7610, R25 ;  /* 0x00007610ff197816 */ /* 0x000fe40000000019 */
[----:B------:R-:W3:Y:S01]  /*0080*/  LDC.U8 R18, c[0x0][0x244] ;  /* 0x00009100ff127b82 */ /* 0x000ee20000000000 */
[----:B-1----:R-:W-:-:S05]  /*0090*/  IMAD R16, R17, -0x200, R16 ;  /* 0xfffffe0011107824 */ /* 0x002fca00078e0210 */
[----:B--2---:R-:W-:-:S13]  /*00a0*/  ISETP.GE.AND P0, PT, R19, R16, PT ;  /* 0x000000101300720c */ /* 0x004fda0003f06270 */
[----:B0--3--:R-:W-:Y:S05]  /*00b0*/  @P0 BRA `(.L_x_291) ;  /* 0x0000001000340947 */ /* 0x009fea0003800000 */
[----:B------:R-:W0:Y:S01]  /*00c0*/  LDC.64 R2, c[0x0][0x238] ;  /* 0x00008e00ff027b82 */ /* 0x000e220000000a00 */
[----:B------:R-:W-:Y:S01]  /*00d0*/  PRMT R0, R18, 0x9910, RZ ;  /* 0x0000991012007816 */ /* 0x000fe200000000ff */
[----:B------:R-:W-:Y:S01]  /*00e0*/  IMAD R19, R17, 0x200, R19 ;  /* 0x0000020011137824 */ /* 0x000fe200078e0213 */
[----:B------:R-:W-:Y:S02]  /*00f0*/  ULDC UR4, c[0x0][0x248] ;  /* 0x0000920000047ab9 */ /* 0x000fe40000000800 */
[----:B------:R-:W-:Y:S01]  /*0100*/  ISETP.GT.AND P0, PT, R0, 0x9, PT ;  /* 0x000000090000780c */ /* 0x000fe20003f04270 */
[----:B------:R-:W-:-:S05]  /*0110*/  IMAD R19, R19, UR4, RZ ;  /* 0x0000000413137c24 */ /* 0x000fca000f8e02ff */
[----:B0-----:R-:W-:-:S05]  /*0120*/  IADD3 R2, P1, R19, R2, RZ ;  /* 0x0000000213027210 */ /* 0x001fca0007f3e0ff */
[----:B------:R-:W-:Y:S02]  /*0130*/  IMAD.X R3, RZ, RZ, R3, P1 ;  /* 0x000000ffff037224 */ /* 0x000fe400008e0603 */
[----:B------:R-:W-:Y:S06]  /*0140*/  @P0 BRA `(.L_x_292) ;  /* 0x0000000400180947 */ /* 0x000fec0003800000 */
        /* <DEDUP_REMOVED lines=10> */
[----:B0-----:R-:W-:-:S04]  /*01f0*/  F2FP.F16.F32.PACK_AB R0, RZ, R0 ;  /* 0x00000000ff00723e */ /* 0x001fc800000000ff */
[----:B------:R-:W-:Y:S01]  /*0200*/  PRMT R25, R0, 0x7610, R25 ;  /* 0x0000761000197816 */ /* 0x000fe20000000019 */
[----:B------:R-:W-:Y:S06]  /*0210*/  BRA `(.L_x_297) ;  /* 0x0000000c00d47947 */ /* 0x000fec0003800000 */
.L_x_295:
[----:B------:R-:W2:Y:S02]  /*0220*/  LDG.E.U8 R2, desc[UR36][R2.64] ;  /* 0x0000002402027981 */ /* 0x000ea4000c1e1100 */
[----:B--2---:R-:W-:-:S04]  /*0230*/  I2FP.F32.U32 R0, R2 ;  /* 0x0000000200007245 */ /* 0x004fc80000201000 */
[----:B------:R-:W-:-:S04]  /*0240*/  F2FP.F16.F32.PACK_AB R0, RZ, R0 ;  /* 0x00000000ff00723e */ /* 0x000fc800000000ff */
[----:B------:R-:W-:Y:S01]  /*0250*/  PRMT R25, R0, 0x7610, R25 ;  /* 0x0000761000197816 */ /* 0x000fe20000000019 */
[----:B------:R-:W-:Y:S06]  /*0260*/  BRA `(.L_x_297) ;  /* 0x0000000c00c07947 */ /* 0x000fec0003800000 */
.L_x_294:
        /* <DEDUP_REMOVED lines=8> */
[----:B0-----:R-:W-:-:S04]  /*02f0*/  F2FP.F16.F32.PACK_AB R0, RZ, R0 ;  /* 0x00000000ff00723e */ /* 0x001fc800000000ff */
[----:B------:R-:W-:Y:S01]  /*0300*/  PRMT R25, R0, 0x7610, R25 ;  /* 0x0000761000197816 */ /* 0x000fe20000000019 */
[----:B------:R-:W-:Y:S06]  /*0310*/  BRA `(.L_x_297) ;  /* 0x0000000c00947947 */ /* 0x000fec0003800000 */
.L_x_299:
[----:B------:R-:W2:Y:S02]  /*0320*/  LDG.E R2, desc[UR36][R2.64] ;  /* 0x0000002402027981 */ /* 0x000ea4000c1e1900 */
[----:B--2---:R-:W-:-:S04]  /*0330*/  I2FP.F32.S32 R0, R2 ;  /* 0x0000000200007245 */ /* 0x004fc80000201400 */
[----:B------:R-:W-:-:S04]  /*0340*/  F2FP.F16.F32.PACK_AB R0, RZ, R0 ;  /* 0x00000000ff00723e */ /* 0x000fc800000000ff */
[----:B------:R-:W-:Y:S01]  /*0350*/  PRMT R25, R0, 0x7610, R25 ;  /* 0x0000761000197816 */ /* 0x000fe20000000019 */
[----:B------:R-:W-:Y:S06]  /*0360*/  BRA `(.L_x_297) ;  /* 0x0000000c00807947 */ /* 0x000fec0003800000 */
.L_x_298:
[----:B------:R-:W2:Y:S02]  /*0370*/  LDG.E.U16 R2, desc[UR36][R2.64] ;  /* 0x0000002402027981 */ /* 0x000ea4000c1e1500 */
[----:B--2---:R-:W0:Y:S02]  /*0380*/  I2F.S16 R0, R2 ;  /* 0x0000000200007306 */ /* 0x004e240000101400 */
[----:B0-----:R-:W-:-:S04]  /*0390*/  F2FP.F16.F32.PACK_AB R0, RZ, R0 ;  /* 0x00000000ff00723e */ /* 0x001fc800000000ff */
[----:B------:R-:W-:Y:S01]  /*03a0*/  PRMT R25, R0, 0x7610, R25 ;  /* 0x0000761000197816 */ /* 0x000fe20000000019 */
[----:B------:R-:W-:Y:S06]  /*03b0*/  BRA `(.L_x_297) ;  /* 0x0000000c006c7947 */ /* 0x000fec0003800000 */
.L_x_293:
        /* <DEDUP_REMOVED lines=9> */
.L_x_301:
[----:B------:R1:W5:Y:S01]  /*0450*/  LDG.E.U16 R25, desc[UR36][R2.64] ;  /* 0x0000002402197981 */ /* 0x000362000c1e1500 */
[----:B------:R-:W-:Y:S05]  /*0460*/  BRA `(.L_x_297) ;  /* 0x0000000c00407947 */ /* 0x000fea0003800000 */
.L_x_300:
        /* <DEDUP_REMOVED lines=9> */
.L_x_303:
[----:B------:R0:W5:Y:S01]  /*0500*/  LDG.E.U16 R25, desc[UR36][R2.64] ;  /* 0x0000002402197981 */ /* 0x000162000c1e1500 */
[----:B------:R-:W-:Y:S05]  /*0510*/  BRA `(.L_x_297) ;  /* 0x0000000c00147947 */ /* 0x000fea0003800000 */
.L_x_302:
[----:B------:R-:W2:Y:S01]  /*0520*/  LDG.E.64 R2, desc[UR36][R2.64] ;  /* 0x0000002402027981 */ /* 0x000ea2000c1e1b00 */
[----:B------:R-:W-:Y:S01]  /*0530*/  UMOV UR4, 0xf0000000 ;  /* 0xf000000000047882 */ /* 0x000fe20000000000 */
[----:B------:R-:W-:Y:S01]  /*0540*/  UMOV UR5, 0x380fffff ;  /* 0x380fffff00057882 */ /* 0x000fe20000000000 */
[----:B--2---:R-:W0:Y:S01]  /*0550*/  F2F.F32.F64 R0, R2 ;  /* 0x0000000200007310 */ /* 0x004e220000301000 */
[----:B------:R-:W-:-:S14]  /*0560*/  DSETP.GEU.AND P0, PT, |R2|, UR4, PT ;  /* 0x0000000402007e2a */ /* 0x000fdc000bf0e200 */
[----:B0-----:R-:W-:-:S05]  /*0570*/  @!P0 FMUL R0, R0, 1.175494350822287508e-38 ;  /* 0x0080000000008820 */ /* 0x001fca0000400000 */
[----:B------:R-:W-:-:S04]  /*0580*/  F2FP.F16.F32.PACK_AB R0, RZ, R0 ;  /* 0x00000000ff00723e */ /* 0x000fc800000000ff */
[----:B------:R-:W-:Y:S01]  /*0590*/  PRMT R25, R0, 0x7610, R25 ;  /* 0x0000761000197816 */ /* 0x000fe20000000019 */
[----:B------:R-:W-:Y:S06]  /*05a0*/  BRA `(.L_x_297) ;  /* 0x0000000800f07947 */ /* 0x000fec0003800000 */
.L_x_292:
        /* <DEDUP_REMOVED lines=11> */
[----:B------:R-:W-:-:S04]  /*0660*/  F2FP.F16.F32.PACK_AB R0, RZ, R0 ;  /* 0x00000000ff00723e */ /* 0x000fc800000000ff */
[----:B------:R-:W-:Y:S01]  /*0670*/  PRMT R25, R0, 0x7610, R25 ;  /* 0x0000761000197816 */ /* 0x000fe20000000019 */
[----:B------:R-:W-:Y:S06]  /*0680*/  BRA `(.L_x_297) ;  /* 0x0000000800b87947 */ /* 0x000fec0003800000 */
.L_x_306:
        /* <DEDUP_REMOVED lines=9> */
.L_x_305:
        /* <DEDUP_REMOVED lines=28> */
.L_x_308:
[----:B------:R-:W2:Y:S02]  /*08e0*/  LDG.E.U8 R3, desc[UR36][R2.64] ;  /* 0x0000002402037981 */ /* 0x000ea4000c1e1100 */
[----:B--2---:R-:W-:-:S05]  /*08f0*/  IMAD.SHL.U32 R0, R3, 0x2000000, RZ ;  /* 0x0200000003007824 */ /* 0x004fca00078e00ff */
[----:B------:R-:W-:-:S13]  /*0900*/  ISETP.GE.U32.AND P0, PT, R0, 0x8000000, PT ;  /* 0x080000000000780c */ /* 0x000fda0003f06070 */
[C---:B------:R-:W-:Y:S02]  /*0910*/  @P0 IMAD.SHL.U32 R4, R3.reuse, 0x200000, RZ ;  /* 0x0020000003040824 */ /* 0x040fe400078e00ff */
[C---:B------:R-:W-:Y:S02]  /*0920*/  @!P0 IMAD.SHL.U32 R0, R3.reuse, 0x100, RZ ;  /* 0x0000010003008824 */ /* 0x040fe400078e00ff */
[----:B------:R-:W-:Y:S01]  /*0930*/  IMAD.SHL.U32 R3, R3, 0x1000000, RZ ;  /* 0x0100000003037824 */ /* 0x000fe200078e00ff */
[----:B------:R-:W-:Y:S02]  /*0940*/  @P0 LOP3.LUT R4, R4, 0xfe00000, RZ, 0xc0, !PT ;  /* 0x0fe0000004040812 */ /* 0x000fe400078ec0ff */
        /* <DEDUP_REMOVED lines=9> */
.L_x_307:
[----:B------:R-:W2:Y:S02]  /*09e0*/  LDG.E.U16 R0, desc[UR36][R2.64] ;  /* 0x0000002402007981 */ /* 0x000ea4000c1e1500 */
[----:B--2---:R-:W-:-:S05]  /*09f0*/  IMAD.U32 R0, R0, 0x10000, RZ ;  /* 0x0001000000007824 */ /* 0x004fca00078e00ff */
[----:B------:R-:W-:-:S04]  /*0a00*/  F2FP.F16.F32.PACK_AB R0, RZ, R0 ;  /* 0x00000000ff00723e */ /* 0x000fc800000000ff */
[----:B------:R-:W-:Y:S01]  /*0a10*/  PRMT R25, R0, 0x7610, R25 ;  /* 0x0000761000197816 */ /* 0x000fe20000000019 */
[----:B------:R-:W-:Y:S06]  /*0a20*/  BRA `(.L_x_297) ;  /* 0x0000000400d07947 */ /* 0x000fec0003800000 */
.L_x_304:
        /* <DEDUP_REMOVED lines=10> */
[----:B------:R-:W-:-:S04]  /*0ad0*/  F2FP.F16.F32.PACK_AB R0, RZ, R0 ;  /* 0x00000000ff00723e */ /* 0x000fc800000000ff */
[----:B------:R-:W-:Y:S01]  /*0ae0*/  PRMT R25, R0, 0x7610, R25 ;  /* 0x0000761000197816 */ /* 0x000fe20000000019 */
[----:B------:R-:W-:Y:S06]  /*0af0*/  BRA `(.L_x_297) ;  /* 0x00000004009c7947 */ /* 0x000fec0003800000 */
.L_x_311:
        /* <DEDUP_REMOVED lines=21> */
.L_x_315:
[----:B------:R-:W-:Y:S05]  /*0c50*/  BSYNC B1 ;  /* 0x0000000000017941 */ /* 0x000fea0003800000 */
.L_x_314:
[----:B------:R-:W-:Y:S01]  /*0c60*/  LEA R3, R0, 0x3b800000, 0x17 ;  /* 0x3b80000000037811 */ /* 0x000fe200078eb8ff */
[----:B------:R-:W-:-:S05]  /*0c70*/  IMAD.SHL.U32 R0, R2, 0x100000, RZ ;  /* 0x0010000002007824 */ /* 0x000fca00078e00ff */
[----:B------:R-:W-:-:S07]  /*0c80*/  LOP3.LUT R0, R3, R0, R4, 0xfe, !PT ;  /* 0x0000000003007212 */ /* 0x000fce00078efe04 */
.L_x_313:
[----:B------:R-:W-:Y:S05]  /*0c90*/  BSYNC B0 ;  /* 0x0000000000007941 */ /* 0x000fea0003800000 */
.L_x_312:
[----:B------:R-:W-:-:S04]  /*0ca0*/  F2FP.F16.F32.PACK_AB R0, RZ, R0 ;  /* 0x00000000ff00723e */ /* 0x000fc800000000ff */
[----:B------:R-:W-:Y:S01]  /*0cb0*/  PRMT R25, R0, 0x7610, R25 ;  /* 0x0000761000197816 */ /* 0x000fe20000000019 */
[----:B------:R-:W-:Y:S06]  /*0cc0*/  BRA `(.L_x_297) ;  /* 0x0000000400287947 */ /* 0x000fec0003800000 */
.L_x_310:
        /* <DEDUP_REMOVED lines=21> */
.L_x_319:
[----:B------:R-:W-:Y:S05]  /*0e20*/  BSYNC B1 ;  /* 0x0000000000017941 */ /* 0x000fea0003800000 */
.L_x_318:
[----:B------:R-:W-:Y:S01]  /*0e30*/  LEA R3, R0, 0x37800000, 0x17 ;  /* 0x3780000000037811 */ /* 0x000fe200078eb8ff */
[----:B------:R-:W-:-:S05]  /*0e40*/  IMAD.SHL.U32 R0, R2, 0x200000, RZ ;  /* 0x0020000002007824 */ /* 0x000fca00078e00ff */
[----:B------:R-:W-:-:S07]  /*0e50*/  LOP3.LUT R0, R3, R0, R4, 0xfe, !PT ;  /* 0x0000000003007212 */ /* 0x000fce00078efe04 */
.L_x_317:
[----:B------:R-:W-:Y:S05]  /*0e60*/  BSYNC B0 ;  /* 0x0000000000007941 */ /* 0x000fea0003800000 */
.L_x_316:
[----:B------:R-:W-:-:S04]  /*0e70*/  F2FP.F16.F32.PACK_AB R0, RZ, R0 ;  /* 0x00000000ff00723e */ /* 0x000fc800000000ff */
[----:B------:R-:W-:Y:S01]  /*0e80*/  PRMT R25, R0, 0x7610, R25 ;  /* 0x0000761000197816 */ /* 0x000fe20000000019 */
[----:B------:R-:W-:Y:S06]  /*0e90*/  BRA `(.L_x_297) ;  /* 0x0000000000b47947 */ /* 0x000fec0003800000 */
.L_x_309:
        /* <DEDUP_REMOVED lines=14> */
.L_x_323:
[----:B------:R-:W-:Y:S05]  /*0f80*/  BSYNC B0 ;  /* 0x0000000000007941 */ /* 0x000fea0003800000 */
.L_x_322:
[----:B------:R-:W-:-:S04]  /*0f90*/  F2FP.F16.F32.PACK_AB R0, RZ, R0 ;  /* 0x00000000ff00723e */ /* 0x000fc800000000ff */
[----:B------:R-:W-:Y:S01]  /*0fa0*/  PRMT R25, R0, 0x7610, R25 ;  /* 0x0000761000197816 */ /* 0x000fe20000000019 */
[----:B------:R-:W-:Y:S06]  /*0fb0*/  BRA `(.L_x_297) ;  /* 0x00000000006c7947 */ /* 0x000fec0003800000 */
.L_x_296:
        /* <DEDUP_REMOVED lines=16> */
.L_x_324:
[----:B------:R-:W-:Y:S01]  /*10c0*/  PRMT R25, RZ, 0x7610, R25 ;  /* 0x00007610ff197816 */ /* 0x000fe20000000019 */
[----:B------:R-:W-:Y:S06]  /*10d0*/  BRA `(.L_x_297) ;  /* 0x0000000000247947 */ /* 0x000fec0003800000 */
.L_x_321:
[----:B------:R-:W2:Y:S02]  /*10e0*/  LDG.E.64 R2, desc[UR36][R2.64] ;  /* 0x0000002402027981 */ /* 0x000ea4000c1e1b00 */
[----:B--2---:R-:W0:Y:S02]  /*10f0*/  I2F.U64 R0, R2 ;  /* 0x0000000200007312 */ /* 0x004e240000301000 */
[----:B0-----:R-:W-:-:S04]  /*1100*/  F2FP.F16.F32.PACK_AB R0, RZ, R0 ;  /* 0x00000000ff00723e */ /* 0x001fc800000000ff */
[----:B------:R-:W-:Y:S01]  /*1110*/  PRMT R25, R0, 0x7610, R25 ;  /* 0x0000761000197816 */ /* 0x000fe20000000019 */
[----:B------:R-:W-:Y:S06]  /*1120*/  BRA `(.L_x_297) ;  /* 0x0000000000107947 */ /* 0x000fec0003800000 */
.L_x_320:
[----:B------:R-:W2:Y:S02]  /*1130*/  LDG.E R2, desc[UR36][R2.64] ;  /* 0x0000002402027981 */ /* 0x000ea4000c1e1900 */
[----:B--2---:R-:W-:-:S04]  /*1140*/  I2FP.F32.U32 R0, R2 ;  /* 0x0000000200007245 */ /* 0x004fc80000201000 */
[----:B------:R-:W-:-:S04]  /*1150*/  F2FP.F16.F32.PACK_AB R0, RZ, R0 ;  /* 0x00000000ff00723e */ /* 0x000fc800000000ff */
[----:B------:R-:W-:-:S07]  /*1160*/  PRMT R25, R0, 0x7610, R25 ;  /* 0x0000761000197816 */ /* 0x000fce0000000019 */
.L_x_297:
[----:B------:R-:W2:Y:S02]  /*1170*/  S2R R19, SR_TID.X ;  /* 0x0000000000137919 */ /* 0x000ea40000002100 */
[----:B--2---:R-:W-:-:S07]  /*1180*/  VIADD R19, R19, 0x80 ;  /* 0x0000008013137836 */ /* 0x004fce0000000000 */
.L_x_291:
[----:B------:R-:W-:Y:S05]  /*1190*/  BSYNC B6 ;  /* 0x0000000000067941 */ /* 0x000fea0003800000 */
.L_x_290:
[----:B------:R-:W-:Y:S01]  /*11a0*/  ISETP.GE.AND P0, PT, R19, R16, PT ;  /* 0x000000101300720c */ /* 0x000fe20003f06270 */
[----:B------:R-:W-:-:S12]  /*11b0*/  BSSY B6, `(.L_x_325) ;  /* 0x000010e000067945 */ /* 0x000fd80003800000 */
[----:B------:R-:W-:Y:S05]  /*11c0*/  @P0 BRA `(.L_x_326) ;  /* 0x0000001000300947 */ /* 0x000fea0003800000 */
[----:B01----:R-:W0:Y:S01]  /*11d0*/  LDC.64 R2, c[0x0][0x238] ;  /* 0x00008e00ff027b82 */ /* 0x003e220000000a00 */
[----:B------:R-:W-:Y:S01]  /*11e0*/  IMAD R0, R17, 0x200, R19 ;  /* 0x0000020011007824 */ /* 0x000fe200078e0213 */
[----:B------:R-:W-:Y:S01]  /*11f0*/  PRMT R4, R18, 0x9910, RZ ;  /* 0x0000991012047816 */ /* 0x000fe200000000ff */
[----:B------:R-:W-:Y:S02]  /*1200*/  ULDC UR4, c[0x0][0x248] ;  /* 0x0000920000047ab9 */ /* 0x000fe40000000800 */
[----:B------:R-:W-:Y:S02]  /*1210*/  IMAD R5, R0, UR4, RZ ;  /* 0x0000000400057c24 */ /* 0x000fe4000f8e02ff */
[----:B------:R-:W-:-:S05]  /*1220*/  IMAD.MOV.U32 R0, RZ, RZ, R4 ;  /* 0x000000ffff007224 */ /* 0x000fca00078e0004 */
[----:B------:R-:W-:Y:S02]  /*1230*/  ISETP.GT.AND P1, PT, R0, 0x9, PT ;  /* 0x000000090000780c */ /* 0x000fe40003f24270 */
[----:B0-----:R-:W-:-:S05]  /*1240*/  IADD3 R2, P0, R5, R2, RZ ;  /* 0x0000000205027210 */ /* 0x001fca0007f1e0ff */
[----:B------:R-:W-:-:S06]  /*1250*/  IMAD.X R3, RZ, RZ, R3, P0 ;  /* 0x000000ffff037224 */ /* 0x000fcc00000e0603 */
        /* <DEDUP_REMOVED lines=14> */
.L_x_330:
[----:B------:R-:W2:Y:S02]  /*1340*/  LDG.E.U8 R2, desc[UR36][R2.64] ;  /* 0x0000002402027981 */ /* 0x000ea4000c1e1100 */
[----:B--2---:R-:W-:-:S04]  /*1350*/  I2FP.F32.U32 R0, R2 ;  /* 0x0000000200007245 */ /* 0x004fc80000201000 */
[----:B------:R-:W-:-:S04]  /*1360*/  F2FP.F16.F32.PACK_AB R0, RZ, R0 ;  /* 0x00000000ff00723e */ /* 0x000fc800000000ff */
[----:B------:R-:W-:Y:S01]  /*1370*/  PRMT R24, R0, 0x7610, R24 ;  /* 0x0000761000187816 */ /* 0x000fe20000000018 */
[----:B------:R-:W-:Y:S06]  /*1380*/  BRA `(.L_x_332) ;  /* 0x0000000c00bc7947 */ /* 0x000fec0003800000 */
.L_x_329:
        /* <DEDUP_REMOVED lines=11> */
.L_x_334:
[----:B------:R-:W2:Y:S02]  /*1440*/  LDG.E R2, desc[UR36][R2.64] ;  /* 0x0000002402027981 */ /* 0x000ea4000c1e1900 */
[----:B--2---:R-:W-:-:S04]  /*1450*/  I2FP.F32.S32 R0, R2 ;  /* 0x0000000200007245 */ /* 0x004fc80000201400 */
[----:B------:R-:W-:-:S04]  /*1460*/  F2FP.F16.F32.PACK_AB R0, RZ, R0 ;  /* 0x00000000ff00723e */ /* 0x000fc800000000ff */
[----:B------:R-:W-:Y:S01]  /*1470*/  PRMT R24, R0, 0x7610, R24 ;  /* 0x0000761000187816 */ /* 0x000fe20000000018 */
[----:B------:R-:W-:Y:S06]  /*1480*/  BRA `(.L_x_332) ;  /* 0x0000000c007c7947 */ /* 0x000fec0003800000 */
.L_x_333:
[----:B------:R-:W2:Y:S02]  /*1490*/  LDG.E.U16 R2, desc[UR36][R2.64] ;  /* 0x0000002402027981 */ /* 0x000ea4000c1e1500 */
[----:B--2---:R-:W0:Y:S02]  /*14a0*/  I2F.S16 R0, R2 ;  /* 0x0000000200007306 */ /* 0x004e240000101400 */
[----:B0-----:R-:W-:-:S04]  /*14b0*/  F2FP.F16.F32.PACK_AB R0, RZ, R0 ;  /* 0x00000000ff00723e */ /* 0x001fc800000000ff */
[----:B------:R-:W-:Y:S01]  /*14c0*/  PRMT R24, R0, 0x7610, R24 ;  /* 0x0000761000187816 */ /* 0x000fe20000000018 */
[----:B------:R-:W-:Y:S06]  /*14d0*/  BRA `(.L_x_332) ;  /* 0x0000000c00687947 */ /* 0x000fec0003800000 */
.L_x_328:
        /* <DEDUP_REMOVED lines=9> */
.L_x_336:
[----:B------:R0:W5:Y:S01]  /*1570*/  LDG.E.U16 R24, desc[UR36][R2.64] ;  /* 0x0000002402187981 */ /* 0x000162000c1e1500 */
[----:B------:R-:W-:Y:S05]  /*1580*/  BRA `(.L_x_332) ;  /* 0x0000000c003c7947 */ /* 0x000fea0003800000 */
.L_x_335:
        /* <DEDUP_REMOVED lines=9> */
.L_x_338:
[----:B------:R1:W5:Y:S01]  /*1620*/  LDG.E.U16 R24, desc[UR36][R2.64] ;  /* 0x0000002402187981 */ /* 0x000362000c1e1500 */
[----:B------:R-:W-:Y:S05]  /*1630*/  BRA `(.L_x_332) ;  /* 0x0000000c00107947 */ /* 0x000fea0003800000 */
.L_x_337:
        /* <DEDUP_REMOVED lines=9> */
.L_x_327:
        /* <DEDUP_REMOVED lines=14> */
.L_x_341:
        /* <DEDUP_REMOVED lines=9> */
.L_x_340:
        /* <DEDUP_REMOVED lines=28> */
.L_x_343:
        /* <DEDUP_REMOVED lines=15> */
.L_x_342:
[----:B------:R-:W2:Y:S02]  /*1af0*/  LDG.E.U16 R0, desc[UR36][R2.64] ;  /* 0x0000002402007981 */ /* 0x000ea4000c1e1500 */
[----:B--2---:R-:W-:-:S05]  /*1b00*/  IMAD.U32 R0, R0, 0x10000, RZ ;  /* 0x0001000000007824 */ /* 0x004fca00078e00ff */
[----:B------:R-:W-:-:S04]  /*1b10*/  F2FP.F16.F32.PACK_AB R0, RZ, R0 ;  /* 0x00000000ff00723e */ /* 0x000fc800000000ff */
[----:B------:R-:W-:Y:S01]  /*1b20*/  PRMT R24, R0, 0x7610, R24 ;  /* 0x0000761000187816 */ /* 0x000fe20000000018 */
[----:B------:R-:W-:Y:S06]  /*1b30*/  BRA `(.L_x_332) ;  /* 0x0000000400d07947 */ /* 0x000fec0003800000 */
.L_x_339:
        /* <DEDUP_REMOVED lines=13> */
.L_x_346:
        /* <DEDUP_REMOVED lines=21> */
.L_x_350:
[----:B------:R-:W-:Y:S05]  /*1d60*/  BSYNC B1 ;  /* 0x0000000000017941 */ /* 0x000fea0003800000 */
.L_x_349:
[----:B------:R-:W-:Y:S01]  /*1d70*/  LEA R3, R0, 0x3b800000, 0x17 ;  /* 0x3b80000000037811 */ /* 0x000fe200078eb8ff */
[----:B------:R-:W-:-:S05]  /*1d80*/  IMAD.SHL.U32 R0, R2, 0x100000, RZ ;  /* 0x0010000002007824 */ /* 0x000fca00078e00ff */
[----:B------:R-:W-:-:S07]  /*1d90*/  LOP3.LUT R0, R3, R0, R4, 0xfe, !PT ;  /* 0x0000000003007212 */ /* 0x000fce00078efe04 */
.L_x_348:
[----:B------:R-:W-:Y:S05]  /*1da0*/  BSYNC B0 ;  /* 0x0000000000007941 */ /* 0x000fea0003800000 */
.L_x_347:
[----:B------:R-:W-:-:S04]  /*1db0*/  F2FP.F16.F32.PACK_AB R0, RZ, R0 ;  /* 0x00000000ff00723e */ /* 0x000fc800000000ff */
[----:B------:R-:W-:Y:S01]  /*1dc0*/  PRMT R24, R0, 0x7610, R24 ;  /* 0x0000761000187816 */ /* 0x000fe20000000018 */
[----:B------:R-:W-:Y:S06]  /*1dd0*/  BRA `(.L_x_332) ;  /* 0x0000000400287947 */ /* 0x000fec0003800000 */
.L_x_345:
        /* <DEDUP_REMOVED lines=21> */
.L_x_354:
[----:B------:R-:W-:Y:S05]  /*1f30*/  BSYNC B1 ;  /* 0x0000000000017941 */ /* 0x000fea0003800000 */
.L_x_353:
[----:B------:R-:W-:Y:S01]  /*1f40*/  LEA R3, R0, 0x37800000, 0x17 ;  /* 0x3780000000037811 */ /* 0x000fe200078eb8ff */
[----:B------:R-:W-:-:S05]  /*1f50*/  IMAD.SHL.U32 R0, R2, 0x200000, RZ ;  /* 0x0020000002007824 */ /* 0x000fca00078e00ff */
[----:B------:R-:W-:-:S07]  /*1f60*/  LOP3.LUT R0, R3, R0, R4, 0xfe, !PT ;  /* 0x0000000003007212 */ /* 0x000fce00078efe04 */
.L_x_352:
[----:B------:R-:W-:Y:S05]  /*1f70*/  BSYNC B0 ;  /* 0x0000000000007941 */ /* 0x000fea0003800000 */
.L_x_351:
[----:B------:R-:W-:-:S04]  /*1f80*/  F2FP.F16.F32.PACK_AB R0, RZ, R0 ;  /* 0x00000000ff00723e */ /* 0x000fc800000000ff */
[----:B------:R-:W-:Y:S01]  /*1f90*/  PRMT R24, R0, 0x7610, R24 ;  /* 0x0000761000187816 */ /* 0x000fe20000000018 */
[----:B------:R-:W-:Y:S06]  /*1fa0*/  BRA `(.L_x_332) ;  /* 0x0000000000b47947 */ /* 0x000fec0003800000 */
.L_x_344:
        /* <DEDUP_REMOVED lines=14> */
.L_x_358:
[----:B------:R-:W-:Y:S05]  /*2090*/  BSYNC B0 ;  /* 0x0000000000007941 */ /* 0x000fea0003800000 */
.L_x_357:
[----:B------:R-:W-:-:S04]  /*20a0*/  F2FP.F16.F32.PACK_AB R0, RZ, R0 ;  /* 0x00000000ff00723e */ /* 0x000fc800000000ff */
[----:B------:R-:W-:Y:S01]  /*20b0*/  PRMT R24, R0, 0x7610, R24 ;  /* 0x0000761000187816 */ /* 0x000fe20000000018 */
[----:B------:R-:W-:Y:S06]  /*20c0*/  BRA `(.L_x_332) ;  /* 0x00000000006c7947 */ /* 0x000fec0003800000 */
.L_x_331:
        /* <DEDUP_REMOVED lines=15> */
[----:B0----5:R-:W-:Y:S05]  /*21c0*/  CALL.ABS.NOINC R2 ;  /* 0x0000000002007343 */ /* 0x021fea0003c00000 */
.L_x_359:
[----:B------:R-:W-:Y:S01]  /*21d0*/  PRMT R24, RZ, 0x7610, R24 ;  /* 0x00007610ff187816 */ /* 0x000fe20000000018 */
[----:B------:R-:W-:Y:S06]  /*21e0*/  BRA `(.L_x_332) ;  /* 0x0000000000247947 */ /* 0x000fec0003800000 */
.L_x_356:
[----:B------:R-:W2:Y:S02]  /*21f0*/  LDG.E.64 R2, desc[UR36][R2.64] ;  /* 0x0000002402027981 */ /* 0x000ea4000c1e1b00 */
[----:B--2---:R-:W0:Y:S02]  /*2200*/  I2F.U64 R0, R2 ;  /* 0x0000000200007312 */ /* 0x004e240000301000 */
[----:B0-----:R-:W-:-:S04]  /*2210*/  F2FP.F16.F32.PACK_AB R0, RZ, R0 ;  /* 0x00000000ff00723e */ /* 0x001fc800000000ff */
[----:B------:R-:W-:Y:S01]  /*2220*/  PRMT R24, R0, 0x7610, R24 ;  /* 0x0000761000187816 */ /* 0x000fe20000000018 */
[----:B------:R-:W-:Y:S06]  /*2230*/  BRA `(.L_x_332) ;  /* 0x0000000000107947 */ /* 0x000fec0003800000 */
.L_x_355:
[----:B------:R-:W2:Y:S02]  /*2240*/  LDG.E R2, desc[UR36][R2.64] ;  /* 0x0000002402027981 */ /* 0x000ea4000c1e1900 */
[----:B--2---:R-:W-:-:S04]  /*2250*/  I2FP.F32.U32 R0, R2 ;  /* 0x0000000200007245 */ /* 0x004fc80000201000 */
[----:B------:R-:W-:-:S04]  /*2260*/  F2FP.F16.F32.PACK_AB R0, RZ, R0 ;  /* 0x00000000ff00723e */ /* 0x000fc800000000ff */
[----:B------:R-:W-:-:S07]  /*2270*/  PRMT R24, R0, 0x7610, R24 ;  /* 0x0000761000187816 */ /* 0x000fce0000000018 */
.L_x_332:
[----:B------:R-:W-:-:S07]  /*2280*/  VIADD R19, R19, 0x80 ;  /* 0x0000008013137836 */ /* 0x000fce0000000000 */
.L_x_326:
[----:B------:R-:W-:Y:S05]  /*2290*/  BSYNC B6 ;  /* 0x0000000000067941 */ /* 0x000fea0003800000 */
.L_x_325:
[----:B------:R-:W-:Y:S01]  /*22a0*/  ISETP.GE.AND P0, PT, R19, R16, PT ;  /* 0x000000101300720c */ /* 0x000fe20003f06270 */
[----:B------:R-:W-:Y:S01]  /*22b0*/  BSSY B6, `(.L_x_360) ;  /* 0x000010f000067945 */ /* 0x000fe20003800000 */
[----:B------:R-:W-:Y:S02]  /*22c0*/  PRMT R22, RZ, 0x7610, R22 ;  /* 0x00007610ff167816 */ /* 0x000fe40000000016 */
[----:B01----:R-:W-:-:S09]  /*22d0*/  PRMT R2, RZ, 0x7610, R2 ;  /* 0x00007610ff027816 */ /* 0x003fd20000000002 */
[----:B------:R-:W-:Y:S05]  /*22e0*/  @P0 BRA `(.L_x_361) ;  /* 0x00000010002c0947 */ /* 0x000fea0003800000 */
[----:B------:R-:W0:Y:S01]  /*22f0*/  LDC.64 R4, c[0x0][0x238] ;  /* 0x00008e00ff047b82 */ /* 0x000e220000000a00 */
        /* <DEDUP_REMOVED lines=22> */
.L_x_365:
[----:B------:R-:W2:Y:S02]  /*2460*/  LDG.E.U8 R4, desc[UR36][R4.64] ;  /* 0x0000002404047981 */ /* 0x000ea4000c1e1100 */
[----:B--2---:R-:W-:-:S04]  /*2470*/  I2FP.F32.U32 R0, R4 ;  /* 0x0000000400007245 */ /* 0x004fc80000201000 */
[----:B------:R-:W-:-:S04]  /*2480*/  F2FP.F16.F32.PACK_AB R0, RZ, R0 ;  /* 0x00000000ff00723e */ /* 0x000fc800000000ff */
[----:B------:R-:W-:Y:S01]  /*2490*/  PRMT R2, R0, 0x7610, R2 ;  /* 0x0000761000027816 */ /* 0x000fe20000000002 */
[----:B------:R-:W-:Y:S06]  /*24a0*/  BRA `(.L_x_367) ;  /* 0x0000000c00b87947 */ /* 0x000fec0003800000 */
.L_x_364:
        /* <DEDUP_REMOVED lines=11> */
.L_x_369:
[----:B------:R-:W2:Y:S02]  /*2560*/  LDG.E R4, desc[UR36][R4.64] ;  /* 0x0000002404047981 */ /* 0x000ea4000c1e1900 */
[----:B--2---:R-:W-:-:S04]  /*2570*/  I2FP.F32.S32 R0, R4 ;  /* 0x0000000400007245 */ /* 0x004fc80000201400 */
[----:B------:R-:W-:-:S04]  /*2580*/  F2FP.F16.F32.PACK_AB R0, RZ, R0 ;  /* 0x00000000ff00723e */ /* 0x000fc800000000ff */
[----:B------:R-:W-:Y:S01]  /*2590*/  PRMT R2, R0, 0x7610, R2 ;  /* 0x0000761000027816 */ /* 0x000fe20000000002 */
[----:B------:R-:W-:Y:S06]  /*25a0*/  BRA `(.L_x_367) ;  /* 0x0000000c00787947 */ /* 0x000fec0003800000 */
.L_x_368:
[----:B------:R-:W2:Y:S02]  /*25b0*/  LDG.E.U16 R4, desc[UR36][R4.64] ;  /* 0x0000002404047981 */ /* 0x000ea4000c1e1500 */
[----:B--2---:R-:W0:Y:S02]  /*25c0*/  I2F.S16 R0, R4 ;  /* 0x0000000400007306 */ /* 0x004e240000101400 */
[----:B0-----:R-:W-:-:S04]  /*25d0*/  F2FP.F16.F32.PACK_AB R0, RZ, R0 ;  /* 0x00000000ff00723e */ /* 0x001fc800000000ff */
[----:B------:R-:W-:Y:S01]  /*25e0*/  PRMT R2, R0, 0x7610, R2 ;  /* 0x0000761000027816 */ /* 0x000fe20000000002 */
[----:B------:R-:W-:Y:S06]  /*25f0*/  BRA `(.L_x_367) ;  /* 0x0000000c00647947 */ /* 0x000fec0003800000 */
.L_x_363:
        /* <DEDUP_REMOVED lines=9> */
.L_x_371:
[----:B------:R0:W5:Y:S01]  /*2690*/  LDG.E.U16 R2, desc[UR36][R4.64] ;  /* 0x0000002404027981 */ /* 0x000162000c1e1500 */
[----:B------:R-:W-:Y:S05]  /*26a0*/  BRA `(.L_x_367) ;  /* 0x0000000c00387947 */ /* 0x000fea0003800000 */
.L_x_370:
        /* <DEDUP_REMOVED lines=9> */
.L_x_373:
[----:B------:R1:W5:Y:S01]  /*2740*/  LDG.E.U16 R2, desc[UR36][R4.64] ;  /* 0x0000002404027981 */ /* 0x000362000c1e1500 */
[----:B------:R-:W-:Y:S05]  /*2750*/  BRA `(.L_x_367) ;  /* 0x0000000c000c7947 */ /* 0x000fea0003800000 */
.L_x_372:
        /* <DEDUP_REMOVED lines=9> */
.L_x_362:
        /* <DEDUP_REMOVED lines=14> */
.L_x_376:
        /* <DEDUP_REMOVED lines=9> */
.L_x_375:
        /* <DEDUP_REMOVED lines=11> */
[----:B------:R-:W-:-:S05]  /*2a10*/  VIADD R6, R2, 0x1000000 ;  /* 0x0100000002067836 */ /* 0x000fca0000000000 */
[----:B------:R-:W-:Y:S02]  /*2a20*/  SHF.R.S32.HI R6, RZ, 0x8, R6 ;  /* 0x00000008ff067819 */ /* 0x000fe40000011406 */
[----:B0-----:R-:W-:-:S04]  /*2a30*/  IADD3 R3, -R3, 0x1f, RZ ;  /* 0x0000001f03037810 */ /* 0x001fc80007ffe1ff */
[C---:B------:R-:W-:Y:S01]  /*2a40*/  ISETP.GT.U32.AND P0, PT, R3.reuse, 0x4, PT ;  /* 0x000000040300780c */ /* 0x040fe20003f04070 */
[----:B------:R-:W-:-:S05]  /*2a50*/  VIADD R3, R3, 0xfffffffc ;  /* 0xfffffffc03037836 */ /* 0x000fca0000000000 */
[----:B------:R-:W-:-:S04]  /*2a60*/  SEL R3, R3, RZ, P0 ;  /* 0x000000ff03037207 */ /* 0x000fc80000000000 */
[C---:B------:R-:W-:Y:S01]  /*2a70*/  SHF.L.U32 R4, R2.reuse, R3, RZ ;  /* 0x0000000302047219 */ /* 0x040fe200000006ff */
[----:B------:R-:W-:Y:S02]  /*2a80*/  IMAD R7, R3, R8, 0x3c000000 ;  /* 0x3c00000003077424 */ /* 0x000fe400078e0208 */
[----:B------:R-:W-:-:S03]  /*2a90*/  VIADD R3, R2, 0xffffffff ;  /* 0xffffffff02037836 */ /* 0x000fc60000000000 */
[----:B------:R-:W-:Y:S02]  /*2aa0*/  LEA.HI R7, R4, R7, RZ, 0x1c ;  /* 0x0000000704077211 */ /* 0x000fe400078fe0ff */
[----:B------:R-:W-:Y:S02]  /*2ab0*/  SHF.R.S32.HI R3, RZ, 0x1f, R3 ;  /* 0x0000001fff037819 */ /* 0x000fe40000011403 */
[----:B------:R-:W-:-:S04]  /*2ac0*/  LOP3.LUT R6, R7, 0x7f800000, R6, 0xf8, !PT ;  /* 0x7f80000007067812 */ /* 0x000fc800078ef806 */
[----:B------:R-:W-:-:S04]  /*2ad0*/  LOP3.LUT R3, R6, R3, RZ, 0x30, !PT ;  /* 0x0000000306037212 */ /* 0x000fc800078e30ff */
[----:B------:R-:W-:-:S04]  /*2ae0*/  LOP3.LUT R3, R3, 0x80000000, R0, 0xf8, !PT ;  /* 0x8000000003037812 */ /* 0x000fc800078ef800 */
[----:B------:R-:W-:-:S04]  /*2af0*/  F2FP.F16.F32.PACK_AB R3, RZ, R3 ;  /* 0x00000003ff03723e */ /* 0x000fc800000000ff */
[----:B------:R-:W-:Y:S01]  /*2b00*/  PRMT R2, R3, 0x7610, R2 ;  /* 0x0000761003027816 */ /* 0x000fe20000000002 */
[----:B------:R-:W-:Y:S06]  /*2b10*/  BRA `(.L_x_367) ;  /* 0x00000008001c7947 */ /* 0x000fec0003800000 */
.L_x_378:
[----:B------:R-:W2:Y:S02]  /*2b20*/  LDG.E.U8 R3, desc[UR36][R4.64] ;  /* 0x0000002404037981 */ /* 0x000ea4000c1e1100 */
[----:B--2---:R-:W-:-:S05]  /*2b30*/  IMAD.SHL.U32 R0, R3, 0x2000000, RZ ;  /* 0x0200000003007824 */ /* 0x004fca00078e00ff */
[----:B------:R-:W-:-:S13]  /*2b40*/  ISETP.GE.U32.AND P0, PT, R0, 0x8000000, PT ;  /* 0x080000000000780c */ /* 0x000fda0003f06070 */
[C---:B------:R-:W-:Y:S02]  /*2b50*/  @!P0 IMAD.SHL.U32 R0, R3.reuse, 0x100, RZ ;  /* 0x0000010003008824 */ /* 0x040fe400078e00ff */
[C---:B------:R-:W-:Y:S02]  /*2b60*/  @P0 IMAD.SHL.U32 R2, R3.reuse, 0x200000, RZ ;  /* 0x0020000003020824 */ /* 0x040fe400078e00ff */
[----:B------:R-:W-:Y:S01]  /*2b70*/  IMAD.SHL.U32 R3, R3, 0x1000000, RZ ;  /* 0x0100000003037824 */ /* 0x000fe200078e00ff */
[----:B------:R-:W-:Y:S02]  /*2b80*/  @!P0 LOP3.LUT R0, R0, 0x7f00, RZ, 0xc0, !PT ;  /* 0x00007f0000008812 */ /* 0x000fe400078ec0ff */
[----:B------:R-:W-:Y:S02]  /*2b90*/  @P0 LOP3.LUT R2, R2, 0x70000000, RZ, 0xfc, !PT ;  /* 0x7000000002020812 */ /* 0x000fe400078efcff */
[----:B------:R-:W-:-:S03]  /*2ba0*/  @!P0 LOP3.LUT R0, R0, 0x3f000000, RZ, 0xfc, !PT ;  /* 0x3f00000000008812 */ /* 0x000fc600078efcff */
[----:B------:R-:W-:Y:S02]  /*2bb0*/  @P0 FMUL.FTZ R2, R2, 1.9259299443872358531e-34 ;  /* 0x0780000002020820 */ /* 0x000fe40000410000 */
[----:B------:R-:W-:-:S05]  /*2bc0*/  @!P0 FADD.FTZ R2, R0, -0.5 ;  /* 0xbf00000000028421 */ /* 0x000fca0000010000 */
[----:B------:R-:W-:-:S04]  /*2bd0*/  LOP3.LUT R2, R2, 0x80000000, R3, 0xf8, !PT ;  /* 0x8000000002027812 */ /* 0x000fc800078ef803 */
[----:B------:R-:W-:Y:S01]  /*2be0*/  F2FP.F16.F32.PACK_AB R2, RZ, R2 ;  /* 0x00000002ff02723e */ /* 0x000fe200000000ff */
[----:B------:R-:W-:Y:S06]  /*2bf0*/  BRA `(.L_x_367) ;  /* 0x0000000400e47947 */ /* 0x000fec0003800000 */
.L_x_377:
[----:B------:R-:W2:Y:S02]  /*2c00*/  LDG.E.U16 R0, desc[UR36][R4.64] ;  /* 0x0000002404007981 */ /* 0x000ea4000c1e1500 */
[----:B--2---:R-:W-:-:S05]  /*2c10*/  IMAD.U32 R0, R0, 0x10000, RZ ;  /* 0x0001000000007824 */ /* 0x004fca00078e00ff */
[----:B------:R-:W-:-:S04]  /*2c20*/  F2FP.F16.F32.PACK_AB R0, RZ, R0 ;  /* 0x00000000ff00723e */ /* 0x000fc800000000ff */
[----:B------:R-:W-:Y:S01]  /*2c30*/  PRMT R2, R0, 0x7610, R2 ;  /* 0x0000761000027816 */ /* 0x000fe20000000002 */
[----:B------:R-:W-:Y:S06]  /*2c40*/  BRA `(.L_x_367) ;  /* 0x0000000400d07947 */ /* 0x000fec0003800000 */
.L_x_374:
        /* <DEDUP_REMOVED lines=13> */
.L_x_381:
        /* <DEDUP_REMOVED lines=21> */
.L_x_385:
[----:B------:R-:W-:Y:S05]  /*2e70*/  BSYNC B1 ;  /* 0x0000000000017941 */ /* 0x000fea0003800000 */
.L_x_384:
[----:B------:R-:W-:Y:S01]  /*2e80*/  LEA R3, R0, 0x3b800000, 0x17 ;  /* 0x3b80000000037811 */ /* 0x000fe200078eb8ff */
[----:B------:R-:W-:-:S05]  /*2e90*/  IMAD.SHL.U32 R0, R2, 0x100000, RZ ;  /* 0x0010000002007824 */ /* 0x000fca00078e00ff */
[----:B------:R-:W-:-:S07]  /*2ea0*/  LOP3.LUT R0, R3, R0, R4, 0xfe, !PT ;  /* 0x0000000003007212 */ /* 0x000fce00078efe04 */
.L_x_383:
[----:B------:R-:W-:Y:S05]  /*2eb0*/  BSYNC B0 ;  /* 0x0000000000007941 */ /* 0x000fea0003800000 */
.L_x_382:
[----:B------:R-:W-:-:S04]  /*2ec0*/  F2FP.F16.F32.PACK_AB R0, RZ, R0 ;  /* 0x00000000ff00723e */ /* 0x000fc800000000ff */
[----:B------:R-:W-:Y:S01]  /*2ed0*/  PRMT R2, R0, 0x7610, R2 ;  /* 0x0000761000027816 */ /* 0x000fe20000000002 */
[----:B------:R-:W-:Y:S06]  /*2ee0*/  BRA `(.L_x_367) ;  /* 0x0000000400287947 */ /* 0x000fec0003800000 */
.L_x_380:
        /* <DEDUP_REMOVED lines=21> */
.L_x_389:
[----:B------:R-:W-:Y:S05]  /*3040*/  BSYNC B1 ;  /* 0x0000000000017941 */ /* 0x000fea0003800000 */
.L_x_388:
[----:B------:R-:W-:Y:S01]  /*3050*/  LEA R3, R0, 0x37800000, 0x17 ;  /* 0x3780000000037811 */ /* 0x000fe200078eb8ff */
[----:B------:R-:W-:-:S05]  /*3060*/  IMAD.SHL.U32 R0, R2, 0x200000, RZ ;  /* 0x0020000002007824 */ /* 0x000fca00078e00ff */
[----:B------:R-:W-:-:S07]  /*3070*/  LOP3.LUT R0, R3, R0, R4, 0xfe, !PT ;  /* 0x0000000003007212 */ /* 0x000fce00078efe04 */
.L_x_387:
[----:B------:R-:W-:Y:S05]  /*3080*/  BSYNC B0 ;  /* 0x0000000000007941 */ /* 0x000fea0003800000 */
.L_x_386:
[----:B------:R-:W-:-:S04]  /*3090*/  F2FP.F16.F32.PACK_AB R0, RZ, R0 ;  /* 0x00000000ff00723e */ /* 0x000fc800000000ff */
[----:B------:R-:W-:Y:S01]  /*30a0*/  PRMT R2, R0, 0x7610, R2 ;  /* 0x0000761000027816 */ /* 0x000fe20000000002 */
[----:B------:R-:W-:Y:S06]  /*30b0*/  BRA `(.L_x_367) ;  /* 0x0000000000b47947 */ /* 0x000fec0003800000 */
.L_x_379:
        /* <DEDUP_REMOVED lines=14> */
.L_x_393:
[----:B------:R-:W-:Y:S05]  /*31a0*/  BSYNC B0 ;  /* 0x0000000000007941 */ /* 0x000fea0003800000 */
.L_x_392:
[----:B------:R-:W-:-:S04]  /*31b0*/  F2FP.F16.F32.PACK_AB R0, RZ, R0 ;  /* 0x00000000ff00723e */ /* 0x000fc800000000ff */
[----:B------:R-:W-:Y:S01]  /*31c0*/  PRMT R2, R0, 0x7610, R2 ;  /* 0x0000761000027816 */ /* 0x000fe20000000002 */
[----:B------:R-:W-:Y:S06]  /*31d0*/  BRA `(.L_x_367) ;  /* 0x00000000006c7947 */ /* 0x000fec0003800000 */
.L_x_366:
        /* <DEDUP_REMOVED lines=16> */
.L_x_394:
[----:B------:R-:W-:Y:S01]  /*32e0*/  PRMT R2, RZ, 0x7610, R2 ;  /* 0x00007610ff027816 */ /* 0x000fe20000000002 */
[----:B------:R-:W-:Y:S06]  /*32f0*/  BRA `(.L_x_367) ;  /* 0x0000000000247947 */ /* 0x000fec0003800000 */
.L_x_391:
[----:B------:R-:W2:Y:S02]  /*3300*/  LDG.E.64 R4, desc[UR36][R4.64] ;  /* 0x0000002404047981 */ /* 0x000ea4000c1e1b00 */
[----:B--2---:R-:W0:Y:S02]  /*3310*/  I2F.U64 R0, R4 ;  /* 0x0000000400007312 */ /* 0x004e240000301000 */
[----:B0-----:R-:W-:-:S04]  /*3320*/  F2FP.F16.F32.PACK_AB R0, RZ, R0 ;  /* 0x00000000ff00723e */ /* 0x001fc800000000ff */
[----:B------:R-:W-:Y:S01]  /*3330*/  PRMT R2, R0, 0x7610, R2 ;  /* 0x0000761000027816 */ /* 0x000fe20000000002 */
[----:B------:R-:W-:Y:S06]  /*3340*/  BRA `(.L_x_367) ;  /* 0x0000000000107947 */ /* 0x000fec0003800000 */
.L_x_390:
[----:B------:R-:W2:Y:S02]  /*3350*/  LDG.E R4, desc[UR36][R4.64] ;  /* 0x0000002404047981 */ /* 0x000ea4000c1e1900 */
[----:B--2---:R-:W-:-:S04]  /*3360*/  I2FP.F32.U32 R0, R4 ;  /* 0x0000000400007245 */ /* 0x004fc80000201000 */
[----:B------:R-:W-:-:S04]  /*3370*/  F2FP.F16.F32.PACK_AB R0, RZ, R0 ;  /* 0x00000000ff00723e */ /* 0x000fc800000000ff */
[----:B------:R-:W-:-:S07]  /*3380*/  PRMT R2, R0, 0x7610, R2 ;  /* 0x0000761000027816 */ /* 0x000fce0000000002 */
.L_x_367:
[----:B------:R-:W-:-:S07]  /*3390*/  VIADD R19, R19, 0x80 ;  /* 0x0000008013137836 */ /* 0x000fce0000000000 */
.L_x_361:
[----:B------:R-:W-:Y:S05]  /*33a0*/  BSYNC B6 ;  /* 0x0000000000067941 */ /* 0x000fea0003800000 */
.L_x_360:
[----:B------:R-:W-:Y:S01]  /*33b0*/  ISETP.GE.AND P0, PT, R19, R16, PT ;  /* 0x000000101300720c */ /* 0x000fe20003f06270 */
[----:B------:R-:W-:-:S12]  /*33c0*/  BSSY B6, `(.L_x_395) ;  /* 0x000010c000067945 */ /* 0x000fd80003800000 */
[----:B------:R-:W-:Y:S05]  /*33d0*/  @P0 BRA `(.L_x_396) ;  /* 0x0000001000280947 */ /* 0x000fea0003800000 */
[----:B01----:R-:W0:Y:S01]  /*33e0*/  LDC.64 R4, c[0x0][0x238] ;  /* 0x00008e00ff047b82 */ /* 0x003e220000000a00 */
        /* <DEDUP_REMOVED lines=21> */
.L_x_400:
[----:B------:R-:W2:Y:S02]  /*3540*/  LDG.E.U8 R4, desc[UR36][R4.64] ;  /* 0x0000002404047981 */ /* 0x000ea4000c1e1100 */
[----:B--2---:R-:W-:-:S04]  /*3550*/  I2FP.F32.U32 R0, R4 ;  /* 0x0000000400007245 */ /* 0x004fc80000201000 */
[----:B------:R-:W-:-:S04]  /*3560*/  F2FP.F16.F32.PACK_AB R0, RZ, R0 ;  /* 0x00000000ff00723e */ /* 0x000fc800000000ff */
[----:B------:R-:W-:Y:S01]  /*3570*/  PRMT R22, R0, 0x7610, R22 ;  /* 0x0000761000167816 */ /* 0x000fe20000000016 */
[----:B------:R-:W-:Y:S06]  /*3580*/  BRA `(.L_x_396) ;  /* 0x0000000c00bc7947 */ /* 0x000fec0003800000 */
.L_x_399:
        /* <DEDUP_REMOVED lines=11> */
.L_x_403:
[----:B------:R-:W2:Y:S02]  /*3640*/  LDG.E R4, desc[UR36][R4.64] ;  /* 0x0000002404047981 */ /* 0x000ea4000c1e1900 */
[----:B--2---:R-:W-:-:S04]  /*3650*/  I2FP.F32.S32 R0, R4 ;  /* 0x0000000400007245 */ /* 0x004fc80000201400 */
[----:B------:R-:W-:-:S04]  /*3660*/  F2FP.F16.F32.PACK_AB R0, RZ, R0 ;  /* 0x00000000ff00723e */ /* 0x000fc800000000ff */
[----:B------:R-:W-:Y:S01]  /*3670*/  PRMT R22, R0, 0x7610, R22 ;  /* 0x0000761000167816 */ /* 0x000fe20000000016 */
[----:B------:R-:W-:Y:S06]  /*3680*/  BRA `(.L_x_396) ;  /* 0x0000000c007c7947 */ /* 0x000fec0003800000 */
.L_x_402:
[----:B------:R-:W2:Y:S02]  /*3690*/  LDG.E.U16 R4, desc[UR36][R4.64] ;  /* 0x0000002404047981 */ /* 0x000ea4000c1e1500 */
[----:B--2---:R-:W0:Y:S02]  /*36a0*/  I2F.S16 R0, R4 ;  /* 0x0000000400007306 */ /* 0x004e240000101400 */
[----:B0-----:R-:W-:-:S04]  /*36b0*/  F2FP.F16.F32.PACK_AB R0, RZ, R0 ;  /* 0x00000000ff00723e */ /* 0x001fc800000000ff */
[----:B------:R-:W-:Y:S01]  /*36c0*/  PRMT R22, R0, 0x7610, R22 ;  /* 0x0000761000167816 */ /* 0x000fe20000000016 */
[----:B------:R-:W-:Y:S06]  /*36d0*/  BRA `(.L_x_396) ;  /* 0x0000000c00687947 */ /* 0x000fec0003800000 */
.L_x_398:
        /* <DEDUP_REMOVED lines=9> */
.L_x_405:
[----:B------:R2:W5:Y:S01]  /*3770*/  LDG.E.U16 R22, desc[UR36][R4.64] ;  /* 0x0000002404167981 */ /* 0x000562000c1e1500 */
[----:B------:R-:W-:Y:S05]  /*3780*/  BRA `(.L_x_396) ;  /* 0x0000000c003c7947 */ /* 0x000fea0003800000 */
.L_x_404:
        /* <DEDUP_REMOVED lines=9> */
.L_x_407:
[----:B------:R3:W5:Y:S01]  /*3820*/  LDG.E.U16 R22, desc[UR36][R4.64] ;  /* 0x0000002404167981 */ /* 0x000762000c1e1500 */
[----:B------:R-:W-:Y:S05]  /*3830*/  BRA `(.L_x_396) ;  /* 0x0000000c00107947 */ /* 0x000fea0003800000 */
.L_x_406:
        /* <DEDUP_REMOVED lines=9> */
.L_x_397:
        /* <DEDUP_REMOVED lines=14> */
.L_x_410:
        /* <DEDUP_REMOVED lines=9> */
.L_x_409:
        /* <DEDUP_REMOVED lines=28> */
.L_x_412:
[----:B------:R-:W2:Y:S02]  /*3c00*/  LDG.E.U8 R4, desc[UR36][R4.64] ;  /* 0x0000002404047981 */ /* 0x000ea4000c1e1100 */
[----:B--2---:R-:W-:-:S05]  /*3c10*/  IMAD.SHL.U32 R0, R4, 0x2000000, RZ ;  /* 0x0200000004007824 */ /* 0x004fca00078e00ff */
[----:B------:R-:W-:-:S13]  /*3c20*/  ISETP.GE.U32.AND P0, PT, R0, 0x8000000, PT ;  /* 0x080000000000780c */ /* 0x000fda0003f06070 */
[C---:B------:R-:W-:Y:S02]  /*3c30*/  @!P0 IMAD.SHL.U32 R0, R4.reuse, 0x100, RZ ;  /* 0x0000010004008824 */ /* 0x040fe400078e00ff */
[----:B------:R-:W-:-:S03]  /*3c40*/  @P0 IMAD.SHL.U32 R3, R4, 0x200000, RZ ;  /* 0x0020000004030824 */ /* 0x000fc600078e00ff */
[----:B------:R-:W-:Y:S02]  /*3c50*/  @!P0 LOP3.LUT R0, R0, 0x7f00, RZ, 0xc0, !PT ;  /* 0x00007f0000008812 */ /* 0x000fe400078ec0ff */
[----:B------:R-:W-:Y:S02]  /*3c60*/  @P0 LOP3.LUT R3, R3, 0x70000000, RZ, 0xfc, !PT ;  /* 0x7000000003030812 */ /* 0x000fe400078efcff */
[----:B------:R-:W-:-:S03]  /*3c70*/  @!P0 LOP3.LUT R0, R0, 0x3f000000, RZ, 0xfc, !PT ;  /* 0x3f00000000008812 */ /* 0x000fc600078efcff */
[----:B------:R-:W-:Y:S02]  /*3c80*/  @P0 FMUL.FTZ R3, R3, 1.9259299443872358531e-34 ;  /* 0x0780000003030820 */ /* 0x000fe40000410000 */
[----:B------:R-:W-:Y:S01]  /*3c90*/  @!P0 FADD.FTZ R3, R0, -0.5 ;  /* 0xbf00000000038421 */ /* 0x000fe20000010000 */
[----:B------:R-:W-:-:S05]  /*3ca0*/  IMAD.SHL.U32 R0, R4, 0x1000000, RZ ;  /* 0x0100000004007824 */ /* 0x000fca00078e00ff */
[----:B------:R-:W-:-:S04]  /*3cb0*/  LOP3.LUT R0, R3, 0x80000000, R0, 0xf8, !PT ;  /* 0x8000000003007812 */ /* 0x000fc800078ef800 */
[----:B------:R-:W-:-:S04]  /*3cc0*/  F2FP.F16.F32.PACK_AB R0, RZ, R0 ;  /* 0x00000000ff00723e */ /* 0x000fc800000000ff */
[----:B------:R-:W-:Y:S01]  /*3cd0*/  PRMT R22, R0, 0x7610, R22 ;  /* 0x0000761000167816 */ /* 0x000fe20000000016 */
[----:B------:R-:W-:Y:S06]  /*3ce0*/  BRA `(.L_x_396) ;  /* 0x0000000400e47947 */ /* 0x000fec0003800000 */
.L_x_411:
[----:B------:R-:W2:Y:S02]  /*3cf0*/  LDG.E.U16 R0, desc[UR36][R4.64] ;  /* 0x0000002404007981 */ /* 0x000ea4000c1e1500 */
[----:B--2---:R-:W-:-:S05]  /*3d00*/  IMAD.U32 R0, R0, 0x10000, RZ ;  /* 0x0001000000007824 */ /* 0x004fca00078e00ff */
[----:B------:R-:W-:-:S04]  /*3d10*/  F2FP.F16.F32.PACK_AB R0, RZ, R0 ;  /* 0x00000000ff00723e */ /* 0x000fc800000000ff */
[----:B------:R-:W-:Y:S01]  /*3d20*/  PRMT R22, R0, 0x7610, R22 ;  /* 0x0000761000167816 */ /* 0x000fe20000000016 */
[----:B------:R-:W-:Y:S06]  /*3d30*/  BRA `(.L_x_396) ;  /* 0x0000000400d07947 */ /* 0x000fec0003800000 */
.L_x_408:
        /* <DEDUP_REMOVED lines=13> */
.L_x_415:
        /* <DEDUP_REMOVED lines=21> */
.L_x_419:
[----:B------:R-:W-:Y:S05]  /*3f60*/  BSYNC B1 ;  /* 0x0000000000017941 */ /* 0x000fea0003800000 */
.L_x_418:
[----:B------:R-:W-:Y:S01]  /*3f70*/  LEA R5, R0, 0x3b800000, 0x17 ;  /* 0x3b80000000057811 */ /* 0x000fe200078eb8ff */
[----:B------:R-:W-:-:S05]  /*3f80*/  IMAD.SHL.U32 R0, R3, 0x100000, RZ ;  /* 0x0010000003007824 */ /* 0x000fca00078e00ff */
[----:B------:R-:W-:-:S07]  /*3f90*/  LOP3.LUT R0, R5, R0, R6, 0xfe, !PT ;  /* 0x0000000005007212 */ /* 0x000fce00078efe06 */
.L_x_417:
[----:B------:R-:W-:Y:S05]  /*3fa0*/  BSYNC B0 ;  /* 0x0000000000007941 */ /* 0x000fea0003800000 */
.L_x_416:
[----:B------:R-:W-:-:S04]  /*3fb0*/  F2FP.F16.F32.PACK_AB R0, RZ, R0 ;  /* 0x00000000ff00723e */ /* 0x000fc800000000ff */
[----:B------:R-:W-:Y:S01]  /*3fc0*/  PRMT R22, R0, 0x7610, R22 ;  /* 0x0000761000167816 */ /* 0x000fe20000000016 */
[----:B------:R-:W-:Y:S06]  /*3fd0*/  BRA `(.L_x_396) ;  /* 0x0000000400287947 */ /* 0x000fec0003800000 */
.L_x_414:
        /* <DEDUP_REMOVED lines=21> */
.L_x_423:
[----:B------:R-:W-:Y:S05]  /*4130*/  BSYNC B1 ;  /* 0x0000000000017941 */ /* 0x000fea0003800000 */
.L_x_422:
[----:B------:R-:W-:Y:S01]  /*4140*/  LEA R5, R0, 0x37800000, 0x17 ;  /* 0x3780000000057811 */ /* 0x000fe200078eb8ff */
[----:B------:R-:W-:-:S05]  /*4150*/  IMAD.SHL.U32 R0, R3, 0x200000, RZ ;  /* 0x0020000003007824 */ /* 0x000fca00078e00ff */
[----:B------:R-:W-:-:S07]  /*4160*/  LOP3.LUT R0, R5, R0, R6, 0xfe, !PT ;  /* 0x0000000005007212 */ /* 0x000fce00078efe06 */
.L_x_421:
[----:B------:R-:W-:Y:S05]  /*4170*/  BSYNC B0 ;  /* 0x0000000000007941 */ /* 0x000fea0003800000 */
.L_x_420:
[----:B------:R-:W-:-:S04]  /*4180*/  F2FP.F16.F32.PACK_AB R0, RZ, R0 ;  /* 0x00000000ff00723e */ /* 0x000fc800000000ff */
[----:B------:R-:W-:Y:S01]  /*4190*/  PRMT R22, R0, 0x7610, R22 ;  /* 0x0000761000167816 */ /* 0x000fe20000000016 */
[----:B------:R-:W-:Y:S06]  /*41a0*/  BRA `(.L_x_396) ;  /* 0x0000000000b47947 */ /* 0x000fec0003800000 */
.L_x_413:
        /* <DEDUP_REMOVED lines=14> */
.L_x_427:
[----:B------:R-:W-:Y:S05]  /*4290*/  BSYNC B0 ;  /* 0x0000000000007941 */ /* 0x000fea0003800000 */
.L_x_426:
[----:B------:R-:W-:-:S04]  /*42a0*/  F2FP.F16.F32.PACK_AB R0, RZ, R0 ;  /* 0x00000000ff00723e */ /* 0x000fc800000000ff */
[----:B------:R-:W-:Y:S01]  /*42b0*/  PRMT R22, R0, 0x7610, R22 ;  /* 0x0000761000167816 */ /* 0x000fe20000000016 */
[----:B------:R-:W-:Y:S06]  /*42c0*/  BRA `(.L_x_396) ;  /* 0x00000000006c7947 */ /* 0x000fec0003800000 */
.L_x_401:
        /* <DEDUP_REMOVED lines=16> */
.L_x_428:
[----:B------:R-:W-:Y:S01]  /*43d0*/  PRMT R22, RZ, 0x7610, R22 ;  /* 0x00007610ff167816 */ /* 0x000fe20000000016 */
[----:B------:R-:W-:Y:S06]  /*43e0*/  BRA `(.L_x_396) ;  /* 0x0000000000247947 */ /* 0x000fec0003800000 */
.L_x_425:
[----:B------:R-:W2:Y:S02]  /*43f0*/  LDG.E.64 R4, desc[UR36][R4.64] ;  /* 0x0000002404047981 */ /* 0x000ea4000c1e1b00 */
[----:B--2---:R-:W0:Y:S02]  /*4400*/  I2F.U64 R0, R4 ;  /* 0x0000000400007312 */ /* 0x004e240000301000 */
[----:B0-----:R-:W-:-:S04]  /*4410*/  F2FP.F16.F32.PACK_AB R0, RZ, R0 ;  /* 0x00000000ff00723e */ /* 0x001fc800000000ff */
[----:B------:R-:W-:Y:S01]  /*4420*/  PRMT R22, R0, 0x7610, R22 ;  /* 0x0000761000167816 */ /* 0x000fe20000000016 */
[----:B------:R-:W-:Y:S06]  /*4430*/  BRA `(.L_x_396) ;  /* 0x0000000000107947 */ /* 0x000fec0003800000 */
.L_x_424:
[----:B------:R-:W2:Y:S02]  /*4440*/  LDG.E R4, desc[UR36][R4.64] ;  /* 0x0000002404047981 */ /* 0x000ea4000c1e1900 */
[----:B--2---:R-:W-:-:S04]  /*4450*/  I2FP.F32.U32 R0, R4 ;  /* 0x0000000400007245 */ /* 0x004fc80000201000 */
[----:B------:R-:W-:-:S04]  /*4460*/  F2FP.F16.F32.PACK_AB R0, RZ, R0 ;  /* 0x00000000ff00723e */ /* 0x000fc800000000ff */
[----:B------:R-:W-:-:S07]  /*4470*/  PRMT R22, R0, 0x7610, R22 ;  /* 0x0000761000167816 */ /* 0x000fce0000000016 */
.L_x_396:
[----:B------:R-:W-:Y:S05]  /*4480*/  BSYNC B6 ;  /* 0x0000000000067941 */ /* 0x000fea0003800000 */
.L_x_395:
[----:B------:R-:W4:Y:S01]  /*4490*/  S2R R19, SR_TID.X ;  /* 0x0000000000137919 */ /* 0x000f220000002100 */
[----:B------:R-:W0:Y:S01]  /*44a0*/  LDC.U8 R18, c[0x0][0x24c] ;  /* 0x00009300ff127b82 */ /* 0x000e220000000000 */
[----:B------:R-:W-:Y:S01]  /*44b0*/  BSSY B0, `(.L_x_429) ;  /* 0x0000013000007945 */ /* 0x000fe20003800000 */
[CC--:B----4-:R-:W-:Y:S01]  /*44c0*/  ISETP.GE.AND P2, PT, R19.reuse, R16.reuse, PT ;  /* 0x000000101300720c */ /* 0x0d0fe20003f46270 */
[C---:B------:R-:W-:Y:S02]  /*44d0*/  VIADD R3, R19.reuse, 0x100 ;  /* 0x0000010013037836 */ /* 0x040fe40000000000 */
[C---:B0123--:R-:W-:Y:S02]  /*44e0*/  VIADD R5, R19.reuse, 0x180 ;  /* 0x0000018013057836 */ /* 0x04ffe40000000000 */
[----:B------:R-:W-:Y:S01]  /*44f0*/  VIADD R23, R19, 0x80 ;  /* 0x0000008013177836 */ /* 0x000fe20000000000 */
[-C--:B------:R-:W-:Y:S02]  /*4500*/  ISETP.GE.AND P0, PT, R3, R16.reuse, PT ;  /* 0x000000100300720c */ /* 0x080fe40003f06270 */
[----:B------:R-:W-:-:S02]  /*4510*/  ISETP.GE.AND P1, PT, R5, R16, PT ;  /* 0x000000100500720c */ /* 0x000fc40003f26270 */
[----:B------:R-:W-:-:S03]  /*4520*/  ISETP.GE.AND P3, PT, R23, R16, PT ;  /* 0x000000101700720c */ /* 0x000fc60003f66270 */
[----:B------:R-:W-:Y:S10]  /*4530*/  @P2 BRA `(.L_x_430) ;  /* 0x0000000000282947 */ /* 0x000ff40003800000 */
[----:B-----5:R-:W-:Y:S01]  /*4540*/  HADD2.F32 R0, -RZ, R25.H0_H0 ;  /* 0x20000019ff007230 */ /* 0x020fe20000004100 */
[----:B------:R-:W0:Y:S04]  /*4550*/  LDC.64 R6, c[0x0][0x220] ;  /* 0x00008800ff067b82 */ /* 0x000e280000000a00 */
[----:B------:R-:W-:-:S13]  /*4560*/  FSETP.GEU.FTZ.AND P4, PT, |R0|, +INF , PT ;  /* 0x7f8000000000780b */ /* 0x000fda0003f9e200 */
[----:B------:R-:W1:Y:S01]  /*4570*/  @P4 LDC.64 R4, c[0x0][0x218] ;  /* 0x00008600ff044b82 */ /* 0x000e620000000a00 */
[----:B------:R-:W-:-:S05]  /*4580*/  @P4 IMAD.MOV.U32 R3, RZ, RZ, 0x3f800000 ;  /* 0x3f800000ff034424 */ /* 0x000fca00078e00ff */
[----:B-1----:R1:W-:Y:S04]  /*4590*/  @P4 STG.E desc[UR36][R4.64], R3 ;  /* 0x0000000304004986 */ /* 0x0023e8000c101924 */
[----:B0-----:R-:W2:Y:S02]  /*45a0*/  LDG.E R7, desc[UR36][R6.64] ;  /* 0x0000002406077981 */ /* 0x001ea4000c1e1900 */
[----:B--2---:R-:W-:-:S13]  /*45b0*/  FSETP.NEU.FTZ.AND P4, PT, R7, 1, PT ;  /* 0x3f8000000700780b */ /* 0x004fda0003f9d000 */
[----:B------:R-:W-:-:S05]  /*45c0*/  @P4 FMUL.FTZ R0, R0, R7 ;  /* 0x0000000700004220 */ /* 0x000fca0000410000 */
[----:B-1----:R-:W-:-:S07]  /*45d0*/  F2FP.F16.F32.PACK_AB R0, RZ, R0 ;  /* 0x00000000ff00723e */ /* 0x002fce00000000ff */
.L_x_430:
[----:B------:R-:W-:Y:S05]  /*45e0*/  BSYNC B0 ;  /* 0x0000000000007941 */ /* 0x000fea0003800000 */
.L_x_429:
[----:B------:R-:W-:Y:S04]  /*45f0*/  BSSY B0, `(.L_x_431) ;  /* 0x000000c000007945 */ /* 0x000fe80003800000 */
[----:B------:R-:W-:Y:S05]  /*4600*/  @P3 BRA `(.L_x_432) ;  /* 0x0000000000283947 */ /* 0x000fea0003800000 */
        /* <DEDUP_REMOVED lines=10> */
.L_x_432:
[----:B------:R-:W-:Y:S05]  /*46b0*/  BSYNC B0 ;  /* 0x0000000000007941 */ /* 0x000fea0003800000 */
.L_x_431:
        /* <DEDUP_REMOVED lines=12> */
.L_x_434:
[----:B------:R-:W-:Y:S05]  /*4780*/  BSYNC B0 ;  /* 0x0000000000007941 */ /* 0x000fea0003800000 */
.L_x_433:
        /* <DEDUP_REMOVED lines=12> */
.L_x_436:
[----:B------:R-:W-:Y:S05]  /*4850*/  BSYNC B0 ;  /* 0x0000000000007941 */ /* 0x000fea0003800000 */
.L_x_435:
[----:B------:R-:W-:Y:S04]  /*4860*/  BSSY B6, `(.L_x_437) ;  /* 0x0000112000067945 */ /* 0x000fe80003800000 */
[----:B------:R-:W-:Y:S05]  /*4870*/  @P2 BRA `(.L_x_438) ;  /* 0x0000001000402947 */ /* 0x000fea0003800000 */
[----:B-----5:R-:W0:Y:S01]  /*4880*/  LDC.64 R2, c[0x0][0x230] ;  /* 0x00008c00ff027b82 */ /* 0x020e220000000a00 */
        /* <DEDUP_REMOVED lines=16> */
[----:B------:R-:W-:Y:S02]  /*4990*/  HADD2.F32 R0, -RZ, R0.H0_H0 ;  /* 0x20000000ff007230 */ /* 0x000fe40000004100 */
[----:B------:R-:W-:Y:S02]  /*49a0*/  IMAD.MOV.U32 R19, RZ, RZ, R23 ;  /* 0x000000ffff137224 */ /* 0x000fe400078e0017 */
[----:B------:R-:W0:Y:S02]  /*49b0*/  F2I.FTZ.TRUNC.NTZ R5, R0 ;  /* 0x0000000000057305 */ /* 0x000e24000021f100 */
[----:B0-----:R3:W-:Y:S01]  /*49c0*/  STG.E.U8 desc[UR36][R2.64], R5 ;  /* 0x0000000502007986 */ /* 0x0017e2000c101124 */
[----:B------:R-:W-:Y:S05]  /*49d0*/  BRA `(.L_x_438) ;  /* 0x0000000c00e87947 */ /* 0x000fea0003800000 */
.L_x_442:
[----:B------:R-:W-:Y:S02]  /*49e0*/  HADD2.F32 R5, -RZ, R0.H0_H0 ;  /* 0x20000000ff057230 */ /* 0x000fe40000004100 */
[----:B------:R-:W-:-:S04]  /*49f0*/  IMAD.MOV.U32 R19, RZ, RZ, R23 ;  /* 0x000000ffff137224 */ /* 0x000fc800078e0017 */
[----:B------:R-:W0:Y:S02]  /*4a00*/  F2I.S64.TRUNC R4, R5 ;  /* 0x0000000500047311 */ /* 0x000e24000020d900 */
[----:B0-----:R4:W-:Y:S01]  /*4a10*/  STG.E.U8 desc[UR36][R2.64], R4 ;  /* 0x0000000402007986 */ /* 0x0019e2000c101124 */
[----:B------:R-:W-:Y:S05]  /*4a20*/  BRA `(.L_x_438) ;  /* 0x0000000c00d47947 */ /* 0x000fea0003800000 */
.L_x_441:
[----:B------:R-:W-:-:S13]  /*4a30*/  ISETP.NE.AND P0, PT, R4, 0x2, PT ;  /* 0x000000020400780c */ /* 0x000fda0003f05270 */
[----:B------:R-:W-:Y:S05]  /*4a40*/  @!P0 BRA `(.L_x_444) ;  /* 0x0000000000388947 */ /* 0x000fea0003800000 */
[----:B------:R-:W-:-:S13]  /*4a50*/  ISETP.NE.AND P0, PT, R4, 0x3, PT ;  /* 0x000000030400780c */ /* 0x000fda0003f05270 */
[----:B------:R-:W-:Y:S05]  /*4a60*/  @!P0 BRA `(.L_x_445) ;  /* 0x00000000001c8947 */ /* 0x000fea0003800000 */
[----:B------:R-:W-:-:S13]  /*4a70*/  ISETP.NE.AND P0, PT, R4, 0x4, PT ;  /* 0x000000040400780c */ /* 0x000fda0003f05270 */
[----:B------:R-:W-:Y:S05]  /*4a80*/  @P0 BRA `(.L_x_443) ;  /* 0x0000000c00500947 */ /* 0x000fea0003800000 */
[----:B------:R-:W-:Y:S02]  /*4a90*/  HADD2.F32 R4, -RZ, R0.H0_H0 ;  /* 0x20000000ff047230 */ /* 0x000fe40000004100 */
[----:B------:R-:W-:-:S04]  /*4aa0*/  IMAD.MOV.U32 R19, RZ, RZ, R23 ;  /* 0x000000ffff137224 */ /* 0x000fc800078e0017 */
[----:B------:R-:W0:Y:S02]  /*4ab0*/  F2I.S64.TRUNC R4, R4 ;  /* 0x0000000400047311 */ /* 0x000e24000020d900 */
[----:B0-----:R1:W-:Y:S01]  /*4ac0*/  STG.E.64 desc[UR36][R2.64], R4 ;  /* 0x0000000402007986 */ /* 0x0013e2000c101b24 */
[----:B------:R-:W-:Y:S05]  /*4ad0*/  BRA `(.L_x_438) ;  /* 0x0000000c00a87947 */ /* 0x000fea0003800000 */
.L_x_445:
[----:B------:R-:W-:Y:S02]  /*4ae0*/  HADD2.F32 R0, -RZ, R0.H0_H0 ;  /* 0x20000000ff007230 */ /* 0x000fe40000004100 */
[----:B------:R-:W-:Y:S02]  /*4af0*/  IMAD.MOV.U32 R19, RZ, RZ, R23 ;  /* 0x000000ffff137224 */ /* 0x000fe400078e0017 */
[----:B------:R-:W0:Y:S02]  /*4b00*/  F2I.FTZ.TRUNC.NTZ R5, R0 ;  /* 0x0000000000057305 */ /* 0x000e24000021f100 */
[----:B0-----:R2:W-:Y:S01]  /*4b10*/  STG.E desc[UR36][R2.64], R5 ;  /* 0x0000000502007986 */ /* 0x0015e2000c101924 */
[----:B------:R-:W-:Y:S05]  /*4b20*/  BRA `(.L_x_438) ;  /* 0x0000000c00947947 */ /* 0x000fea0003800000 */
.L_x_444:
[----:B------:R-:W-:Y:S02]  /*4b30*/  HADD2.F32 R0, -RZ, R0.H0_H0 ;  /* 0x20000000ff007230 */ /* 0x000fe40000004100 */
[----:B------:R-:W-:Y:S02]  /*4b40*/  IMAD.MOV.U32 R19, RZ, RZ, R23 ;  /* 0x000000ffff137224 */ /* 0x000fe400078e0017 */
[----:B------:R-:W0:Y:S02]  /*4b50*/  F2I.FTZ.TRUNC.NTZ R5, R0 ;  /* 0x0000000000057305 */ /* 0x000e24000021f100 */
[----:B0-----:R0:W-:Y:S01]  /*4b60*/  STG.E.U16 desc[UR36][R2.64], R5 ;  /* 0x0000000502007986 */ /* 0x0011e2000c101524 */
[----:B------:R-:W-:Y:S05]  /*4b70*/  BRA `(.L_x_438) ;  /* 0x0000000c00807947 */ /* 0x000fea0003800000 */
.L_x_440:
[----:B------:R-:W-:-:S13]  /*4b80*/  ISETP.GT.AND P0, PT, R4, 0x6, PT ;  /* 0x000000060400780c */ /* 0x000fda0003f04270 */
[----:B------:R-:W-:Y:S05]  /*4b90*/  @P0 BRA `(.L_x_446) ;  /* 0x00000000002c0947 */ /* 0x000fea0003800000 */
[----:B------:R-:W-:-:S13]  /*4ba0*/  ISETP.NE.AND P0, PT, R4, 0x5, PT ;  /* 0x000000050400780c */ /* 0x000fda0003f05270 */
[----:B------:R-:W-:Y:S05]  /*4bb0*/  @!P0 BRA `(.L_x_447) ;  /* 0x0000000000188947 */ /* 0x000fea0003800000 */
[----:B------:R-:W-:-:S13]  /*4bc0*/  ISETP.NE.AND P0, PT, R4, 0x6, PT ;  /* 0x000000060400780c */ /* 0x000fda0003f05270 */
[----:B------:R-:W-:Y:S05]  /*4bd0*/  @P0 BRA `(.L_x_443) ;  /* 0x0000000800fc0947 */ /* 0x000fea0003800000 */
[----:B------:R-:W-:Y:S02]  /*4be0*/  HADD2.F32 R5, -RZ, R0.H0_H0 ;  /* 0x20000000ff057230 */ /* 0x000fe40000004100 */
[----:B------:R-:W-:-:S03]  /*4bf0*/  IMAD.MOV.U32 R19, RZ, RZ, R23 ;  /* 0x000000ffff137224 */ /* 0x000fc600078e0017 */
[----:B------:R0:W-:Y:S01]  /*4c00*/  STG.E desc[UR36][R2.64], R5 ;  /* 0x0000000502007986 */ /* 0x0001e2000c101924 */
[----:B------:R-:W-:Y:S05]  /*4c10*/  BRA `(.L_x_438) ;  /* 0x0000000c00587947 */ /* 0x000fea0003800000 */
.L_x_447:
[----:B------:R0:W-:Y:S01]  /*4c20*/  STG.E.U16 desc[UR36][R2.64], R0 ;  /* 0x0000000002007986 */ /* 0x0001e2000c101524 */
[----:B------:R-:W-:Y:S01]  /*4c30*/  IMAD.MOV.U32 R19, RZ, RZ, R23 ;  /* 0x000000ffff137224 */ /* 0x000fe200078e0017 */
[----:B------:R-:W-:Y:S06]  /*4c40*/  BRA `(.L_x_438) ;  /* 0x0000000c004c7947 */ /* 0x000fec0003800000 */
.L_x_446:
[----:B------:R-:W-:-:S13]  /*4c50*/  ISETP.NE.AND P0, PT, R4, 0x7, PT ;  /* 0x000000070400780c */ /* 0x000fda0003f05270 */
[----:B------:R-:W-:Y:S05]  /*4c60*/  @!P0 BRA `(.L_x_448) ;  /* 0x00000000003c8947 */ /* 0x000fea0003800000 */
[----:B------:R-:W-:-:S13]  /*4c70*/  ISETP.NE.AND P0, PT, R4, 0x8, PT ;  /* 0x000000080400780c */ /* 0x000fda0003f05270 */
[----:B------:R-:W-:Y:S05]  /*4c80*/  @!P0 BRA `(.L_x_449) ;  /* 0x00000000001c8947 */ /* 0x000fea0003800000 */
[----:B------:R-:W-:-:S13]  /*4c90*/  ISETP.NE.AND P0, PT, R4, 0x9, PT ;  /* 0x000000090400780c */ /* 0x000fda0003f05270 */
[----:B------:R-:W-:Y:S05]  /*4ca0*/  @P0 BRA `(.L_x_443) ;  /* 0x0000000800c80947 */ /* 0x000fea0003800000 */
[----:B------:R-:W-:Y:S02]  /*4cb0*/  HADD2.F32 R4, -RZ, R0.H0_H0 ;  /* 0x20000000ff047230 */ /* 0x000fe40000004100 */
[----:B------:R-:W-:Y:S02]  /*4cc0*/  IMAD.MOV.U32 R5, RZ, RZ, RZ ;  /* 0x000000ffff057224 */ /* 0x000fe400078e00ff */
[----:B------:R-:W-:-:S03]  /*4cd0*/  IMAD.MOV.U32 R19, RZ, RZ, R23 ;  /* 0x000000ffff137224 */ /* 0x000fc600078e0017 */
[----:B------:R0:W-:Y:S01]  /*4ce0*/  STG.E.64 desc[UR36][R2.64], R4 ;  /* 0x0000000402007986 */ /* 0x0001e2000c101b24 */
[----:B------:R-:W-:Y:S05]  /*4cf0*/  BRA `(.L_x_438) ;  /* 0x0000000c00207947 */ /* 0x000fea0003800000 */
.L_x_449:
[----:B------:R-:W-:Y:S02]  /*4d00*/  HADD2.F32 R0, -RZ, R0.H0_H0 ;  /* 0x20000000ff007230 */ /* 0x000fe40000004100 */
[----:B------:R-:W-:-:S03]  /*4d10*/  IMAD.MOV.U32 R19, RZ, RZ, R23 ;  /* 0x000000ffff137224 */ /* 0x000fc600078e0017 */
[----:B------:R-:W-:-:S04]  /*4d20*/  F2FP.F16.F32.PACK_AB R0, RZ, R0 ;  /* 0x00000000ff00723e */ /* 0x000fc800000000ff */
[----:B------:R-:W-:-:S05]  /*4d30*/  PRMT R0, R0, 0x5410, RZ ;  /* 0x0000541000007816 */ /* 0x000fca00000000ff */
[----:B------:R0:W-:Y:S01]  /*4d40*/  STG.E desc[UR36][R2.64], R0 ;  /* 0x0000000002007986 */ /* 0x0001e2000c101924 */
[----:B------:R-:W-:Y:S05]  /*4d50*/  BRA `(.L_x_438) ;  /* 0x0000000c00087947 */ /* 0x000fea0003800000 */
.L_x_448:
[----:B------:R-:W-:Y:S02]  /*4d60*/  HADD2.F32 R4, -RZ, R0.H0_H0 ;  /* 0x20000000ff047230 */ /* 0x000fe40000004100 */
[----:B------:R-:W-:-:S03]  /*4d70*/  IMAD.MOV.U32 R19, RZ, RZ, R23 ;  /* 0x000000ffff137224 */ /* 0x000fc600078e0017 */
[----:B------:R-:W-:-:S06]  /*4d80*/  FMUL.FTZ R4, R4, 1 ;  /* 0x3f80000004047820 */ /* 0x000fcc0000410000 */
[----:B------:R-:W0:Y:S02]  /*4d90*/  F2F.F64.F32 R4, R4 ;  /* 0x0000000400047310 */ /* 0x000e240000201800 */
[----:B0-----:R0:W-:Y:S01]  /*4da0*/  STG.E.64 desc[UR36][R2.64], R4 ;  /* 0x0000000402007986 */ /* 0x0011e2000c101b24 */
[----:B------:R-:W-:Y:S05]  /*4db0*/  BRA `(.L_x_438) ;  /* 0x0000000800f07947 */ /* 0x000fea0003800000 */
.L_x_439:
        /* <DEDUP_REMOVED lines=10> */
[----:B------:R-:W-:-:S04]  /*4e60*/  FSETP.NEU.FTZ.AND P0, PT, R0, RZ, PT ;  /* 0x000000ff0000720b */ /* 0x000fc80003f1d000 */
[----:B------:R-:W-:-:S05]  /*4e70*/  SEL R5, RZ, 0x1, !P0 ;  /* 0x00000001ff057807 */ /* 0x000fca0004000000 */
[----:B------:R0:W-:Y:S01]  /*4e80*/  STG.E.U8 desc[UR36][R2.64], R5 ;  /* 0x0000000502007986 */ /* 0x0001e2000c101124 */
[----:B------:R-:W-:Y:S05]  /*4e90*/  BRA `(.L_x_438) ;  /* 0x0000000800b87947 */ /* 0x000fea0003800000 */
.L_x_452:
[----:B------:R-:W-:Y:S01]  /*4ea0*/  HADD2.F32 R0, -RZ, R0.H0_H0 ;  /* 0x20000000ff007230 */ /* 0x000fe20000004100 */
[----:B------:R-:W-:Y:S01]  /*4eb0*/  CS2R R6, SRZ ;  /* 0x0000000000067805 */ /* 0x000fe2000001ff00 */
[----:B------:R-:W-:-:S03]  /*4ec0*/  IMAD.MOV.U32 R19, RZ, RZ, R23 ;  /* 0x000000ffff137224 */ /* 0x000fc600078e0017 */
[----:B------:R-:W-:-:S04]  /*4ed0*/  FMUL.FTZ R0, R0, 1 ;  /* 0x3f80000000007820 */ /* 0x000fc80000410000 */
[----:B------:R-:W0:Y:S02]  /*4ee0*/  F2F.F64.F32 R4, R0 ;  /* 0x0000000000047310 */ /* 0x000e240000201800 */
[----:B0-----:R0:W-:Y:S01]  /*4ef0*/  STG.E.128 desc[UR36][R2.64], R4 ;  /* 0x0000000402007986 */ /* 0x0011e2000c101d24 */
[----:B------:R-:W-:Y:S05]  /*4f00*/  BRA `(.L_x_438) ;  /* 0x00000008009c7947 */ /* 0x000fea0003800000 */
.L_x_451:
        /* <DEDUP_REMOVED lines=21> */
.L_x_456:
[----:B------:R-:W-:Y:S05]  /*5060*/  BSYNC B0 ;  /* 0x0000000000007941 */ /* 0x000fea0003800000 */
.L_x_455:
[----:B------:R-:W-:Y:S01]  /*5070*/  LOP3.LUT R5, R0, R5, RZ, 0xfc, !PT ;  /* 0x0000000500057212 */ /* 0x000fe200078efcff */
[----:B------:R-:W-:-:S04]  /*5080*/  IMAD.MOV.U32 R19, RZ, RZ, R23 ;  /* 0x000000ffff137224 */ /* 0x000fc800078e0017 */
[----:B------:R0:W-:Y:S01]  /*5090*/  STG.E.U8 desc[UR36][R2.64], R5 ;  /* 0x0000000502007986 */ /* 0x0001e2000c101124 */
[----:B------:R-:W-:Y:S05]  /*50a0*/  BRA `(.L_x_438) ;  /* 0x0000000800347947 */ /* 0x000fea0003800000 */
.L_x_454:
        /* <DEDUP_REMOVED lines=13> */
.L_x_458:
[----:B------:R-:W-:Y:S01]  /*5180*/  IMAD.MOV.U32 R0, RZ, RZ, 0x7f ;  /* 0x0000007fff007424 */ /* 0x000fe200078e00ff */
[----:B------:R-:W-:-:S04]  /*5190*/  ISETP.GT.U32.AND P0, PT, R4, 0x7f800000, PT ;  /* 0x7f8000000400780c */ /* 0x000fc80003f04070 */
[----:B------:R-:W-:-:S09]  /*51a0*/  SEL R0, R0, 0x7c, P0 ;  /* 0x0000007c00007807 */ /* 0x000fd20000000000 */
.L_x_459:
[----:B------:R-:W-:Y:S05]  /*51b0*/  BSYNC B0 ;  /* 0x0000000000007941 */ /* 0x000fea0003800000 */
.L_x_457:
[----:B------:R-:W-:Y:S01]  /*51c0*/  LOP3.LUT R4, R5, 0x80000000, RZ, 0xc0, !PT ;  /* 0x8000000005047812 */ /* 0x000fe200078ec0ff */
[----:B------:R-:W-:-:S03]  /*51d0*/  IMAD.MOV.U32 R19, RZ, RZ, R23 ;  /* 0x000000ffff137224 */ /* 0x000fc600078e0017 */
[----:B------:R-:W-:-:S04]  /*51e0*/  SHF.R.U32.HI R5, RZ, 0x18, R4 ;  /* 0x00000018ff057819 */ /* 0x000fc80000011604 */
[----:B------:R-:W-:-:S05]  /*51f0*/  LOP3.LUT R5, R0, R5, RZ, 0xfc, !PT ;  /* 0x0000000500057212 */ /* 0x000fca00078efcff */
[----:B------:R0:W-:Y:S01]  /*5200*/  STG.E.U8 desc[UR36][R2.64], R5 ;  /* 0x0000000502007986 */ /* 0x0001e2000c101124 */
[----:B------:R-:W-:Y:S05]  /*5210*/  BRA `(.L_x_438) ;  /* 0x0000000400d87947 */ /* 0x000fea0003800000 */
.L_x_453:
[----:B------:R-:W-:Y:S02]  /*5220*/  HADD2.F32 R0, -RZ, R0.H0_H0 ;  /* 0x20000000ff007230 */ /* 0x000fe40000004100 */
[----:B------:R-:W-:-:S03]  /*5230*/  IMAD.MOV.U32 R19, RZ, RZ, R23 ;  /* 0x000000ffff137224 */ /* 0x000fc600078e0017 */
[----:B------:R-:W-:-:S05]  /*5240*/  F2FP.BF16.F32.PACK_AB R0, RZ, R0 ;  /* 0x00000000ff00723e */ /* 0x000fca00000010ff */
[----:B------:R0:W-:Y:S01]  /*5250*/  STG.E.U16 desc[UR36][R2.64], R0 ;  /* 0x0000000002007986 */ /* 0x0001e2000c101524 */
[----:B------:R-:W-:Y:S05]  /*5260*/  BRA `(.L_x_438) ;  /* 0x0000000400c47947 */ /* 0x000fea0003800000 */
.L_x_450:
        /* <DEDUP_REMOVED lines=10> */
[----:B------:R-:W0:Y:S02]  /*5310*/  F2I.FTZ.U32.TRUNC.NTZ R5, R5 ;  /* 0x0000000500057305 */ /* 0x000e24000021f000 */
[----:B0-----:R0:W-:Y:S01]  /*5320*/  STG.E.U16 desc[UR36][R2.64], R5 ;  /* 0x0000000502007986 */ /* 0x0011e2000c101524 */
[----:B------:R-:W-:Y:S05]  /*5330*/  BRA `(.L_x_438) ;  /* 0x0000000400907947 */ /* 0x000fea0003800000 */
.L_x_462:
        /* <DEDUP_REMOVED lines=13> */
[----:B------:R-:W-:-:S05]  /*5410*/  FADD.FTZ R0, R5, 8192 ;  /* 0x4600000005007421 */ /* 0x000fca0000010000 */
[----:B------:R-:W-:Y:S02]  /*5420*/  LOP3.LUT P0, R4, R0, 0xff, RZ, 0xc0, !PT ;  /* 0x000000ff00047812 */ /* 0x000fe4000780c0ff */
[----:B------:R-:W-:-:S11]  /*5430*/  PRMT R0, RZ, 0x7610, R0 ;  /* 0x00007610ff007816 */ /* 0x000fd60000000000 */
[----:B------:R-:W-:Y:S05]  /*5440*/  @!P0 BRA `(.L_x_464) ;  /* 0x0000000000108947 */ /* 0x000fea0003800000 */
.L_x_465:
[----:B------:R-:W-:-:S04]  /*5450*/  LOP3.LUT R0, R7, 0x80000000, RZ, 0xc0, !PT ;  /* 0x8000000007007812 */ /* 0x000fc800078ec0ff */
[----:B------:R-:W-:-:S04]  /*5460*/  SHF.R.U32.HI R5, RZ, 0x18, R0 ;  /* 0x00000018ff057819 */ /* 0x000fc80000011600 */
[----:B------:R-:W-:-:S04]  /*5470*/  LOP3.LUT R4, R4, R5, RZ, 0xfc, !PT ;  /* 0x0000000504047212 */ /* 0x000fc800078efcff */
[----:B------:R-:W-:-:S07]  /*5480*/  PRMT R0, R4, 0x7610, R0 ;  /* 0x0000761004007816 */ /* 0x000fce0000000000 */
.L_x_464:
[----:B------:R-:W-:Y:S05]  /*5490*/  BSYNC B0 ;  /* 0x0000000000007941 */ /* 0x000fea0003800000 */
.L_x_463:
[----:B------:R0:W-:Y:S01]  /*54a0*/  STG.E.U8 desc[UR36][R2.64], R0 ;  /* 0x0000000002007986 */ /* 0x0001e2000c101124 */
[----:B------:R-:W-:Y:S01]  /*54b0*/  IMAD.MOV.U32 R19, RZ, RZ, R23 ;  /* 0x000000ffff137224 */ /* 0x000fe200078e0017 */
[----:B------:R-:W-:Y:S06]  /*54c0*/  BRA `(.L_x_438) ;  /* 0x00000004002c7947 */ /* 0x000fec0003800000 */
.L_x_461:
        /* <DEDUP_REMOVED lines=17> */
.L_x_468:
[----:B------:R-:W-:-:S04]  /*55e0*/  LOP3.LUT R0, R7, 0x80000000, RZ, 0xc0, !PT ;  /* 0x8000000007007812 */ /* 0x000fc800078ec0ff */
[----:B------:R-:W-:-:S04]  /*55f0*/  SHF.R.U32.HI R5, RZ, 0x18, R0 ;  /* 0x00000018ff057819 */ /* 0x000fc80000011600 */
[----:B------:R-:W-:-:S04]  /*5600*/  LOP3.LUT R4, R4, R5, RZ, 0xfc, !PT ;  /* 0x0000000504047212 */ /* 0x000fc800078efcff */
[----:B------:R-:W-:-:S07]  /*5610*/  PRMT R0, R4, 0x7610, R0 ;  /* 0x0000761004007816 */ /* 0x000fce0000000000 */
.L_x_467:
[----:B------:R-:W-:Y:S05]  /*5620*/  BSYNC B0 ;  /* 0x0000000000007941 */ /* 0x000fea0003800000 */
.L_x_466:
[----:B------:R0:W-:Y:S01]  /*5630*/  STG.E.U8 desc[UR36][R2.64], R0 ;  /* 0x0000000002007986 */ /* 0x0001e2000c101124 */
[----:B------:R-:W-:Y:S01]  /*5640*/  IMAD.MOV.U32 R19, RZ, RZ, R23 ;  /* 0x000000ffff137224 */ /* 0x000fe200078e0017 */
[----:B------:R-:W-:Y:S06]  /*5650*/  BRA `(.L_x_438) ;  /* 0x0000000000c87947 */ /* 0x000fec0003800000 */
.L_x_460:
[----:B------:R-:W-:-:S13]  /*5660*/  ISETP.NE.AND P0, PT, R4, 0x1c, PT ;  /* 0x0000001c0400780c */ /* 0x000fda0003f05270 */
[----:B------:R-:W-:Y:S05]  /*5670*/  @!P0 BRA `(.L_x_469) ;  /* 0x0000000000b08947 */ /* 0x000fea0003800000 */
[----:B------:R-:W-:-:S13]  /*5680*/  ISETP.NE.AND P0, PT, R4, 0x1d, PT ;  /* 0x0000001d0400780c */ /* 0x000fda0003f05270 */
[----:B------:R-:W-:Y:S05]  /*5690*/  @!P0 BRA `(.L_x_470) ;  /* 0x0000000000948947 */ /* 0x000fea0003800000 */
[----:B------:R-:W-:-:S13]  /*56a0*/  ISETP.NE.AND P0, PT, R4, 0x2c, PT ;  /* 0x0000002c0400780c */ /* 0x000fda0003f05270 */
[----:B------:R-:W-:Y:S05]  /*56b0*/  @P0 BRA `(.L_x_443) ;  /* 0x0000000000440947 */ /* 0x000fea0003800000 */
[----:B------:R-:W-:Y:S02]  /*56c0*/  HADD2.F32 R5, -RZ, R0.H0_H0 ;  /* 0x20000000ff057230 */ /* 0x000fe40000004100 */
[----:B------:R-:W-:-:S03]  /*56d0*/  IMAD.MOV.U32 R19, RZ, RZ, R23 ;  /* 0x000000ffff137224 */ /* 0x000fc600078e0017 */
        /* <DEDUP_REMOVED lines=15> */
.L_x_443:
        /* <DEDUP_REMOVED lines=16> */
.L_x_471:
[----:B------:R-:W-:Y:S01]  /*58d0*/  IMAD.MOV.U32 R19, RZ, RZ, R23 ;  /* 0x000000ffff137224 */ /* 0x000fe200078e0017 */
[----:B------:R-:W-:Y:S06]  /*58e0*/  BRA `(.L_x_438) ;  /* 0x0000000000247947 */ /* 0x000fec0003800000 */
.L_x_470:
[----:B------:R-:W-:Y:S02]  /*58f0*/  HADD2.F32 R4, -RZ, R0.H0_H0 ;  /* 0x20000000ff047230 */ /* 0x000fe40000004100 */
[----:B------:R-:W-:-:S04]  /*5900*/  IMAD.MOV.U32 R19, RZ, RZ, R23 ;  /* 0x000000ffff137224 */ /* 0x000fc800078e0017 */
[----:B------:R-:W0:Y:S02]  /*5910*/  F2I.U64.TRUNC R4, R4 ;  /* 0x0000000400047311 */ /* 0x000e24000020d800 */
[----:B0-----:R0:W-:Y:S01]  /*5920*/  STG.E.64 desc[UR36][R2.64], R4 ;  /* 0x0000000402007986 */ /* 0x0011e2000c101b24 */
[----:B------:R-:W-:Y:S05]  /*5930*/  BRA `(.L_x_438) ;  /* 0x0000000000107947 */ /* 0x000fea0003800000 */
.L_x_469:
[----:B------:R-:W-:Y:S02]  /*5940*/  HADD2.F32 R0, -RZ, R0.H0_H0 ;  /* 0x20000000ff007230 */ /* 0x000fe40000004100 */
[----:B------:R-:W-:Y:S02]  /*5950*/  IMAD.MOV.U32 R19, RZ, RZ, R23 ;  /* 0x000000ffff137224 */ /* 0x000fe400078e0017 */
[----:B------:R-:W0:Y:S02]  /*5960*/  F2I.FTZ.U32.TRUNC.NTZ R5, R0 ;  /* 0x0000000000057305 */ /* 0x000e24000021f000 */
[----:B0-----:R0:W-:Y:S03]  /*5970*/  STG.E desc[UR36][R2.64], R5 ;  /* 0x0000000502007986 */ /* 0x0011e6000c101924 */
.L_x_438:
[----:B------:R-:W-:Y:S05]  /*5980*/  BSYNC B6 ;  /* 0x0000000000067941 */ /* 0x000fea0003800000 */
.L_x_437:
[----:B------:R-:W-:Y:S01]  /*5990*/  ISETP.GE.AND P0, PT, R19, R16, PT ;  /* 0x000000101300720c */ /* 0x000fe20003f06270 */
[----:B------:R-:W-:-:S12]  /*59a0*/  BSSY B6, `(.L_x_472) ;  /* 0x00001fc000067945 */ /* 0x000fd80003800000 */
[----:B------:R-:W-:Y:S05]  /*59b0*/  @P0 BRA `(.L_x_473) ;  /* 0x0000001c00e80947 */ /* 0x000fea0003800000 */
[----:B012345:R-:W0:Y:S01]  /*59c0*/  LDC.64 R2, c[0x0][0x230] ;  /* 0x00008c00ff027b82 */ /* 0x03fe220000000a00 */
        /* <DEDUP_REMOVED lines=17> */
[----:B------:R-:W-:-:S06]  /*5ae0*/  HADD2.F32 R25, -RZ, R25.H0_H0 ;  /* 0x20000019ff197230 */ /* 0x000fcc0000004100 */
[----:B------:R-:W0:Y:S02]  /*5af0*/  F2I.FTZ.TRUNC.NTZ R25, R25 ;  /* 0x0000001900197305 */ /* 0x000e24000021f100 */
[----:B0-----:R3:W-:Y:S01]  /*5b00*/  STG.E.U8 desc[UR36][R2.64], R25 ;  /* 0x0000001902007986 */ /* 0x0017e2000c101124 */
[----:B------:R-:W-:Y:S05]  /*5b10*/  BRA `(.L_x_479) ;  /* 0x0000000c00947947 */ /* 0x000fea0003800000 */
.L_x_477:
[----:B------:R-:W-:-:S06]  /*5b20*/  HADD2.F32 R5, -RZ, R25.H0_H0 ;  /* 0x20000019ff057230 */ /* 0x000fcc0000004100 */
[----:B------:R-:W0:Y:S02]  /*5b30*/  F2I.S64.TRUNC R4, R5 ;  /* 0x0000000500047311 */ /* 0x000e24000020d900 */
[----:B0-----:R4:W-:Y:S01]  /*5b40*/  STG.E.U8 desc[UR36][R2.64], R4 ;  /* 0x0000000402007986 */ /* 0x0019e2000c101124 */
[----:B------:R-:W-:Y:S05]  /*5b50*/  BRA `(.L_x_479) ;  /* 0x0000000c00847947 */ /* 0x000fea0003800000 */
.L_x_476:
        /* <DEDUP_REMOVED lines=10> */
.L_x_481:
[----:B------:R-:W-:-:S06]  /*5c00*/  HADD2.F32 R25, -RZ, R25.H0_H0 ;  /* 0x20000019ff197230 */ /* 0x000fcc0000004100 */
[----:B------:R-:W0:Y:S02]  /*5c10*/  F2I.FTZ.TRUNC.NTZ R25, R25 ;  /* 0x0000001900197305 */ /* 0x000e24000021f100 */
[----:B0-----:R2:W-:Y:S01]  /*5c20*/  STG.E desc[UR36][R2.64], R25 ;  /* 0x0000001902007986 */ /* 0x0015e2000c101924 */
[----:B------:R-:W-:Y:S05]  /*5c30*/  BRA `(.L_x_479) ;  /* 0x0000000c004c7947 */ /* 0x000fea0003800000 */
.L_x_480:
[----:B------:R-:W-:-:S06]  /*5c40*/  HADD2.F32 R25, -RZ, R25.H0_H0 ;  /* 0x20000019ff197230 */ /* 0x000fcc0000004100 */
[----:B------:R-:W0:Y:S02]  /*5c50*/  F2I.FTZ.TRUNC.NTZ R25, R25 ;  /* 0x0000001900197305 */ /* 0x000e24000021f100 */
[----:B0-----:R0:W-:Y:S01]  /*5c60*/  STG.E.U16 desc[UR36][R2.64], R25 ;  /* 0x0000001902007986 */ /* 0x0011e2000c101524 */
[----:B------:R-:W-:Y:S05]  /*5c70*/  BRA `(.L_x_479) ;  /* 0x0000000c003c7947 */ /* 0x000fea0003800000 */
.L_x_475:
        /* <DEDUP_REMOVED lines=9> */
.L_x_483:
[----:B------:R0:W-:Y:S01]  /*5d10*/  STG.E.U16 desc[UR36][R2.64], R25 ;  /* 0x0000001902007986 */ /* 0x0001e2000c101524 */
[----:B------:R-:W-:Y:S05]  /*5d20*/  BRA `(.L_x_479) ;  /* 0x0000000c00107947 */ /* 0x000fea0003800000 */
.L_x_482:
        /* <DEDUP_REMOVED lines=10> */
.L_x_485:
[----:B------:R-:W-:-:S05]  /*5dd0*/  HADD2.F32 R0, -RZ, R25.H0_H0 ;  /* 0x20000019ff007230 */ /* 0x000fca0000004100 */
[----:B------:R-:W-:-:S04]  /*5de0*/  F2FP.F16.F32.PACK_AB R0, RZ, R0 ;  /* 0x00000000ff00723e */ /* 0x000fc800000000ff */
[----:B------:R-:W-:-:S05]  /*5df0*/  PRMT R0, R0, 0x5410, RZ ;  /* 0x0000541000007816 */ /* 0x000fca00000000ff */
[----:B------:R0:W-:Y:S01]  /*5e00*/  STG.E desc[UR36][R2.64], R0 ;  /* 0x0000000002007986 */ /* 0x0001e2000c101924 */
[----:B------:R-:W-:Y:S05]  /*5e10*/  BRA `(.L_x_479) ;  /* 0x0000000800d47947 */ /* 0x000fea0003800000 */
.L_x_484:
[----:B------:R-:W-:-:S05]  /*5e20*/  HADD2.F32 R4, -RZ, R25.H0_H0 ;  /* 0x20000019ff047230 */ /* 0x000fca0000004100 */
[----:B------:R-:W-:-:S06]  /*5e30*/  FMUL.FTZ R4, R4, 1 ;  /* 0x3f80000004047820 */ /* 0x000fcc0000410000 */
[----:B------:R-:W0:Y:S02]  /*5e40*/  F2F.F64.F32 R4, R4 ;  /* 0x0000000400047310 */ /* 0x000e240000201800 */
[----:B0-----:R0:W-:Y:S01]  /*5e50*/  STG.E.64 desc[UR36][R2.64], R4 ;  /* 0x0000000402007986 */ /* 0x0011e2000c101b24 */
[----:B------:R-:W-:Y:S05]  /*5e60*/  BRA `(.L_x_479) ;  /* 0x0000000800c07947 */ /* 0x000fea0003800000 */
.L_x_474:
        /* <DEDUP_REMOVED lines=13> */
.L_x_488:
[----:B------:R-:W-:Y:S01]  /*5f40*/  HADD2.F32 R25, -RZ, R25.H0_H0 ;  /* 0x20000019ff197230 */ /* 0x000fe20000004100 */
[----:B------:R-:W-:-:S04]  /*5f50*/  CS2R R6, SRZ ;  /* 0x0000000000067805 */ /* 0x000fc8000001ff00 */
[----:B------:R-:W-:-:S06]  /*5f60*/  FMUL.FTZ R4, R25, 1 ;  /* 0x3f80000019047820 */ /* 0x000fcc0000410000 */
[----:B------:R-:W0:Y:S02]  /*5f70*/  F2F.F64.F32 R4, R4 ;  /* 0x0000000400047310 */ /* 0x000e240000201800 */
[----:B0-----:R0:W-:Y:S01]  /*5f80*/  STG.E.128 desc[UR36][R2.64], R4 ;  /* 0x0000000402007986 */ /* 0x0011e2000c101d24 */
[----:B------:R-:W-:Y:S05]  /*5f90*/  BRA `(.L_x_479) ;  /* 0x0000000800747947 */ /* 0x000fea0003800000 */
.L_x_487:
        /* <DEDUP_REMOVED lines=21> */
.L_x_492:
[----:B------:R-:W-:Y:S05]  /*60f0*/  BSYNC B0 ;  /* 0x0000000000007941 */ /* 0x000fea0003800000 */
.L_x_491:
[----:B------:R-:W-:-:S05]  /*6100*/  LOP3.LUT R5, R0, R5, RZ, 0xfc, !PT ;  /* 0x0000000500057212 */ /* 0x000fca00078efcff */
[----:B------:R0:W-:Y:S01]  /*6110*/  STG.E.U8 desc[UR36][R2.64], R5 ;  /* 0x0000000502007986 */ /* 0x0001e2000c101124 */
[----:B------:R-:W-:Y:S05]  /*6120*/  BRA `(.L_x_479) ;  /* 0x0000000800107947 */ /* 0x000fea0003800000 */
.L_x_490:
        /* <DEDUP_REMOVED lines=13> */
.L_x_494:
[----:B------:R-:W-:Y:S01]  /*6200*/  IMAD.MOV.U32 R0, RZ, RZ, 0x7f ;  /* 0x0000007fff007424 */ /* 0x000fe200078e00ff */
[----:B------:R-:W-:-:S04]  /*6210*/  ISETP.GT.U32.AND P0, PT, R4, 0x7f800000, PT ;  /* 0x7f8000000400780c */ /* 0x000fc80003f04070 */
[----:B------:R-:W-:-:S09]  /*6220*/  SEL R0, R0, 0x7c, P0 ;  /* 0x0000007c00007807 */ /* 0x000fd20000000000 */
.L_x_495:
[----:B------:R-:W-:Y:S05]  /*6230*/  BSYNC B0 ;  /* 0x0000000000007941 */ /* 0x000fea0003800000 */
.L_x_493:
[----:B------:R-:W-:-:S04]  /*6240*/  LOP3.LUT R4, R25, 0x80000000, RZ, 0xc0, !PT ;  /* 0x8000000019047812 */ /* 0x000fc800078ec0ff */
[----:B------:R-:W-:-:S04]  /*6250*/  SHF.R.U32.HI R5, RZ, 0x18, R4 ;  /* 0x00000018ff057819 */ /* 0x000fc80000011604 */
[----:B------:R-:W-:-:S05]  /*6260*/  LOP3.LUT R5, R0, R5, RZ, 0xfc, !PT ;  /* 0x0000000500057212 */ /* 0x000fca00078efcff */
[----:B------:R0:W-:Y:S01]  /*6270*/  STG.E.U8 desc[UR36][R2.64], R5 ;  /* 0x0000000502007986 */ /* 0x0001e2000c101124 */
[----:B------:R-:W-:Y:S05]  /*6280*/  BRA `(.L_x_479) ;  /* 0x0000000400b87947 */ /* 0x000fea0003800000 */
.L_x_489:
[----:B------:R-:W-:-:S05]  /*6290*/  HADD2.F32 R0, -RZ, R25.H0_H0 ;  /* 0x20000019ff007230 */ /* 0x000fca0000004100 */
[----:B------:R-:W-:-:S05]  /*62a0*/  F2FP.BF16.F32.PACK_AB R0, RZ, R0 ;  /* 0x00000000ff00723e */ /* 0x000fca00000010ff */
[----:B------:R0:W-:Y:S01]  /*62b0*/  STG.E.U16 desc[UR36][R2.64], R0 ;  /* 0x0000000002007986 */ /* 0x0001e2000c101524 */
[----:B------:R-:W-:Y:S05]  /*62c0*/  BRA `(.L_x_479) ;  /* 0x0000000400a87947 */ /* 0x000fea0003800000 */
.L_x_486:
        /* <DEDUP_REMOVED lines=12> */
.L_x_498:
        /* <DEDUP_REMOVED lines=17> */
.L_x_501:
[----:B------:R-:W-:-:S04]  /*64a0*/  LOP3.LUT R0, R25, 0x80000000, RZ, 0xc0, !PT ;  /* 0x8000000019007812 */ /* 0x000fc800078ec0ff */
[----:B------:R-:W-:-:S04]  /*64b0*/  SHF.R.U32.HI R5, RZ, 0x18, R0 ;  /* 0x00000018ff057819 */ /* 0x000fc80000011600 */
[----:B------:R-:W-:-:S04]  /*64c0*/  LOP3.LUT R4, R4, R5, RZ, 0xfc, !PT ;  /* 0x0000000504047212 */ /* 0x000fc800078efcff */
[----:B------:R-:W-:-:S07]  /*64d0*/  PRMT R0, R4, 0x7610, R0 ;  /* 0x0000761004007816 */ /* 0x000fce0000000000 */
.L_x_500:
[----:B------:R-:W-:Y:S05]  /*64e0*/  BSYNC B0 ;  /* 0x0000000000007941 */ /* 0x000fea0003800000 */
.L_x_499:
[----:B------:R0:W-:Y:S01]  /*64f0*/  STG.E.U8 desc[UR36][R2.64], R0 ;  /* 0x0000000002007986 */ /* 0x0001e2000c101124 */
[----:B------:R-:W-:Y:S05]  /*6500*/  BRA `(.L_x_479) ;  /* 0x0000000400187947 */ /* 0x000fea0003800000 */
.L_x_497:
        /* <DEDUP_REMOVED lines=17> */
.L_x_504:
[----:B------:R-:W-:-:S04]  /*6620*/  LOP3.LUT R0, R25, 0x80000000, RZ, 0xc0, !PT ;  /* 0x8000000019007812 */ /* 0x000fc800078ec0ff */
[----:B------:R-:W-:-:S04]  /*6630*/  SHF.R.U32.HI R5, RZ, 0x18, R0 ;  /* 0x00000018ff057819 */ /* 0x000fc80000011600 */
[----:B------:R-:W-:-:S04]  /*6640*/  LOP3.LUT R4, R4, R5, RZ, 0xfc, !PT ;  /* 0x0000000504047212 */ /* 0x000fc800078efcff */
[----:B------:R-:W-:-:S07]  /*6650*/  PRMT R0, R4, 0x7610, R0 ;  /* 0x0000761004007816 */ /* 0x000fce0000000000 */
.L_x_503:
[----:B------:R-:W-:Y:S05]  /*6660*/  BSYNC B0 ;  /* 0x0000000000007941 */ /* 0x000fea0003800000 */
.L_x_502:
[----:B------:R0:W-:Y:S01]  /*6670*/  STG.E.U8 desc[UR36][R2.64], R0 ;  /* 0x0000000002007986 */ /* 0x0001e2000c101124 */
[----:B------:R-:W-:Y:S05]  /*6680*/  BRA `(.L_x_479) ;  /* 0x0000000000b87947 */ /* 0x000fea0003800000 */
.L_x_496:
[----:B------:R-:W-:-:S13]  /*6690*/  ISETP.NE.AND P0, PT, R0, 0x1c, PT ;  /* 0x0000001c0000780c */ /* 0x000fda0003f05270 */
[----:B------:R-:W-:Y:S05]  /*66a0*/  @!P0 BRA `(.L_x_505) ;  /* 0x0000000000a48947 */ /* 0x000fea0003800000 */
[----:B------:R-:W-:-:S13]  /*66b0*/  ISETP.NE.AND P0, PT, R0, 0x1d, PT ;  /* 0x0000001d0000780c */ /* 0x000fda0003f05270 */
[----:B------:R-:W-:Y:S05]  /*66c0*/  @!P0 BRA `(.L_x_506) ;  /* 0x00000000008c8947 */ /* 0x000fea0003800000 */
[----:B------:R-:W-:-:S13]  /*66d0*/  ISETP.NE.AND P0, PT, R0, 0x2c, PT ;  /* 0x0000002c0000780c */ /* 0x000fda0003f05270 */
[----:B------:R-:W-:Y:S05]  /*66e0*/  @P0 BRA `(.L_x_478) ;  /* 0x0000000000400947 */ /* 0x000fea0003800000 */
[----:B------:R-:W-:Y:S02]  /*66f0*/  HADD2.F32 R25, -RZ, R25.H0_H0 ;  /* 0x20000019ff197230 */ /* 0x000fe40000004100 */
[----:B------:R-:W-:-:S03]  /*6700*/  IMAD.MOV.U32 R5, RZ, RZ, 0xff ;  /* 0x000000ffff057424 */ /* 0x000fc600078e00ff */
[----:B------:R-:W-:-:S04]  /*6710*/  SHF.R.U32.HI R6, RZ, 0x17, R25 ;  /* 0x00000017ff067819 */ /* 0x000fc80000011619 */
[----:B------:R-:W-:-:S04]  /*6720*/  LOP3.LUT R4, R6, 0xff, RZ, 0xc0, !PT ;  /* 0x000000ff06047812 */ /* 0x000fc800078ec0ff */
[----:B------:R-:W-:-:S13]  /*6730*/  ISETP.NE.AND P2, PT, R4, 0xff, PT ;  /* 0x000000ff0400780c */ /* 0x000fda0003f45270 */
[--C-:B------:R-:W-:Y:S02]  /*6740*/  @P2 SHF.R.U32.HI R0, RZ, 0x16, R25.reuse ;  /* 0x00000016ff002819 */ /* 0x100fe40000011619 */
[----:B------:R-:W-:Y:S02]  /*6750*/  @P2 LOP3.LUT P0, RZ, R4, 0x3fffff, R25, 0xf8, !PT ;  /* 0x003fffff04ff2812 */ /* 0x000fe4000780f819 */
        /* <DEDUP_REMOVED lines=9> */
.L_x_478:
        /* <DEDUP_REMOVED lines=16> */
.L_x_507:
[----:B------:R-:W-:Y:S05]  /*68f0*/  BRA `(.L_x_479) ;  /* 0x00000000001c7947 */ /* 0x000fea0003800000 */
.L_x_506:
[----:B------:R-:W-:-:S06]  /*6900*/  HADD2.F32 R4, -RZ, R25.H0_H0 ;  /* 0x20000019ff047230 */ /* 0x000fcc0000004100 */
[----:B------:R-:W0:Y:S02]  /*6910*/  F2I.U64.TRUNC R4, R4 ;  /* 0x0000000400047311 */ /* 0x000e24000020d800 */
[----:B0-----:R0:W-:Y:S01]  /*6920*/  STG.E.64 desc[UR36][R2.64], R4 ;  /* 0x0000000402007986 */ /* 0x0011e2000c101b24 */
[----:B------:R-:W-:Y:S05]  /*6930*/  BRA `(.L_x_479) ;  /* 0x00000000000c7947 */ /* 0x000fea0003800000 */
.L_x_505:
[----:B------:R-:W-:-:S06]  /*6940*/  HADD2.F32 R25, -RZ, R25.H0_H0 ;  /* 0x20000019ff197230 */ /* 0x000fcc0000004100 */
[----:B------:R-:W0:Y:S02]  /*6950*/  F2I.FTZ.U32.TRUNC.NTZ R25, R25 ;  /* 0x0000001900197305 */ /* 0x000e24000021f000 */
[----:B0-----:R0:W-:Y:S02]  /*6960*/  STG.E desc[UR36][R2.64], R25 ;  /* 0x0000001902007986 */ /* 0x0011e4000c101924 */
.L_x_479:
[----:B------:R-:W-:-:S05]  /*6970*/  VIADD R19, R19, 0x80 ;  /* 0x0000008013137836 */ /* 0x000fca0000000000 */
[----:B------:R-:W-:-:S13]  /*6980*/  ISETP.GE.AND P0, PT, R19, R16, PT ;  /* 0x000000101300720c */ /* 0x000fda0003f06270 */
[----:B------:R-:W-:Y:S05]  /*6990*/  @P0 BRA `(.L_x_473) ;  /* 0x0000000c00f00947 */ /* 0x000fea0003800000 */
[----:B01234-:R-:W0:Y:S01]  /*69a0*/  LDC.64 R2, c[0x0][0x230] ;  /* 0x00008c00ff027b82 */ /* 0x01fe220000000a00 */
        /* <DEDUP_REMOVED lines=21> */
.L_x_511:
[----:B------:R-:W-:-:S06]  /*6b00*/  HADD2.F32 R5, -RZ, R24.H0_H0 ;  /* 0x20000018ff057230 */ /* 0x000fcc0000004100 */
[----:B------:R-:W0:Y:S02]  /*6b10*/  F2I.S64.TRUNC R4, R5 ;  /* 0x0000000500047311 */ /* 0x000e24000020d900 */
[----:B0-----:R0:W-:Y:S01]  /*6b20*/  STG.E.U8 desc[UR36][R2.64], R4 ;  /* 0x0000000402007986 */ /* 0x0011e2000c101124 */
[----:B------:R-:W-:Y:S05]  /*6b30*/  BRA `(.L_x_513) ;  /* 0x0000000c00847947 */ /* 0x000fea0003800000 */
.L_x_510:
        /* <DEDUP_REMOVED lines=10> */
.L_x_515:
[----:B------:R-:W-:-:S04]  /*6be0*/  HADD2.F32 R24, -RZ, R24.H0_H0 ;  /* 0x20000018ff187230 */ /* 0x000fc80000004100 */
[----:B------:R-:W0:Y:S02]  /*6bf0*/  F2I.FTZ.TRUNC.NTZ R5, R24 ;  /* 0x0000001800057305 */ /* 0x000e24000021f100 */
[----:B0-----:R0:W-:Y:S01]  /*6c00*/  STG.E desc[UR36][R2.64], R5 ;  /* 0x0000000502007986 */ /* 0x0011e2000c101924 */
[----:B------:R-:W-:Y:S05]  /*6c10*/  BRA `(.L_x_513) ;  /* 0x0000000c004c7947 */ /* 0x000fea0003800000 */
.L_x_514:
[----:B------:R-:W-:-:S04]  /*6c20*/  HADD2.F32 R24, -RZ, R24.H0_H0 ;  /* 0x20000018ff187230 */ /* 0x000fc80000004100 */
[----:B------:R-:W0:Y:S02]  /*6c30*/  F2I.FTZ.TRUNC.NTZ R5, R24 ;  /* 0x0000001800057305 */ /* 0x000e24000021f100 */
[----:B0-----:R0:W-:Y:S01]  /*6c40*/  STG.E.U16 desc[UR36][R2.64], R5 ;  /* 0x0000000502007986 */ /* 0x0011e2000c101524 */
[----:B------:R-:W-:Y:S05]  /*6c50*/  BRA `(.L_x_513) ;  /* 0x0000000c003c7947 */ /* 0x000fea0003800000 */
.L_x_509:
        /* <DEDUP_REMOVED lines=9> */
.L_x_517:
[----:B------:R0:W-:Y:S01]  /*6cf0*/  STG.E.U16 desc[UR36][R2.64], R24 ;  /* 0x0000001802007986 */ /* 0x0001e2000c101524 */
[----:B------:R-:W-:Y:S05]  /*6d00*/  BRA `(.L_x_513) ;  /* 0x0000000c00107947 */ /* 0x000fea0003800000 */
.L_x_516:
        /* <DEDUP_REMOVED lines=10> */
.L_x_519:
[----:B------:R-:W-:-:S05]  /*6db0*/  HADD2.F32 R0, -RZ, R24.H0_H0 ;  /* 0x20000018ff007230 */ /* 0x000fca0000004100 */
[----:B------:R-:W-:-:S04]  /*6dc0*/  F2FP.F16.F32.PACK_AB R0, RZ, R0 ;  /* 0x00000000ff00723e */ /* 0x000fc800000000ff */
[----:B------:R-:W-:-:S05]  /*6dd0*/  PRMT R0, R0, 0x5410, RZ ;  /* 0x0000541000007816 */ /* 0x000fca00000000ff */
[----:B------:R0:W-:Y:S01]  /*6de0*/  STG.E desc[UR36][R2.64], R0 ;  /* 0x0000000002007986 */ /* 0x0001e2000c101924 */
[----:B------:R-:W-:Y:S05]  /*6df0*/  BRA `(.L_x_513) ;  /* 0x0000000800d47947 */ /* 0x000fea0003800000 */
.L_x_518:
[----:B------:R-:W-:-:S05]  /*6e00*/  HADD2.F32 R4, -RZ, R24.H0_H0 ;  /* 0x20000018ff047230 */ /* 0x000fca0000004100 */
[----:B------:R-:W-:-:S06]  /*6e10*/  FMUL.FTZ R4, R4, 1 ;  /* 0x3f80000004047820 */ /* 0x000fcc0000410000 */
[----:B------:R-:W0:Y:S02]  /*6e20*/  F2F.F64.F32 R4, R4 ;  /* 0x0000000400047310 */ /* 0x000e240000201800 */
[----:B0-----:R0:W-:Y:S01]  /*6e30*/  STG.E.64 desc[UR36][R2.64], R4 ;  /* 0x0000000402007986 */ /* 0x0011e2000c101b24 */
[----:B------:R-:W-:Y:S05]  /*6e40*/  BRA `(.L_x_513) ;  /* 0x0000000800c07947 */ /* 0x000fea0003800000 */
.L_x_508:
        /* <DEDUP_REMOVED lines=13> */
.L_x_522:
[----:B------:R-:W-:Y:S01]  /*6f20*/  HADD2.F32 R24, -RZ, R24.H0_H0 ;  /* 0x20000018ff187230 */ /* 0x000fe20000004100 */
[----:B------:R-:W-:-:S04]  /*6f30*/  CS2R R6, SRZ ;  /* 0x0000000000067805 */ /* 0x000fc8000001ff00 */
[----:B------:R-:W-:-:S06]  /*6f40*/  FMUL.FTZ R4, R24, 1 ;  /* 0x3f80000018047820 */ /* 0x000fcc0000410000 */
[----:B------:R-:W0:Y:S02]  /*6f50*/  F2F.F64.F32 R4, R4 ;  /* 0x0000000400047310 */ /* 0x000e240000201800 */
[----:B0-----:R0:W-:Y:S01]  /*6f60*/  STG.E.128 desc[UR36][R2.64], R4 ;  /* 0x0000000402007986 */ /* 0x0011e2000c101d24 */
[----:B------:R-:W-:Y:S05]  /*6f70*/  BRA `(.L_x_513) ;  /* 0x0000000800747947 */ /* 0x000fea0003800000 */
.L_x_521:
        /* <DEDUP_REMOVED lines=21> */
.L_x_526:
[----:B------:R-:W-:Y:S05]  /*70d0*/  BSYNC B0 ;  /* 0x0000000000007941 */ /* 0x000fea0003800000 */
.L_x_525:
[----:B------:R-:W-:-:S05]  /*70e0*/  LOP3.LUT R5, R0, R5, RZ, 0xfc, !PT ;  /* 0x0000000500057212 */ /* 0x000fca00078efcff */
[----:B------:R0:W-:Y:S01]  /*70f0*/  STG.E.U8 desc[UR36][R2.64], R5 ;  /* 0x0000000502007986 */ /* 0x0001e2000c101124 */
[----:B------:R-:W-:Y:S05]  /*7100*/  BRA `(.L_x_513) ;  /* 0x0000000800107947 */ /* 0x000fea0003800000 */
.L_x_524:
        /* <DEDUP_REMOVED lines=13> */
.L_x_528:
[----:B------:R-:W-:Y:S01]  /*71e0*/  IMAD.MOV.U32 R0, RZ, RZ, 0x7f ;  /* 0x0000007fff007424 */ /* 0x000fe200078e00ff */
[----:B------:R-:W-:-:S04]  /*71f0*/  ISETP.GT.U32.AND P0, PT, R4, 0x7f800000, PT ;  /* 0x7f8000000400780c */ /* 0x000fc80003f04070 */
[----:B------:R-:W-:-:S09]  /*7200*/  SEL R0, R0, 0x7c, P0 ;  /* 0x0000007c00007807 */ /* 0x000fd20000000000 */
.L_x_529:
[----:B------:R-:W-:Y:S05]  /*7210*/  BSYNC B0 ;  /* 0x0000000000007941 */ /* 0x000fea0003800000 */
.L_x_527:
[----:B------:R-:W-:-:S04]  /*7220*/  LOP3.LUT R4, R5, 0x80000000, RZ, 0xc0, !PT ;  /* 0x8000000005047812 */ /* 0x000fc800078ec0ff */
[----:B------:R-:W-:-:S04]  /*7230*/  SHF.R.U32.HI R5, RZ, 0x18, R4 ;  /* 0x00000018ff057819 */ /* 0x000fc80000011604 */
[----:B------:R-:W-:-:S05]  /*7240*/  LOP3.LUT R5, R0, R5, RZ, 0xfc, !PT ;  /* 0x0000000500057212 */ /* 0x000fca00078efcff */
[----:B------:R0:W-:Y:S01]  /*7250*/  STG.E.U8 desc[UR36][R2.64], R5 ;  /* 0x0000000502007986 */ /* 0x0001e2000c101124 */
[----:B------:R-:W-:Y:S05]  /*7260*/  BRA `(.L_x_513) ;  /* 0x0000000400b87947 */ /* 0x000fea0003800000 */
.L_x_523:
[----:B------:R-:W-:-:S05]  /*7270*/  HADD2.F32 R0, -RZ, R24.H0_H0 ;  /* 0x20000018ff007230 */ /* 0x000fca0000004100 */
[----:B------:R-:W-:-:S05]  /*7280*/  F2FP.BF16.F32.PACK_AB R0, RZ, R0 ;  /* 0x00000000ff00723e */ /* 0x000fca00000010ff */
[----:B------:R0:W-:Y:S01]  /*7290*/  STG.E.U16 desc[UR36][R2.64], R0 ;  /* 0x0000000002007986 */ /* 0x0001e2000c101524 */
[----:B------:R-:W-:Y:S05]  /*72a0*/  BRA `(.L_x_513) ;  /* 0x0000000400a87947 */ /* 0x000fea0003800000 */
.L_x_520:
        /* <DEDUP_REMOVED lines=12> */
.L_x_532:
        /* <DEDUP_REMOVED lines=17> */
.L_x_535:
[----:B------:R-:W-:-:S04]  /*7480*/  LOP3.LUT R0, R7, 0x80000000, RZ, 0xc0, !PT ;  /* 0x8000000007007812 */ /* 0x000fc800078ec0ff */
[----:B------:R-:W-:-:S04]  /*7490*/  SHF.R.U32.HI R5, RZ, 0x18, R0 ;  /* 0x00000018ff057819 */ /* 0x000fc80000011600 */
[----:B------:R-:W-:-:S04]  /*74a0*/  LOP3.LUT R4, R4, R5, RZ, 0xfc, !PT ;  /* 0x0000000504047212 */ /* 0x000fc800078efcff */
[----:B------:R-:W-:-:S07]  /*74b0*/  PRMT R0, R4, 0x7610, R0 ;  /* 0x0000761004007816 */ /* 0x000fce0000000000 */
.L_x_534:
[----:B------:R-:W-:Y:S05]  /*74c0*/  BSYNC B0 ;  /* 0x0000000000007941 */ /* 0x000fea0003800000 */
.L_x_533:
[----:B------:R3:W-:Y:S01]  /*74d0*/  STG.E.U8 desc[UR36][R2.64], R0 ;  /* 0x0000000002007986 */ /* 0x0007e2000c101124 */
[----:B------:R-:W-:Y:S05]  /*74e0*/  BRA `(.L_x_513) ;  /* 0x0000000400187947 */ /* 0x000fea0003800000 */
.L_x_531:
        /* <DEDUP_REMOVED lines=17> */
.L_x_538:
[----:B------:R-:W-:-:S04]  /*7600*/  LOP3.LUT R0, R7, 0x80000000, RZ, 0xc0, !PT ;  /* 0x8000000007007812 */ /* 0x000fc800078ec0ff */
[----:B------:R-:W-:-:S04]  /*7610*/  SHF.R.U32.HI R5, RZ, 0x18, R0 ;  /* 0x00000018ff057819 */ /* 0x000fc80000011600 */
[----:B------:R-:W-:-:S04]  /*7620*/  LOP3.LUT R4, R4, R5, RZ, 0xfc, !PT ;  /* 0x0000000504047212 */ /* 0x000fc800078efcff */
[----:B------:R-:W-:-:S07]  /*7630*/  PRMT R0, R4, 0x7610, R0 ;  /* 0x0000761004007816 */ /* 0x000fce0000000000 */
.L_x_537:
[----:B------:R-:W-:Y:S05]  /*7640*/  BSYNC B0 ;  /* 0x0000000000007941 */ /* 0x000fea0003800000 */
.L_x_536:
[----:B------:R0:W-:Y:S01]  /*7650*/  STG.E.U8 desc[UR36][R2.64], R0 ;  /* 0x0000000002007986 */ /* 0x0001e2000c101124 */
[----:B------:R-:W-:Y:S05]  /*7660*/  BRA `(.L_x_513) ;  /* 0x0000000000b87947 */ /* 0x000fea0003800000 */
.L_x_530:
        /* <DEDUP_REMOVED lines=22> */
.L_x_512:
        /* <DEDUP_REMOVED lines=16> */
.L_x_541:
[----:B------:R-:W-:Y:S05]  /*78d0*/  BRA `(.L_x_513) ;  /* 0x00000000001c7947 */ /* 0x000fea0003800000 */
.L_x_540:
[----:B------:R-:W-:-:S06]  /*78e0*/  HADD2.F32 R4, -RZ, R24.H0_H0 ;  /* 0x20000018ff047230 */ /* 0x000fcc0000004100 */
[----:B------:R-:W0:Y:S02]  /*78f0*/  F2I.U64.TRUNC R4, R4 ;  /* 0x0000000400047311 */ /* 0x000e24000020d800 */
[----:B0-----:R1:W-:Y:S01]  /*7900*/  STG.E.64 desc[UR36][R2.64], R4 ;  /* 0x0000000402007986 */ /* 0x0013e2000c101b24 */
[----:B------:R-:W-:Y:S05]  /*7910*/  BRA `(.L_x_513) ;  /* 0x00000000000c7947 */ /* 0x000fea0003800000 */
.L_x_539:
[----:B------:R-:W-:-:S04]  /*7920*/  HADD2.F32 R24, -RZ, R24.H0_H0 ;  /* 0x20000018ff187230 */ /* 0x000fc80000004100 */
[----:B------:R-:W0:Y:S02]  /*7930*/  F2I.FTZ.U32.TRUNC.NTZ R5, R24 ;  /* 0x0000001800057305 */ /* 0x000e24000021f000 */
[----:B0-----:R2:W-:Y:S02]  /*7940*/  STG.E desc[UR36][R2.64], R5 ;  /* 0x0000000502007986 */ /* 0x0015e4000c101924 */
.L_x_513:
[----:B------:R-:W-:-:S07]  /*7950*/  VIADD R19, R19, 0x80 ;  /* 0x0000008013137836 */ /* 0x000fce0000000000 */
.L_x_473:
[----:B------:R-:W-:Y:S05]  /*7960*/  BSYNC B6 ;  /* 0x0000000000067941 */ /* 0x000fea0003800000 */
.L_x_472:
[----:B------:R-:W-:-:S13]  /*7970*/  ISETP.GE.AND P0, PT, R19, R16, PT ;  /* 0x000000101300720c */ /* 0x000fda0003f06270 */
[----:B------:R-:W-:Y:S05]  /*7980*/  @P0 EXIT ;  /* 0x000000000000094d */ /* 0x000fea0003800000 */
[----:B012345:R-:W0:Y:S01]  /*7990*/  LDC.64 R2, c[0x0][0x230] ;  /* 0x00008c00ff027b82 */ /* 0x03fe220000000a00 */
        /* <DEDUP_REMOVED lines=20> */
.L_x_545:
[----:B------:R-:W-:-:S06]  /*7ae0*/  HADD2.F32 R5, -RZ, R22.H0_H0 ;  /* 0x20000016ff057230 */ /* 0x000fcc0000004100 */
[----:B------:R-:W0:Y:S02]  /*7af0*/  F2I.S64.TRUNC R4, R5 ;  /* 0x0000000500047311 */ /* 0x000e24000020d900 */
[----:B0-----:R-:W-:Y:S01]  /*7b00*/  STG.E.U8 desc[UR36][R2.64], R4 ;  /* 0x0000000402007986 */ /* 0x001fe2000c101124 */
[----:B------:R-:W-:Y:S05]  /*7b10*/  EXIT ;  /* 0x000000000000794d */ /* 0x000fea0003800000 */
.L_x_544:
        /* <DEDUP_REMOVED lines=10> */
.L_x_548:
[----:B------:R-:W-:-:S04]  /*7bc0*/  HADD2.F32 R22, -RZ, R22.H0_H0 ;  /* 0x20000016ff167230 */ /* 0x000fc80000004100 */
[----:B------:R-:W0:Y:S02]  /*7bd0*/  F2I.FTZ.TRUNC.NTZ R5, R22 ;  /* 0x0000001600057305 */ /* 0x000e24000021f100 */
[----:B0-----:R-:W-:Y:S01]  /*7be0*/  STG.E desc[UR36][R2.64], R5 ;  /* 0x0000000502007986 */ /* 0x001fe2000c101924 */
[----:B------:R-:W-:Y:S05]  /*7bf0*/  EXIT ;  /* 0x000000000000794d */ /* 0x000fea0003800000 */
.L_x_547:
[----:B------:R-:W-:-:S04]  /*7c00*/  HADD2.F32 R22, -RZ, R22.H0_H0 ;  /* 0x20000016ff167230 */ /* 0x000fc80000004100 */
[----:B------:R-:W0:Y:S02]  /*7c10*/  F2I.FTZ.TRUNC.NTZ R5, R22 ;  /* 0x0000001600057305 */ /* 0x000e24000021f100 */
[----:B0-----:R-:W-:Y:S01]  /*7c20*/  STG.E.U16 desc[UR36][R2.64], R5 ;  /* 0x0000000502007986 */ /* 0x001fe2000c101524 */
[----:B------:R-:W-:Y:S05]  /*7c30*/  EXIT ;  /* 0x000000000000794d */ /* 0x000fea0003800000 */
.L_x_543:
        /* <DEDUP_REMOVED lines=9> */
.L_x_550:
[----:B------:R-:W-:Y:S01]  /*7cd0*/  STG.E.U16 desc[UR36][R2.64], R22 ;  /* 0x0000001602007986 */ /* 0x000fe2000c101524 */
[----:B------:R-:W-:Y:S05]  /*7ce0*/  EXIT ;  /* 0x000000000000794d */ /* 0x000fea0003800000 */
.L_x_549:
        /* <DEDUP_REMOVED lines=10> */
.L_x_552:
[----:B------:R-:W-:-:S05]  /*7d90*/  HADD2.F32 R0, -RZ, R22.H0_H0 ;  /* 0x20000016ff007230 */ /* 0x000fca0000004100 */
[----:B------:R-:W-:-:S04]  /*7da0*/  F2FP.F16.F32.PACK_AB R0, RZ, R0 ;  /* 0x00000000ff00723e */ /* 0x000fc800000000ff */
[----:B------:R-:W-:-:S05]  /*7db0*/  PRMT R0, R0, 0x5410, RZ ;  /* 0x0000541000007816 */ /* 0x000fca00000000ff */
[----:B------:R-:W-:Y:S01]  /*7dc0*/  STG.E desc[UR36][R2.64], R0 ;  /* 0x0000000002007986 */ /* 0x000fe2000c101924 */
[----:B------:R-:W-:Y:S05]  /*7dd0*/  EXIT ;  /* 0x000000000000794d */ /* 0x000fea0003800000 */
.L_x_551:
[----:B------:R-:W-:-:S05]  /*7de0*/  HADD2.F32 R4, -RZ, R22.H0_H0 ;  /* 0x20000016ff047230 */ /* 0x000fca0000004100 */
[----:B------:R-:W-:-:S06]  /*7df0*/  FMUL.FTZ R4, R4, 1 ;  /* 0x3f80000004047820 */ /* 0x000fcc0000410000 */
[----:B------:R-:W0:Y:S02]  /*7e00*/  F2F.F64.F32 R4, R4 ;  /* 0x0000000400047310 */ /* 0x000e240000201800 */
[----:B0-----:R-:W-:Y:S01]  /*7e10*/  STG.E.64 desc[UR36][R2.64], R4 ;  /* 0x0000000402007986 */ /* 0x001fe2000c101b24 */
[----:B------:R-:W-:Y:S05]  /*7e20*/  EXIT ;  /* 0x000000000000794d */ /* 0x000fea0003800000 */
.L_x_542:
        /* <DEDUP_REMOVED lines=13> */
.L_x_555:
[----:B------:R-:W-:Y:S01]  /*7f00*/  HADD2.F32 R22, -RZ, R22.H0_H0 ;  /* 0x20000016ff167230 */ /* 0x000fe20000004100 */
[----:B------:R-:W-:-:S04]  /*7f10*/  CS2R R6, SRZ ;  /* 0x0000000000067805 */ /* 0x000fc8000001ff00 */
[----:B------:R-:W-:-:S06]  /*7f20*/  FMUL.FTZ R4, R22, 1 ;  /* 0x3f80000016047820 */ /* 0x000fcc0000410000 */
[----:B------:R-:W0:Y:S02]  /*7f30*/  F2F.F64.F32 R4, R4 ;  /* 0x0000000400047310 */ /* 0x000e240000201800 */
[----:B0-----:R-:W-:Y:S01]  /*7f40*/  STG.E.128 desc[UR36][R2.64], R4 ;  /* 0x0000000402007986 */ /* 0x001fe2000c101d24 */
[----:B------:R-:W-:Y:S05]  /*7f50*/  EXIT ;  /* 0x000000000000794d */ /* 0x000fea0003800000 */
.L_x_554:
        /* <DEDUP_REMOVED lines=21> */
.L_x_559:
[----:B------:R-:W-:Y:S05]  /*80b0*/  BSYNC B0 ;  /* 0x0000000000007941 */ /* 0x000fea0003800000 */
.L_x_558:
[----:B------:R-:W-:-:S05]  /*80c0*/  LOP3.LUT R5, R0, R5, RZ, 0xfc, !PT ;  /* 0x0000000500057212 */ /* 0x000fca00078efcff */
[----:B------:R-:W-:Y:S01]  /*80d0*/  STG.E.U8 desc[UR36][R2.64], R5 ;  /* 0x0000000502007986 */ /* 0x000fe2000c101124 */
[----:B------:R-:W-:Y:S05]  /*80e0*/  EXIT ;  /* 0x000000000000794d */ /* 0x000fea0003800000 */
.L_x_557:
        /* <DEDUP_REMOVED lines=13> */
.L_x_561:
[----:B------:R-:W-:Y:S01]  /*81c0*/  IMAD.MOV.U32 R0, RZ, RZ, 0x7f ;  /* 0x0000007fff007424 */ /* 0x000fe200078e00ff */
[----:B------:R-:W-:-:S04]  /*81d0*/  ISETP.GT.U32.AND P0, PT, R4, 0x7f800000, PT ;  /* 0x7f8000000400780c */ /* 0x000fc80003f04070 */
[----:B------:R-:W-:-:S09]  /*81e0*/  SEL R0, R0, 0x7c, P0 ;  /* 0x0000007c00007807 */ /* 0x000fd20000000000 */
.L_x_562:
[----:B------:R-:W-:Y:S05]  /*81f0*/  BSYNC B0 ;  /* 0x0000000000007941 */ /* 0x000fea0003800000 */
.L_x_560:
[----:B------:R-:W-:-:S04]  /*8200*/  LOP3.LUT R4, R5, 0x80000000, RZ, 0xc0, !PT ;  /* 0x8000000005047812 */ /* 0x000fc800078ec0ff */
[----:B------:R-:W-:-:S04]  /*8210*/  SHF.R.U32.HI R5, RZ, 0x18, R4 ;  /* 0x00000018ff057819 */ /* 0x000fc80000011604 */
[----:B------:R-:W-:-:S05]  /*8220*/  LOP3.LUT R5, R0, R5, RZ, 0xfc, !PT ;  /* 0x0000000500057212 */ /* 0x000fca00078efcff */
[----:B------:R-:W-:Y:S01]  /*8230*/  STG.E.U8 desc[UR36][R2.64], R5 ;  /* 0x0000000502007986 */ /* 0x000fe2000c101124 */
[----:B------:R-:W-:Y:S05]  /*8240*/  EXIT ;  /* 0x000000000000794d */ /* 0x000fea0003800000 */
.L_x_556:
[----:B------:R-:W-:-:S05]  /*8250*/  HADD2.F32 R0, -RZ, R22.H0_H0 ;  /* 0x20000016ff007230 */ /* 0x000fca0000004100 */
[----:B------:R-:W-:-:S05]  /*8260*/  F2FP.BF16.F32.PACK_AB R0, RZ, R0 ;  /* 0x00000000ff00723e */ /* 0x000fca00000010ff */
[----:B------:R-:W-:Y:S01]  /*8270*/  STG.E.U16 desc[UR36][R2.64], R0 ;  /* 0x0000000002007986 */ /* 0x000fe2000c101524 */
[----:B------:R-:W-:Y:S05]  /*8280*/  EXIT ;  /* 0x000000000000794d */ /* 0x000fea0003800000 */
.L_x_553:
        /* <DEDUP_REMOVED lines=12> */
.L_x_565:
        /* <DEDUP_REMOVED lines=17> */
.L_x_568:
[----:B------:R-:W-:-:S04]  /*8460*/  LOP3.LUT R0, R7, 0x80000000, RZ, 0xc0, !PT ;  /* 0x8000000007007812 */ /* 0x000fc800078ec0ff */
[----:B------:R-:W-:-:S04]  /*8470*/  SHF.R.U32.HI R5, RZ, 0x18, R0 ;  /* 0x00000018ff057819 */ /* 0x000fc80000011600 */
[----:B------:R-:W-:-:S04]  /*8480*/  LOP3.LUT R4, R4, R5, RZ, 0xfc, !PT ;  /* 0x0000000504047212 */ /* 0x000fc800078efcff */
[----:B------:R-:W-:-:S07]  /*8490*/  PRMT R0, R4, 0x7610, R0 ;  /* 0x0000761004007816 */ /* 0x000fce0000000000 */
.L_x_567:
[----:B------:R-:W-:Y:S05]  /*84a0*/  BSYNC B0 ;  /* 0x0000000000007941 */ /* 0x000fea0003800000 */
.L_x_566:
[----:B------:R-:W-:Y:S01]  /*84b0*/  STG.E.U8 desc[UR36][R2.64], R0 ;  /* 0x0000000002007986 */ /* 0x000fe2000c101124 */
[----:B------:R-:W-:Y:S05]  /*84c0*/  EXIT ;  /* 0x000000000000794d */ /* 0x000fea0003800000 */
.L_x_564:
        /* <DEDUP_REMOVED lines=17> */
.L_x_571:
[----:B------:R-:W-:-:S04]  /*85e0*/  LOP3.LUT R0, R7, 0x80000000, RZ, 0xc0, !PT ;  /* 0x8000000007007812 */ /* 0x000fc800078ec0ff */
[----:B------:R-:W-:-:S04]  /*85f0*/  SHF.R.U32.HI R5, RZ, 0x18, R0 ;  /* 0x00000018ff057819 */ /* 0x000fc80000011600 */
[----:B------:R-:W-:-:S04]  /*8600*/  LOP3.LUT R4, R4, R5, RZ, 0xfc, !PT ;  /* 0x0000000504047212 */ /* 0x000fc800078efcff */
[----:B------:R-:W-:-:S07]  /*8610*/  PRMT R0, R4, 0x7610, R0 ;  /* 0x0000761004007816 */ /* 0x000fce0000000000 */
.L_x_570:
[----:B------:R-:W-:Y:S05]  /*8620*/  BSYNC B0 ;  /* 0x0000000000007941 */ /* 0x000fea0003800000 */
.L_x_569:
[----:B------:R-:W-:Y:S01]  /*8630*/  STG.E.U8 desc[UR36][R2.64], R0 ;  /* 0x0000000002007986 */ /* 0x000fe2000c101124 */
[----:B------:R-:W-:Y:S05]  /*8640*/  EXIT ;  /* 0x000000000000794d */ /* 0x000fea0003800000 */
.L_x_563:
        /* <DEDUP_REMOVED lines=22> */
.L_x_546:
        /* <DEDUP_REMOVED lines=16> */
.L_x_574:
[----:B------:R-:W-:Y:S05]  /*88b0*/  EXIT ;  /* 0x000000000000794d */ /* 0x000fea0003800000 */
.L_x_573:
[----:B------:R-:W-:-:S06]  /*88c0*/  HADD2.F32 R4, -RZ, R22.H0_H0 ;  /* 0x20000016ff047230 */ /* 0x000fcc0000004100 */
[----:B------:R-:W0:Y:S02]  /*88d0*/  F2I.U64.TRUNC R4, R4 ;  /* 0x0000000400047311 */ /* 0x000e24000020d800 */
[----:B0-----:R-:W-:Y:S01]  /*88e0*/  STG.E.64 desc[UR36][R2.64], R4 ;  /* 0x0000000402007986 */ /* 0x001fe2000c101b24 */
[----:B------:R-:W-:Y:S05]  /*88f0*/  EXIT ;  /* 0x000000000000794d */ /* 0x000fea0003800000 */
.L_x_572:
[----:B------:R-:W-:-:S04]  /*8900*/  HADD2.F32 R22, -RZ, R22.H0_H0 ;  /* 0x20000016ff167230 */ /* 0x000fc80000004100 */
[----:B------:R-:W0:Y:S02]  /*8910*/  F2I.FTZ.U32.TRUNC.NTZ R5, R22 ;  /* 0x0000001600057305 */ /* 0x000e24000021f000 */
[----:B0-----:R-:W-:Y:S01]  /*8920*/  STG.E desc[UR36][R2.64], R5 ;  /* 0x0000000502007986 */ /* 0x001fe2000c101924 */
[----:B------:R-:W-:Y:S05]  /*8930*/  EXIT ;  /* 0x000000000000794d */ /* 0x000fea0003800000 */
.L_x_575:
        /* <DEDUP_REMOVED lines=12> */
.L_x_1946:


//--------------------- .text._ZN2at6native18elementwise_kernelILi128ELi4EZNS0_22gpu_kernel_impl_nocastIZZZNS0_46_GLOBAL__N__5fd40885_13_AmpKernels_cu_3810c27339_amp_non_finite_check_and_unscale_cuda_ERNS_6TensorES5_RKS4_ENKUlvE_clEvENKUlvE1_clEvEUlN3c104HalfEE_EEvRNS_18TensorIteratorBaseERKT_EUliE_EEviT1_ --------------------------
	.section	.text._ZN2at6native18elementwise_kernelILi128ELi4EZNS0_22gpu_kernel_impl_nocastIZZZNS0_46_GLOBAL__N__5fd40885_13_AmpKernels_cu_3810c27339_amp_non_finite_check_and_unscale_cuda_ERNS_6TensorES5_RKS4_ENKUlvE_clEvENKUlvE1_clEvEUlN3c104HalfEE_EEvRNS_18TensorIteratorBaseERKT_EUliE_EEviT1_,"ax",@progbits
	.align	128
        .global         _ZN2at6native18elementwise_kernelILi128ELi4EZNS0_22gpu_kernel_impl_nocastIZZZNS0_46_GLOBAL__N__5fd40885_13_AmpKernels_cu_3810c27339_amp_non_finite_check_and_unscale_cuda_ERNS_6TensorES5_RKS4_ENKUlvE_clEvENKUlvE1_clEvEUlN3c104HalfEE_EEvRNS_18TensorIteratorBaseERKT_EUliE_EEviT1_
        .type           _ZN2at6native18elementwise_kernelILi128ELi4EZNS0_22gpu_kernel_impl_nocastIZZZNS0_46_GLOBAL__N__5fd40885_13_AmpKernels_cu_3810c27339_amp_non_finite_check_and_unscale_cuda_ERNS_6TensorES5_RKS4_ENKUlvE_clEvENKUlvE1_clEvEUlN3c104HalfEE_EEvRNS_18TensorIteratorBaseERKT_EUliE_EEviT1_,@function
        .size           _ZN2at6native18elementwise_kernelILi128ELi4EZNS0_22gpu_kernel_impl_nocastIZZZNS0_46_GLOBAL__N__5fd40885_13_AmpKernels_cu_3810c27339_amp_non_finite_check_and_unscale_cuda_ERNS_6TensorES5_RKS4_ENKUlvE_clEvENKUlvE1_clEvEUlN3c104HalfEE_EEvRNS_18TensorIteratorBaseERKT_EUliE_EEviT1_,(.L_x_1947 - _ZN2at6native18elementwise_kernelILi128ELi4EZNS0_22gpu_kernel_impl_nocastIZZZNS0_46_GLOBAL__N__5fd40885_13_AmpKernels_cu_3810c27339_amp_non_finite_check_and_unscale_cuda_ERNS_6TensorES5_RKS4_ENKUlvE_clEvENKUlvE1_clEvEUlN3c104HalfEE_EEvRNS_18TensorIteratorBaseERKT_EUliE_EEviT1_)
        .other          _ZN2at6native18elementwise_kernelILi128ELi4EZNS0_22gpu_kernel_impl_nocastIZZZNS0_46_GLOBAL__N__5fd40885_13_AmpKernels_cu_3810c27339_amp_non_finite_check_and_unscale_cuda_ERNS_6TensorES5_RKS4_ENKUlvE_clEvENKUlvE1_clEvEUlN3c104HalfEE_EEvRNS_18TensorIteratorBaseERKT_EUliE_EEviT1_,@"STO_CUDA_ENTRY STV_DEFAULT"
_ZN2at6native18elementwise_kernelILi128ELi4EZNS0_22gpu_kernel_impl_nocastIZZZNS0_46_GLOBAL__N__5fd40885_13_AmpKernels_cu_3810c27339_amp_non_finite_check_and_unscale_cuda_ERNS_6TensorES5_RKS4_ENKUlvE_clEvENKUlvE1_clEvEUlN3c104HalfEE_EEvRNS_18TensorIteratorBaseERKT_EUliE_EEviT1_:
.text._ZN2at6native18elementwise_kernelILi128ELi4EZNS0_22gpu_kernel_impl_nocastIZZZNS0_46_GLOBAL__N__5fd40885_13_AmpKernels_cu_3810c27339_amp_non_finite_check_and_unscale_cuda_ERNS_6TensorES5_RKS4_ENKUlvE_clEvENKUlvE1_clEvEUlN3c104HalfEE_EEvRNS_18TensorIteratorBaseERKT_EUliE_EEviT1_:
[----:B------:R-:W-:Y:S01]  /*0000*/  LDC R1, c[0x0][0x28] ;  /* 0x00000a00ff017b82 */ /* 0x000fe20000000800 */
[----:B------:R-:W0:Y:S01]  /*0010*/  S2R R3, SR_CTAID.X ;  /* 0x0000000000037919 */ /* 0x000e220000002500 */
[----:B------:R-:W-:Y:S01]  /*0020*/  ULDC UR6, c[0x0][0x210] ;  /* 0x0000840000067ab9 */ /* 0x000fe20000000800 */
[----:B------:R-:W-:Y:S01]  /*0030*/  ULDC.64 UR4, c[0x0][0x208] ;  /* 0x0000820000047ab9 */ /* 0x000fe20000000a00 */
[----:B------:R-:W-:Y:S01]  /*0040*/  BSSY B0, `(.L_x_576) ;  /* 0x0000147000007945 */ /* 0x000fe20003800000 */
[----:B------:R-:W0:Y:S02]  /*0050*/  S2R R0, SR_TID.X ;  /* 0x0000000000007919 */ /* 0x000e240000002100 */
[----:B0-----:R-:W-:-:S04]  /*0060*/  LEA R3, R3, R0, 0x9 ;  /* 0x0000000003037211 */ /* 0x001fc800078e48ff */
[----:B------:R-:W-:-:S13]  /*0070*/  ISETP.GE.AND P0, PT, R3, UR6, PT ;  /* 0x0000000603007c0c */ /* 0x000fda000bf06270 */
[----:B------:R-:W-:Y:S05]  /*0080*/  @P0 BRA `(.L_x_577) ;  /* 0x0000001400080947 */ /* 0x000fea0003800000 */
[----:B------:R-:W0:Y:S01]  /*0090*/  LDC R2, c[0x0][0x218] ;  /* 0x00008600ff027b82 */ /* 0x000e220000000800 */
[----:B------:R-:W-:Y:S01]  /*00a0*/  HFMA2.MMA R0, -RZ, RZ, 0, 0 ;  /* 0x00000000ff007435 */ /* 0x000fe200000001ff */
[----:B------:R-:W-:Y:S02]  /*00b0*/  MOV R5, RZ ;  /* 0x000000ff00057202 */ /* 0x000fe40000000f00 */
[----:B0-----:R-:W-:-:S13]  /*00c0*/  ISETP.NE.AND P0, PT, R2, RZ, PT ;  /* 0x000000ff0200720c */ /* 0x001fda0003f05270 */
[----:B------:R-:W-:Y:S05]  /*00d0*/  @!P0 BRA `(.L_x_578) ;  /* 0x0000001000a88947 */ /* 0x000fea0003800000 */
[----:B------:R-:W-:Y:S01]  /*00e0*/  MOV R4, RZ ;  /* 0x000000ff00047202 */ /* 0x000fe20000000f00 */
[----:B------:R-:W-:Y:S01]  /*00f0*/  ULDC.64 UR8, c[0x0][0x220] ;  /* 0x0000880000087ab9 */ /* 0x000fe20000000a00 */
[----:B------:R-:W-:Y:S01]  /*0100*/  MOV R5, R3 ;  /* 0x0000000300057202 */ /* 0x000fe20000000f00 */
[----:B------:R-:W-:Y:S01]  /*0110*/  ULDC UR7, c[0x0][0x21c] ;  /* 0x0000870000077ab9 */ /* 0x000fe20000000800 */
[----:B------:R-:W-:Y:S01]  /*0120*/  ISETP.NE.AND P0, PT, R2, 0x1, PT ;  /* 0x000000010200780c */ /* 0x000fe20003f05270 */
[----:B------:R-:W-:-:S05]  /*0130*/  IMAD.HI.U32 R6, R3, UR8, R4 ;  /* 0x0000000803067c27 */ /* 0x000fca000f8e0004 */
[----:B------:R-:W-:Y:S01]  /*0140*/  SHF.R.U32.HI R7, RZ, UR9, R6 ;  /* 0x00000009ff077c19 */ /* 0x000fe20008011606 */
[----:B------:R-:W-:-:S03]  /*0150*/  ULDC.64 UR8, c[0x0][0x348] ;  /* 0x0000d20000087ab9 */ /* 0x000fc60000000a00 */
[----:B------:R-:W-:-:S05]  /*0160*/  IADD3 R0, -R7, RZ, RZ ;  /* 0x000000ff07007210 */ /* 0x000fca0007ffe1ff */
[----:B------:R-:W-:-:S04]  /*0170*/  IMAD R0, R0, UR7, R3 ;  /* 0x0000000700007c24 */ /* 0x000fc8000f8e0203 */
[C---:B------:R-:W-:Y:S02]  /*0180*/  IMAD R5, R0.reuse, UR8, RZ ;  /* 0x0000000800057c24 */ /* 0x040fe4000f8e02ff */
[----:B------:R-:W-:Y:S01]  /*0190*/  IMAD R0, R0, UR9, RZ ;  /* 0x0000000900007c24 */ /* 0x000fe2000f8e02ff */
[----:B------:R-:W-:Y:S06]  /*01a0*/  @!P0 BRA `(.L_x_578) ;  /* 0x0000001000748947 */ /* 0x000fec0003800000 */
[----:B------:R-:W-:Y:S01]  /*01b0*/  HFMA2.MMA R6, -RZ, RZ, 0, 0 ;  /* 0x00000000ff067435 */ /* 0x000fe200000001ff */
[----:B------:R-:W-:Y:S01]  /*01c0*/  ULDC.64 UR8, c[0x0][0x228] ;  /* 0x00008a0000087ab9 */ /* 0x000fe20000000a00 */
[----:B------:R-:W-:Y:S01]  /*01d0*/  ULDC UR7, c[0x0][0x230] ;  /* 0x00008c0000077ab9 */ /* 0x000fe20000000800 */
[----:B------:R-:W-:-:S07]  /*01e0*/  ISETP.NE.AND P0, PT, R2, 0x2, PT ;  /* 0x000000020200780c */ /* 0x000fce0003f05270 */
[----:B------:R-:W-:-:S05]  /*01f0*/  IMAD.HI.U32 R8, R7, UR9, R6 ;  /* 0x0000000907087c27 */ /* 0x000fca000f8e0006 */
[----:B------:R-:W-:-:S04]  /*0200*/  SHF.R.U32.HI R9, RZ, UR7, R8 ;  /* 0x00000007ff097c19 */ /* 0x000fc80008011608 */
[----:B------:R-:W-:-:S05]  /*0210*/  IADD3 R6, -R9, RZ, RZ ;  /* 0x000000ff09067210 */ /* 0x000fca0007ffe1ff */
[----:B------:R-:W-:Y:S01]  /*0220*/  IMAD R6, R6, UR8, R7 ;  /* 0x0000000806067c24 */ /* 0x000fe2000f8e0207 */
[----:B------:R-:W-:-:S03]  /*0230*/  ULDC.64 UR8, c[0x0][0x350] ;  /* 0x0000d40000087ab9 */ /* 0x000fc60000000a00 */
[C---:B------:R-:W-:Y:S02]  /*0240*/  IMAD R5, R6.reuse, UR8, R5 ;  /* 0x0000000806057c24 */ /* 0x040fe4000f8e0205 */
[----:B------:R-:W-:Y:S01]  /*0250*/  IMAD R0, R6, UR9, R0 ;  /* 0x0000000906007c24 */ /* 0x000fe2000f8e0200 */
[----:B------:R-:W-:Y:S06]  /*0260*/  @!P0 BRA `(.L_x_578) ;  /* 0x0000001000448947 */ /* 0x000fec0003800000 */
[----:B------:R-:W-:Y:S01]  /*0270*/  MOV R8, RZ ;  /* 0x000000ff00087202 */ /* 0x000fe20000000f00 */
[----:B------:R-:W-:Y:S01]  /*0280*/  ULDC.64 UR8, c[0x0][0x238] ;  /* 0x00008e0000087ab9 */ /* 0x000fe20000000a00 */
[----:B------:R-:W-:Y:S01]  /*0290*/  ISETP.NE.AND P0, PT, R2, 0x3, PT ;  /* 0x000000030200780c */ /* 0x000fe20003f05270 */
[----:B------:R-:W-:Y:S02]  /*02a0*/  ULDC UR7, c[0x0][0x234] ;  /* 0x00008d0000077ab9 */ /* 0x000fe40000000800 */
[----:B------:R-:W-:-:S05]  /*02b0*/  IMAD.HI.U32 R6, R9, UR8, R8 ;  /* 0x0000000809067c27 */ /* 0x000fca000f8e0008 */
[----:B------:R-:W-:Y:S01]  /*02c0*/  SHF.R.U32.HI R7, RZ, UR9, R6 ;  /* 0x00000009ff077c19 */ /* 0x000fe20008011606 */
[----:B------:R-:W-:-:S03]  /*02d0*/  ULDC.64 UR8, c[0x0][0x358] ;  /* 0x0000d60000087ab9 */ /* 0x000fc60000000a00 */
[----:B------:R-:W-:-:S05]  /*02e0*/  IADD3 R8, -R7, RZ, RZ ;  /* 0x000000ff07087210 */ /* 0x000fca0007ffe1ff */
[----:B------:R-:W-:-:S04]  /*02f0*/  IMAD R8, R8, UR7, R9 ;  /* 0x0000000708087c24 */ /* 0x000fc8000f8e0209 */
        /* <DEDUP_REMOVED lines=51> */
[----:B------:R-:W-:Y:S01]  /*0630*/  MOV R6, RZ ;  /* 0x000000ff00067202 */ /* 0x000fe20000000f00 */
[----:B------:R-:W-:Y:S01]  /*0640*/  ULDC.64 UR8, c[0x0][0x270] ;  /* 0x00009c0000087ab9 */ /* 0x000fe20000000a00 */
[----:B------:R-:W-:Y:S01]  /*0650*/  ULDC UR7, c[0x0][0x278] ;  /* 0x00009e0000077ab9 */ /* 0x000fe20000000800 */
[----:B------:R-:W-:Y:S02]  /*0660*/  ISETP.NE.AND P0, PT, R2, 0x8, PT ;  /* 0x000000080200780c */ /* 0x000fe40003f05270 */
        /* <DEDUP_REMOVED lines=8> */
[----:B------:R-:W-:Y:S01]  /*06f0*/  IMAD.MOV.U32 R8, RZ, RZ, RZ ;  /* 0x000000ffff087224 */ /* 0x000fe200078e00ff */
[----:B------:R-:W-:Y:S01]  /*0700*/  ULDC.64 UR8, c[0x0][0x280] ;  /* 0x0000a00000087ab9 */ /* 0x000fe20000000a00 */
[----:B------:R-:W-:Y:S01]  /*0710*/  ISETP.NE.AND P0, PT, R2, 0x9, PT ;  /* 0x000000090200780c */ /* 0x000fe20003f05270 */
[----:B------:R-:W-:Y:S01]  /*0720*/  ULDC UR7, c[0x0][0x27c] ;  /* 0x00009f0000077ab9 */ /* 0x000fe20000000800 */
        /* <DEDUP_REMOVED lines=44> */
[----:B------:R-:W-:Y:S01]  /*09f0*/  HFMA2.MMA R8, -RZ, RZ, 0, 0 ;  /* 0x00000000ff087435 */ /* 0x000fe200000001ff */
[----:B------:R-:W-:Y:S01]  /*0a00*/  ULDC.64 UR8, c[0x0][0x2b0] ;  /* 0x0000ac0000087ab9 */ /* 0x000fe20000000a00 */
[----:B------:R-:W-:Y:S01]  /*0a10*/  ISETP.NE.AND P0, PT, R2, 0xd, PT ;  /* 0x0000000d0200780c */ /* 0x000fe20003f05270 */
[----:B------:R-:W-:-:S07]  /*0a20*/  ULDC UR7, c[0x0][0x2ac] ;  /* 0x0000ab0000077ab9 */ /* 0x000fce0000000800 */
        /* <DEDUP_REMOVED lines=128> */
[----:B------:R-:W-:Y:S01]  /*1230*/  ISETP.NE.AND P0, PT, R2, 0x18, PT ;  /* 0x000000180200780c */ /* 0x000fe20003f05270 */
[----:B------:R-:W-:Y:S01]  /*1240*/  IMAD.MOV.U32 R6, RZ, RZ, RZ ;  /* 0x000000ffff067224 */ /* 0x000fe200078e00ff */
[----:B------:R-:W-:Y:S01]  /*1250*/  ULDC.64 UR8, c[0x0][0x330] ;  /* 0x0000cc0000087ab9 */ /* 0x000fe20000000a00 */
[----:B------:R-:W-:Y:S02]  /*1260*/  ULDC UR7, c[0x0][0x338] ;  /* 0x0000ce0000077ab9 */ /* 0x000fe40000000800 */
[----:B------:R-:W-:-:S05]  /*1270*/  IMAD.HI.U32 R10, R7, UR9, R6 ;  /* 0x00000009070a7c27 */ /* 0x000fca000f8e0006 */
[----:B------:R-:W-:-:S03]  /*1280*/  SHF.R.U32.HI R11, RZ, UR7, R10 ;  /* 0x00000007ff0b7c19 */ /* 0x000fc6000801160a */
[----:B------:R-:W0:Y:S01]  /*1290*/  @P0 LDC.64 R12, c[0x0][0x340] ;  /* 0x0000d000ff0c0b82 */ /* 0x000e220000000a00 */
[----:B------:R-:W-:Y:S02]  /*12a0*/  @P0 MOV R10, RZ ;  /* 0x000000ff000a0202 */ /* 0x000fe40000000f00 */
[----:B------:R-:W-:-:S05]  /*12b0*/  IADD3 R6, -R11, RZ, RZ ;  /* 0x000000ff0b067210 */ /* 0x000fca0007ffe1ff */
[----:B------:R-:W1:Y:S01]  /*12c0*/  @P0 LDC R15, c[0x0][0x33c] ;  /* 0x0000cf00ff0f0b82 */ /* 0x000e620000000800 */
[----:B------:R-:W-:Y:S01]  /*12d0*/  IMAD R6, R6, UR8, R7 ;  /* 0x0000000806067c24 */ /* 0x000fe2000f8e0207 */
[----:B------:R-:W-:-:S03]  /*12e0*/  ULDC.64 UR8, c[0x0][0x400] ;  /* 0x0001000000087ab9 */ /* 0x000fc60000000a00 */
[C---:B------:R-:W-:Y:S02]  /*12f0*/  IMAD R5, R6.reuse, UR8, R5 ;  /* 0x0000000806057c24 */ /* 0x040fe4000f8e0205 */
[----:B------:R-:W-:Y:S01]  /*1300*/  IMAD R0, R6, UR9, R0 ;  /* 0x0000000906007c24 */ /* 0x000fe2000f8e0200 */
[----:B------:R-:W2:Y:S01]  /*1310*/  @P0 LDC.64 R8, c[0x0][0x408] ;  /* 0x00010200ff080b82 */ /* 0x000ea20000000a00 */
[----:B0-----:R-:W-:-:S05]  /*1320*/  @P0 IMAD.HI.U32 R2, R11, R12, R10 ;  /* 0x0000000c0b020227 */ /* 0x001fca00078e000a */
[----:B------:R-:W-:-:S04]  /*1330*/  @P0 SHF.R.U32.HI R2, RZ, R13, R2 ;  /* 0x0000000dff020219 */ /* 0x000fc80000011602 */
[----:B------:R-:W-:-:S05]  /*1340*/  @P0 IADD3 R10, -R2, RZ, RZ ;  /* 0x000000ff020a0210 */ /* 0x000fca0007ffe1ff */
[----:B-1----:R-:W-:-:S04]  /*1350*/  @P0 IMAD R10, R10, R15, R11 ;  /* 0x0000000f0a0a0224 */ /* 0x002fc800078e020b */
[C---:B--2---:R-:W-:Y:S02]  /*1360*/  @P0 IMAD R5, R10.reuse, R8, R5 ;  /* 0x000000080a050224 */ /* 0x044fe400078e0205 */
[----:B------:R-:W-:-:S07]  /*1370*/  @P0 IMAD R0, R10, R9, R0 ;  /* 0x000000090a000224 */ /* 0x000fce00078e0200 */
.L_x_578:
[----:B------:R-:W-:Y:S02]  /*1380*/  ULDC.64 UR8, c[0x0][0x418] ;  /* 0x0001060000087ab9 */ /* 0x000fe40000000a00 */
[----:B------:R-:W-:-:S04]  /*1390*/  IADD3 R10, P0, R0, UR8, RZ ;  /* 0x00000008000a7c10 */ /* 0x000fc8000ff1e0ff */
[----:B------:R-:W-:Y:S01]  /*13a0*/  IADD3.X R11, RZ, UR9, RZ, P0, !PT ;  /* 0x00000009ff0b7c10 */ /* 0x000fe200087fe4ff */
[----:B------:R-:W0:Y:S01]  /*13b0*/  LDC.64 R8, c[0x0][0x428] ;  /* 0x00010a00ff087b82 */ /* 0x000e220000000a00 */
[----:B------:R-:W-:-:S03]  /*13c0*/  ULDC.64 UR8, c[0x0][0x410] ;  /* 0x0001040000087ab9 */ /* 0x000fc60000000a00 */
[----:B------:R-:W2:Y:S02]  /*13d0*/  LDG.E.U16 R10, desc[UR4][R10.64] ;  /* 0x000000040a0a7981 */ /* 0x000ea4000c1e1500 */
[----:B--2---:R-:W-:-:S05]  /*13e0*/  HADD2.F32 R0, -RZ, R10.H0_H0 ;  /* 0x2000000aff007230 */ /* 0x004fca0000004100 */
[----:B------:R-:W-:-:S13]  /*13f0*/  FSETP.GEU.FTZ.AND P0, PT, |R0|, +INF , PT ;  /* 0x7f8000000000780b */ /* 0x000fda0003f1e200 */
[----:B------:R-:W1:Y:S01]  /*1400*/  @P0 LDC.64 R6, c[0x0][0x420] ;  /* 0x00010800ff060b82 */ /* 0x000e620000000a00 */
[----:B------:R-:W-:-:S05]  /*1410*/  @P0 MOV R13, 0x3f800000 ;  /* 0x3f800000000d0802 */ /* 0x000fca0000000f00 */
[----:B-1----:R1:W-:Y:S04]  /*1420*/  @P0 STG.E desc[UR4][R6.64], R13 ;  /* 0x0000000d06000986 */ /* 0x0023e8000c101904 */
[----:B0-----:R-:W2:Y:S01]  /*1430*/  LDG.E R9, desc[UR4][R8.64] ;  /* 0x0000000408097981 */ /* 0x001ea2000c1e1900 */
[----:B------:R-:W-:Y:S02]  /*1440*/  IADD3 R3, R3, 0x80, RZ ;  /* 0x0000008003037810 */ /* 0x000fe40007ffe0ff */
[----:B--2---:R-:W-:-:S13]  /*1450*/  FSETP.NEU.FTZ.AND P0, PT, R9, 1, PT ;  /* 0x3f8000000900780b */ /* 0x004fda0003f1d000 */
[----:B------:R-:W-:Y:S01]  /*1460*/  @P0 FMUL.FTZ R0, R0, R9 ;  /* 0x0000000900000220 */ /* 0x000fe20000410000 */
[----:B------:R-:W-:-:S04]  /*1470*/  IADD3 R4, P0, R5, UR8, RZ ;  /* 0x0000000805047c10 */ /* 0x000fc8000ff1e0ff */
[----:B------:R-:W-:Y:S02]  /*1480*/  F2FP.F16.F32.PACK_AB R0, RZ, R0 ;  /* 0x00000000ff00723e */ /* 0x000fe400000000ff */
[----:B------:R-:W-:-:S05]  /*1490*/  IADD3.X R5, RZ, UR9, RZ, P0, !PT ;  /* 0x00000009ff057c10 */ /* 0x000fca00087fe4ff */
[----:B------:R1:W-:Y:S02]  /*14a0*/  STG.E.U16 desc[UR4][R4.64], R0 ;  /* 0x0000000004007986 */ /* 0x0003e4000c101504 */
.L_x_577:
[----:B------:R-:W-:Y:S05]  /*14b0*/  BSYNC B0 ;  /* 0x0000000000007941 */ /* 0x000fea0003800000 */
.L_x_576:
[----:B------:R-:W-:Y:S01]  /*14c0*/  ISETP.GE.AND P0, PT, R3, UR6, PT ;  /* 0x0000000603007c0c */ /* 0x000fe2000bf06270 */
[----:B------:R-:W-:-:S12]  /*14d0*/  BSSY B0, `(.L_x_579) ;  /* 0x0000286000007945 */ /* 0x000fd80003800000 */
[----:B------:R-:W-:Y:S05]  /*14e0*/  @P0 BRA `(.L_x_580) ;  /* 0x0000002800100947 */ /* 0x000fea0003800000 */
[----:B-1----:R-:W0:Y:S01]  /*14f0*/  LDC R4, c[0x0][0x218] ;  /* 0x00008600ff047b82 */ /* 0x002e220000000800 */
[----:B------:R-:W-:Y:S01]  /*1500*/  HFMA2.MMA R5, -RZ, RZ, 0, 0 ;  /* 0x00000000ff057435 */ /* 0x000fe200000001ff */
[----:B------:R-:W-:Y:S02]  /*1510*/  MOV R0, RZ ;  /* 0x000000ff00007202 */ /* 0x000fe40000000f00 */
[----:B0-----:R-:W-:-:S13]  /*1520*/  ISETP.NE.AND P0, PT, R4, RZ, PT ;  /* 0x000000ff0400720c */ /* 0x001fda0003f05270 */
[----:B------:R-:W-:Y:S05]  /*1530*/  @!P0 BRA `(.L_x_581) ;  /* 0x0000001000a48947 */ /* 0x000fea0003800000 */
        /* <DEDUP_REMOVED lines=65> */
[----:B------:R-:W-:-:S05]  /*1950*/  SHF.R.U32.HI R9, RZ, UR7, R8 ;  /* 0x00000007ff097c19 */ /* 0x000fca0008011608 */
[----:B------:R-:W-:-:S04]  /*1960*/  IMAD.MOV R6, RZ, RZ, -R9 ;  /* 0x000000ffff067224 */ /* 0x000fc800078e0a09 */
        /* <DEDUP_REMOVED lines=210> */
[----:B------:R-:W-:Y:S01]  /*2690*/  ULDC.64 UR8, c[0x0][0x330] ;  /* 0x0000cc0000087ab9 */ /* 0x000fe20000000a00 */
[----:B------:R-:W-:Y:S01]  /*26a0*/  MOV R6, RZ ;  /* 0x000000ff00067202 */ /* 0x000fe20000000f00 */
[----:B------:R-:W-:-:S04]  /*26b0*/  ULDC UR7, c[0x0][0x338] ;  /* 0x0000ce0000077ab9 */ /* 0x000fc80000000800 */
[----:B------:R-:W-:-:S05]  /*26c0*/  IMAD.HI.U32 R10, R7, UR9, R6 ;  /* 0x00000009070a7c27 */ /* 0x000fca000f8e0006 */
[----:B------:R-:W-:Y:S01]  /*26d0*/  SHF.R.U32.HI R11, RZ, UR7, R10 ;  /* 0x00000007ff0b7c19 */ /* 0x000fe2000801160a */
        /* <DEDUP_REMOVED lines=15> */
.L_x_581:
        /* <DEDUP_REMOVED lines=11> */
[----:B0-----:R-:W3:Y:S01]  /*2880*/  LDG.E R11, desc[UR4][R10.64] ;  /* 0x000000040a0b7981 */ /* 0x001ee2000c1e1900 */
[----:B------:R-:W-:Y:S02]  /*2890*/  IADD3 R3, R3, 0x80, RZ ;  /* 0x0000008003037810 */ /* 0x000fe40007ffe0ff */
[----:B---3--:R-:W-:-:S13]  /*28a0*/  FSETP.NEU.FTZ.AND P0, PT, R11, 1, PT ;  /* 0x3f8000000b00780b */ /* 0x008fda0003f1d000 */
[----:B------:R-:W-:Y:S01]  /*28b0*/  @P0 FMUL.FTZ R0, R0, R11 ;  /* 0x0000000b00000220 */ /* 0x000fe20000410000 */
[----:B------:R-:W-:-:S04]  /*28c0*/  IADD3 R4, P0, R5, UR8, RZ ;  /* 0x0000000805047c10 */ /* 0x000fc8000ff1e0ff */
[----:B------:R-:W-:Y:S02]  /*28d0*/  F2FP.F16.F32.PACK_AB R0, RZ, R0 ;  /* 0x00000000ff00723e */ /* 0x000fe400000000ff */
[----:B------:R-:W-:Y:S02]  /*28e0*/  IADD3.X R5, RZ, UR9, RZ, P0, !PT ;  /* 0x00000009ff057c10 */ /* 0x000fe400087fe4ff */
[----:B------:R-:W-:-:S03]  /*28f0*/  ISETP.GE.AND P0, PT, R3, UR6, PT ;  /* 0x0000000603007c0c */ /* 0x000fc6000bf06270 */
[----:B------:R2:W-:Y:S10]  /*2900*/  STG.E.U16 desc[UR4][R4.64], R0 ;  /* 0x0000000004007986 */ /* 0x0005f4000c101504 */
[----:B------:R-:W-:Y:S05]  /*2910*/  @P0 BRA `(.L_x_580) ;  /* 0x0000001400040947 */ /* 0x000fea0003800000 */
[----:B--2---:R-:W0:Y:S01]  /*2920*/  LDC R4, c[0x0][0x218] ;  /* 0x00008600ff047b82 */ /* 0x004e220000000800 */
[----:B------:R-:W-:Y:S01]  /*2930*/  HFMA2.MMA R0, -RZ, RZ, 0, 0 ;  /* 0x00000000ff007435 */ /* 0x000fe200000001ff */
[----:B------:R-:W-:Y:S01]  /*2940*/  IMAD.MOV.U32 R5, RZ, RZ, RZ ;  /* 0x000000ffff057224 */ /* 0x000fe200078e00ff */
[----:B0-----:R-:W-:-:S13]  /*2950*/  ISETP.NE.AND P0, PT, R4, RZ, PT ;  /* 0x000000ff0400720c */ /* 0x001fda0003f05270 */
[----:B------:R-:W-:Y:S05]  /*2960*/  @!P0 BRA `(.L_x_582) ;  /* 0x0000001000a48947 */ /* 0x000fea0003800000 */
        /* <DEDUP_REMOVED lines=297> */
.L_x_582:
        /* <DEDUP_REMOVED lines=19> */
.L_x_580:
[----:B------:R-:W-:Y:S05]  /*3d30*/  BSYNC B0 ;  /* 0x0000000000007941 */ /* 0x000fea0003800000 */
.L_x_579:
[----:B------:R-:W-:-:S13]  /*3d40*/  ISETP.GE.AND P0, PT, R3, UR6, PT ;  /* 0x0000000603007c0c */ /* 0x000fda000bf06270 */
[----:B------:R-:W-:Y:S05]  /*3d50*/  @P0 EXIT ;  /* 0x000000000000094d */ /* 0x000fea0003800000 */
[----:B-123--:R-:W0:Y:S01]  /*3d60*/  LDC R4, c[0x0][0x218] ;  /* 0x00008600ff047b82 */ /* 0x00ee220000000800 */
[----:B------:R-:W-:Y:S01]  /*3d70*/  HFMA2.MMA R5, -RZ, RZ, 0, 0 ;  /* 0x00000000ff057435 */ /* 0x000fe200000001ff */
[----:B------:R-:W-:Y:S01]  /*3d80*/  IMAD.MOV.U32 R0, RZ, RZ, RZ ;  /* 0x000000ffff007224 */ /* 0x000fe200078e00ff */
[----:B0-----:R-:W-:-:S13]  /*3d90*/  ISETP.NE.AND P0, PT, R4, RZ, PT ;  /* 0x000000ff0400720c */ /* 0x001fda0003f05270 */
[----:B------:R-:W-:Y:S05]  /*3da0*/  @!P0 BRA `(.L_x_583) ;  /* 0x0000001000a48947 */ /* 0x000fea0003800000 */
[----:B------:R-:W-:Y:S01]  /*3db0*/  MOV R2, RZ ;  /* 0x000000ff00027202 */ /* 0x000fe20000000f00 */
[----:B------:R-:W-:Y:S01]  /*3dc0*/  ULDC.64 UR6, c[0x0][0x220] ;  /* 0x0000880000067ab9 */ /* 0x000fe20000000a00 */
[----:B------:R-:W-:-:S03]  /*3dd0*/  ISETP.NE.AND P0, PT, R4, 0x1, PT ;  /* 0x000000010400780c */ /* 0x000fc60003f05270 */
[----:B------:R-:W-:Y:S01]  /*3de0*/  IMAD.HI.U32 R6, R3, UR6, R2 ;  /* 0x0000000603067c27 */ /* 0x000fe2000f8e0002 */
[----:B------:R-:W-:-:S04]  /*3df0*/  ULDC UR6, c[0x0][0x21c] ;  /* 0x0000870000067ab9 */ /* 0x000fc80000000800 */
[----:B------:R-:W-:-:S04]  /*3e00*/  SHF.R.U32.HI R7, RZ, UR7, R6 ;  /* 0x00000007ff077c19 */ /* 0x000fc80008011606 */
[----:B------:R-:W-:-:S05]  /*3e10*/  IADD3 R0, -R7, RZ, RZ ;  /* 0x000000ff07007210 */ /* 0x000fca0007ffe1ff */
[----:B------:R-:W-:Y:S01]  /*3e20*/  IMAD R0, R0, UR6, R3 ;  /* 0x0000000600007c24 */ /* 0x000fe2000f8e0203 */
[----:B------:R-:W-:-:S03]  /*3e30*/  ULDC.64 UR6, c[0x0][0x348] ;  /* 0x0000d20000067ab9 */ /* 0x000fc60000000a00 */
        /* <DEDUP_REMOVED lines=17> */
[----:B------:R-:W-:-:S08]  /*3f50*/  ISETP.NE.AND P0, PT, R4, 0x3, PT ;  /* 0x000000030400780c */ /* 0x000fd00003f05270 */
[----:B------:R-:W-:Y:S01]  /*3f60*/  IMAD.HI.U32 R6, R3, UR6, R2 ;  /* 0x0000000603067c27 */ /* 0x000fe2000f8e0002 */
[----:B------:R-:W-:-:S04]  /*3f70*/  ULDC UR6, c[0x0][0x234] ;  /* 0x00008d0000067ab9 */ /* 0x000fc80000000800 */
        /* <DEDUP_REMOVED lines=21> */
[----:B------:R-:W-:-:S03]  /*40d0*/  ISETP.NE.AND P0, PT, R4, 0x5, PT ;  /* 0x000000050400780c */ /* 0x000fc60003f05270 */
        /* <DEDUP_REMOVED lines=232> */
[----:B------:R-:W-:Y:S01]  /*4f60*/  @P0 MOV R6, RZ ;  /* 0x000000ff00060202 */ /* 0x000fe20000000f00 */
[----:B------:R-:W-:Y:S01]  /*4f70*/  ULDC.64 UR6, c[0x0][0x400] ;  /* 0x0001000000067ab9 */ /* 0x000fe20000000a00 */
[----:B------:R-:W-:-:S05]  /*4f80*/  IADD3 R9, -R7, RZ, RZ ;  /* 0x000000ff07097210 */ /* 0x000fca0007ffe1ff */
[----:B------:R-:W1:Y:S08]  /*4f90*/  @P0 LDC R13, c[0x0][0x33c] ;  /* 0x0000cf00ff0d0b82 */ /* 0x000e700000000800 */
[----:B------:R-:W2:Y:S01]  /*4fa0*/  @P0 LDC.64 R14, c[0x0][0x408] ;  /* 0x00010200ff0e0b82 */ /* 0x000ea20000000a00 */
[----:B0-----:R-:W-:-:S05]  /*4fb0*/  @P0 IMAD.HI.U32 R2, R7, R10, R6 ;  /* 0x0000000a07020227 */ /* 0x001fca00078e0006 */
[----:B------:R-:W-:Y:S01]  /*4fc0*/  @P0 SHF.R.U32.HI R4, RZ, R11, R2 ;  /* 0x0000000bff040219 */ /* 0x000fe20000011602 */
[----:B------:R-:W-:-:S03]  /*4fd0*/  IMAD R2, R9, UR8, R3 ;  /* 0x0000000809027c24 */ /* 0x000fc6000f8e0203 */
[----:B------:R-:W-:Y:S01]  /*4fe0*/  @P0 IADD3 R6, -R4, RZ, RZ ;  /* 0x000000ff04060210 */ /* 0x000fe20007ffe1ff */
[C---:B------:R-:W-:Y:S02]  /*4ff0*/  IMAD R5, R2.reuse, UR6, R5 ;  /* 0x0000000602057c24 */ /* 0x040fe4000f8e0205 */
[----:B------:R-:W-:Y:S02]  /*5000*/  IMAD R0, R2, UR7, R0 ;  /* 0x0000000702007c24 */ /* 0x000fe4000f8e0200 */
[----:B-1----:R-:W-:-:S04]  /*5010*/  @P0 IMAD R6, R13, R6, R7 ;  /* 0x000000060d060224 */ /* 0x002fc800078e0207 */
[C---:B--2---:R-:W-:Y:S02]  /*5020*/  @P0 IMAD R5, R6.reuse, R14, R5 ;  /* 0x0000000e06050224 */ /* 0x044fe400078e0205 */
[----:B------:R-:W-:-:S07]  /*5030*/  @P0 IMAD R0, R6, R15, R0 ;  /* 0x0000000f06000224 */ /* 0x000fce00078e0200 */
.L_x_583:
        /* <DEDUP_REMOVED lines=10> */
[----:B-1----:R-:W-:Y:S04]  /*50e0*/  @P0 STG.E desc[UR4][R6.64], R11 ;  /* 0x0000000b06000986 */ /* 0x002fe8000c101904 */
[----:B0-----:R-:W2:Y:S02]  /*50f0*/  LDG.E R9, desc[UR4][R8.64] ;  /* 0x0000000408097981 */ /* 0x001ea4000c1e1900 */
[----:B--2---:R-:W-:-:S13]  /*5100*/  FSETP.NEU.FTZ.AND P0, PT, R9, 1, PT ;  /* 0x3f8000000900780b */ /* 0x004fda0003f1d000 */
[----:B------:R-:W-:Y:S01]  /*5110*/  @P0 FMUL.FTZ R0, R0, R9 ;  /* 0x0000000900000220 */ /* 0x000fe20000410000 */
[----:B------:R-:W-:-:S04]  /*5120*/  IADD3 R2, P0, R5, UR6, RZ ;  /* 0x0000000605027c10 */ /* 0x000fc8000ff1e0ff */
[----:B------:R-:W-:Y:S02]  /*5130*/  F2FP.F16.F32.PACK_AB R0, RZ, R0 ;  /* 0x00000000ff00723e */ /* 0x000fe400000000ff */
[----:B------:R-:W-:-:S05]  /*5140*/  IADD3.X R3, RZ, UR7, RZ, P0, !PT ;  /* 0x00000007ff037c10 */ /* 0x000fca00087fe4ff */
[----:B------:R-:W-:Y:S01]  /*5150*/  STG.E.U16 desc[UR4][R2.64], R0 ;  /* 0x0000000002007986 */ /* 0x000fe2000c101504 */
[----:B------:R-:W-:Y:S05]  /*5160*/  EXIT ;  /* 0x000000000000794d */ /* 0x000fea0003800000 */
.L_x_584:
        /* <DEDUP_REMOVED lines=9> */
.L_x_1947:


//--------------------- .text._ZN2at6native27unrolled_elementwise_kernelIZZZNS0_46_GLOBAL__N__5fd40885_13_AmpKernels_cu_3810c27339_amp_non_finite_check_and_unscale_cuda_ERNS_6TensorES4_RKS3_ENKUlvE_clEvENKUlvE1_clEvEUlN3c104HalfEE_St5arrayIPcLm2EELi4E23TrivialOffsetCalculatorILi1EjESG_NS0_6memory15LoadWithoutCastENSH_16StoreWithoutCastEEEviT_T0_T2_T3_T4_T5_ --------------------------
	.section	.text._ZN2at6native27unrolled_elementwise_kernelIZZZNS0_46_GLOBAL__N__5fd40885_13_AmpKernels_cu_3810c27339_amp_non_finite_check_and_unscale_cuda_ERNS_6TensorES4_RKS3_ENKUlvE_clEvENKUlvE1_clEvEUlN3c104HalfEE_St5arrayIPcLm2EELi4E23TrivialOffsetCalculatorILi1EjESG_NS0_6memory15LoadWithoutCastENSH_16StoreWithoutCastEEEviT_T0_T2_T3_T4_T5_,"ax",@progbits
	.align	128
        .global         _ZN2at6native27unrolled_elementwise_kernelIZZZNS0_46_GLOBAL__N__5fd40885_13_AmpKernels_cu_3810c27339_amp_non_finite_check_and_unscale_cuda_ERNS_6TensorES4_RKS3_ENKUlvE_clEvENKUlvE1_clEvEUlN3c104HalfEE_St5arrayIPcLm2EELi4E23TrivialOffsetCalculatorILi1EjESG_NS0_6memory15LoadWithoutCastENSH_16StoreWithoutCastEEEviT_T0_T2_T3_T4_T5_
        .type           _ZN2at6native27unrolled_elementwise_kernelIZZZNS0_46_GLOBAL__N__5fd40885_13_AmpKernels_cu_3810c27339_amp_non_finite_check_and_unscale_cuda_ERNS_6TensorES4_RKS3_ENKUlvE_clEvENKUlvE1_clEvEUlN3c104HalfEE_St5arrayIPcLm2EELi4E23TrivialOffsetCalculatorILi1EjESG_NS0_6memory15LoadWithoutCastENSH_16StoreWithoutCastEEEviT_T0_T2_T3_T4_T5_,@function
        .size           _ZN2at6native27unrolled_elementwise_kernelIZZZNS0_46_GLOBAL__N__5fd40885_13_AmpKernels_cu_3810c27339_amp_non_finite_check_and_unscale_cuda_ERNS_6TensorES4_RKS3_ENKUlvE_clEvENKUlvE1_clEvEUlN3c104HalfEE_St5arrayIPcLm2EELi4E23TrivialOffsetCalculatorILi1EjESG_NS0_6memory15LoadWithoutCastENSH_16StoreWithoutCastEEEviT_T0_T2_T3_T4_T5_,(.L_x_1948 - _ZN2at6native27unrolled_elementwise_kernelIZZZNS0_46_GLOBAL__N__5fd40885_13_AmpKernels_cu_3810c27339_amp_non_finite_check_and_unscale_cuda_ERNS_6TensorES4_RKS3_ENKUlvE_clEvENKUlvE1_clEvEUlN3c104HalfEE_St5arrayIPcLm2EELi4E23TrivialOffsetCalculatorILi1EjESG_NS0_6memory15LoadWithoutCastENSH_16StoreWithoutCastEEEviT_T0_T2_T3_T4_T5_)
        .other          _ZN2at6native27unrolled_elementwise_kernelIZZZNS0_46_GLOBAL__N__5fd40885_13_AmpKernels_cu_3810c27339_amp_non_finite_check_and_unscale_cuda_ERNS_6TensorES4_RKS3_ENKUlvE_clEvENKUlvE1_clEvEUlN3c104HalfEE_St5arrayIPcLm2EELi4E23TrivialOffsetCalculatorILi1EjESG_NS0_6memory15LoadWithoutCastENSH_16StoreWithoutCastEEEviT_T0_T2_T3_T4_T5_,@"STO_CUDA_ENTRY STV_DEFAULT"
_ZN2at6native27unrolled_elementwise_kernelIZZZNS0_46_GLOBAL__N__5fd40885_13_AmpKernels_cu_3810c27339_amp_non_finite_check_and_unscale_cuda_ERNS_6TensorES4_RKS3_ENKUlvE_clEvENKUlvE1_clEvEUlN3c104HalfEE_St5arrayIPcLm2EELi4E23TrivialOffsetCalculatorILi1EjESG_NS0_6memory15LoadWithoutCastENSH_16StoreWithoutCastEEEviT_T0_T2_T3_T4_T5_:
.text._ZN2at6native27unrolled_elementwise_kernelIZZZNS0_46_GLOBAL__N__5fd40885_13_AmpKernels_cu_3810c27339_amp_non_finite_check_and_unscale_cuda_ERNS_6TensorES4_RKS3_ENKUlvE_clEvENKUlvE1_clEvEUlN3c104HalfEE_St5arrayIPcLm2EELi4E23TrivialOffsetCalculatorILi1EjESG_NS0_6memory15LoadWithoutCastENSH_16StoreWithoutCastEEEviT_T0_T2_T3_T4_T5_:
[----:B------:R-:W-:Y:S01]  /*0000*/  LDC R1, c[0x0][0x28] ;  /* 0x00000a00ff017b82 */ /* 0x000fe20000000800 */
[----:B------:R-:W0:Y:S07]  /*0010*/  S2R R0, SR_CTAID.X ;  /* 0x0000000000007919 */ /* 0x000e2e0000002500 */
[----:B------:R-:W0:Y:S01]  /*0020*/  LDC R3, c[0x0][0x210] ;  /* 0x00008400ff037b82 */ /* 0x000e220000000800 */
[----:B------:R-:W-:Y:S01]  /*0030*/  PRMT R18, RZ, 0x7610, R18 ;  /* 0x00007610ff127816 */ /* 0x000fe20000000012 */
[----:B------:R-:W-:Y:S01]  /*0040*/  ULDC.64 UR4, c[0x0][0x208] ;  /* 0x0000820000047ab9 */ /* 0x000fe20000000a00 */
[----:B------:R-:W1:Y:S01]  /*0050*/  S2R R9, SR_TID.X ;  /* 0x0000000000097919 */ /* 0x000e620000002100 */
[----:B------:R-:W-:Y:S01]  /*0060*/  PRMT R8, RZ, 0x7610, R8 ;  /* 0x00007610ff087816 */ /* 0x000fe20000000008 */
[----:B0-----:R-:W-:-:S02]  /*0070*/  IMAD R2, R0, -0x200, R3 ;  /* 0xfffffe0000027824 */ /* 0x001fc400078e0203 */
[----:B-1----:R-:W-:-:S03]  /*0080*/  IMAD.MOV.U32 R3, RZ, RZ, R9 ;  /* 0x000000ffff037224 */ /* 0x002fc600078e0009 */
[----:B------:R-:W-:-:S13]  /*0090*/  ISETP.GE.AND P0, PT, R9, R2, PT ;  /* 0x000000020900720c */ /* 0x000fda0003f06270 */
[----:B------:R-:W0:Y:S01]  /*00a0*/  @!P0 LDC.64 R6, c[0x0][0x238] ;  /* 0x00008e00ff068b82 */ /* 0x000e220000000a00 */
[----:B------:R-:W-:Y:S02]  /*00b0*/  @!P0 IMAD R13, R0, 0x200, R9 ;  /* 0x00000200000d8824 */ /* 0x000fe400078e0209 */
[----:B------:R-:W-:-:S05]  /*00c0*/  @!P0 VIADD R3, R9, 0x80 ;  /* 0x0000008009038836 */ /* 0x000fca0000000000 */
[----:B------:R-:W-:-:S13]  /*00d0*/  ISETP.GE.AND P1, PT, R3, R2, PT ;  /* 0x000000020300720c */ /* 0x000fda0003f26270 */
[----:B------:R-:W-:Y:S01]  /*00e0*/  @!P1 LEA R17, R0, R3, 0x9 ;  /* 0x0000000300119211 */ /* 0x000fe200078e48ff */
[----:B------:R-:W-:Y:S01]  /*00f0*/  @!P1 VIADD R3, R3, 0x80 ;  /* 0x0000008003039836 */ /* 0x000fe20000000000 */
[----:B------:R-:W1:Y:S01]  /*0100*/  @!P1 LDC.64 R4, c[0x0][0x238] ;  /* 0x00008e00ff049b82 */ /* 0x000e620000000a00 */
[----:B0-----:R-:W-:-:S03]  /*0110*/  @!P0 IMAD.WIDE.U32 R12, R13, 0x2, R6 ;  /* 0x000000020d0c8825 */ /* 0x001fc600078e0006 */
[----:B------:R-:W-:Y:S02]  /*0120*/  ISETP.GE.AND P3, PT, R3, R2, PT ;  /* 0x000000020300720c */ /* 0x000fe40003f66270 */
[----:B------:R-:W5:Y:S01]  /*0130*/  @!P0 LDG.E.U16 R18, desc[UR4][R12.64] ;  /* 0x000000040c128981 */ /* 0x000f62000c1e1500 */
[----:B------:R-:W-:Y:S02]  /*0140*/  MOV R7, R9 ;  /* 0x0000000900077202 */ /* 0x000fe40000000f00 */
[----:B------:R-:W-:-:S08]  /*0150*/  PRMT R6, RZ, 0x7610, R6 ;  /* 0x00007610ff067816 */ /* 0x000fd00000000006 */
[----:B------:R-:W-:Y:S01]  /*0160*/  @!P3 IMAD R19, R0, 0x200, R3 ;  /* 0x000002000013b824 */ /* 0x000fe200078e0203 */
[----:B------:R-:W-:Y:S01]  /*0170*/  @!P3 IADD3 R3, R3, 0x80, RZ ;  /* 0x000000800303b810 */ /* 0x000fe20007ffe0ff */
[----:B------:R-:W0:Y:S03]  /*0180*/  @!P3 LDC.64 R10, c[0x0][0x238] ;  /* 0x00008e00ff0abb82 */ /* 0x000e260000000a00 */
[----:B------:R-:W-:Y:S01]  /*0190*/  ISETP.GE.AND P2, PT, R3, R2, PT ;  /* 0x000000020300720c */ /* 0x000fe20003f46270 */
[----:B-1----:R-:W-:-:S04]  /*01a0*/  @!P1 IMAD.WIDE.U32 R4, R17, 0x2, R4 ;  /* 0x0000000211049825 */ /* 0x002fc800078e0004 */
[----:B------:R-:W1:Y:S01]  /*01b0*/  @!P0 LDC.64 R16, c[0x0][0x230] ;  /* 0x00008c00ff108b82 */ /* 0x000e620000000a00 */
[C---:B------:R-:W-:Y:S01]  /*01c0*/  VIADD R23, R7.reuse, 0x80 ;  /* 0x0000008007177836 */ /* 0x040fe20000000000 */
[----:B------:R-:W-:Y:S01]  /*01d0*/  IADD3 R21, R7, 0x180, RZ ;  /* 0x0000018007157810 */ /* 0x000fe20007ffe0ff */
[----:B------:R2:W5:Y:S05]  /*01e0*/  @!P1 LDG.E.U16 R8, desc[UR4][R4.64] ;  /* 0x0000000404089981 */ /* 0x00056a000c1e1500 */
[----:B------:R-:W3:Y:S01]  /*01f0*/  @!P2 LDC.64 R14, c[0x0][0x238] ;  /* 0x00008e00ff0eab82 */ /* 0x000ee20000000a00 */
[C---:B------:R-:W-:Y:S01]  /*0200*/  @!P2 IMAD R3, R0.reuse, 0x200, R3 ;  /* 0x000002000003a824 */ /* 0x040fe200078e0203 */
[----:B------:R-:W-:Y:S01]  /*0210*/  BSSY B0, `(.L_x_585) ;  /* 0x0000019000007945 */ /* 0x000fe20003800000 */
[----:B--2---:R-:W-:-:S02]  /*0220*/  @!P0 IMAD R5, R0, 0x200, R9 ;  /* 0x0000020000058824 */ /* 0x004fc400078e0209 */
[----:B0-----:R-:W-:-:S04]  /*0230*/  @!P3 IMAD.WIDE.U32 R10, R19, 0x2, R10 ;  /* 0x00000002130ab825 */ /* 0x001fc800078e000a */
[----:B------:R-:W-:Y:S01]  /*0240*/  VIADD R19, R7, 0x100 ;  /* 0x0000010007137836 */ /* 0x000fe20000000000 */
[----:B------:R0:W5:Y:S01]  /*0250*/  @!P3 LDG.E.U16 R6, desc[UR4][R10.64] ;  /* 0x000000040a06b981 */ /* 0x000162000c1e1500 */
[----:B------:R-:W-:Y:S01]  /*0260*/  @!P0 IMAD.MOV.U32 R7, RZ, RZ, R23 ;  /* 0x000000ffff078224 */ /* 0x000fe200078e0017 */
[----:B------:R-:W-:Y:S01]  /*0270*/  ISETP.GE.AND P1, PT, R23, R2, PT ;  /* 0x000000021700720c */ /* 0x000fe20003f26270 */
[----:B-1----:R-:W-:-:S04]  /*0280*/  @!P0 IMAD.WIDE.U32 R4, R5, 0x2, R16 ;  /* 0x0000000205048825 */ /* 0x002fc800078e0010 */
[----:B---3--:R-:W-:Y:S01]  /*0290*/  @!P2 IMAD.WIDE.U32 R14, R3, 0x2, R14 ;  /* 0x00000002030ea825 */ /* 0x008fe200078e000e */
[----:B------:R-:W-:Y:S02]  /*02a0*/  PRMT R3, RZ, 0x7610, R3 ;  /* 0x00007610ff037816 */ /* 0x000fe40000000003 */
[-C--:B------:R-:W-:Y:S02]  /*02b0*/  ISETP.GE.AND P3, PT, R21, R2.reuse, PT ;  /* 0x000000021500720c */ /* 0x080fe40003f66270 */
[-C--:B------:R-:W-:Y:S02]  /*02c0*/  ISETP.GE.AND P4, PT, R7, R2.reuse, PT ;  /* 0x000000020700720c */ /* 0x080fe40003f86270 */
[----:B------:R0:W5:Y:S01]  /*02d0*/  @!P2 LDG.E.U16 R3, desc[UR4][R14.64] ;  /* 0x000000040e03a981 */ /* 0x000162000c1e1500 */
[----:B------:R-:W-:Y:S01]  /*02e0*/  ISETP.GE.AND P2, PT, R19, R2, PT ;  /* 0x000000021300720c */ /* 0x000fe20003f46270 */
[----:B------:R-:W-:-:S12]  /*02f0*/  @P0 BRA `(.L_x_586) ;  /* 0x0000000000280947 */ /* 0x000fd80003800000 */
[----:B-----5:R-:W-:Y:S01]  /*0300*/  HADD2.F32 R9, -RZ, R18.H0_H0 ;  /* 0x20000012ff097230 */ /* 0x020fe20000004100 */
[----:B------:R-:W1:Y:S04]  /*0310*/  LDC.64 R12, c[0x0][0x220] ;  /* 0x00008800ff0c7b82 */ /* 0x000e680000000a00 */
[----:B------:R-:W-:-:S13]  /*0320*/  FSETP.GEU.FTZ.AND P5, PT, |R9|, +INF , PT ;  /* 0x7f8000000900780b */ /* 0x000fda0003fbe200 */
[----:B0-----:R-:W0:Y:S01]  /*0330*/  @P5 LDC.64 R10, c[0x0][0x218] ;  /* 0x00008600ff0a5b82 */ /* 0x001e220000000a00 */
[----:B------:R-:W-:-:S05]  /*0340*/  @P5 MOV R15, 0x3f800000 ;  /* 0x3f800000000f5802 */ /* 0x000fca0000000f00 */
[----:B0-----:R2:W-:Y:S04]  /*0350*/  @P5 STG.E desc[UR4][R10.64], R15 ;  /* 0x0000000f0a005986 */ /* 0x0015e8000c101904 */
[----:B-1----:R-:W3:Y:S02]  /*0360*/  LDG.E R12, desc[UR4][R12.64] ;  /* 0x000000040c0c7981 */ /* 0x002ee4000c1e1900 */
[----:B---3--:R-:W-:-:S13]  /*0370*/  FSETP.NEU.FTZ.AND P5, PT, R12, 1, PT ;  /* 0x3f8000000c00780b */ /* 0x008fda0003fbd000 */
[----:B------:R-:W-:-:S05]  /*0380*/  @P5 FMUL.FTZ R9, R9, R12 ;  /* 0x0000000c09095220 */ /* 0x000fca0000410000 */
[----:B--2---:R-:W-:-:S07]  /*0390*/  F2FP.F16.F32.PACK_AB R9, RZ, R9 ;  /* 0x00000009ff09723e */ /* 0x004fce00000000ff */
.L_x_586:
[----:B------:R-:W-:Y:S05]  /*03a0*/  BSYNC B0 ;  /* 0x0000000000007941 */ /* 0x000fea0003800000 */
.L_x_585:
[----:B------:R-:W-:Y:S04]  /*03b0*/  BSSY B0, `(.L_x_587) ;  /* 0x000000c000007945 */ /* 0x000fe80003800000 */
[----:B------:R-:W-:Y:S05]  /*03c0*/  @P1 BRA `(.L_x_588) ;  /* 0x0000000000281947 */ /* 0x000fea0003800000 */
[----:B-----5:R-:W-:Y:S01]  /*03d0*/  HADD2.F32 R8, -RZ, R8.H0_H0 ;  /* 0x20000008ff087230 */ /* 0x020fe20000004100 */
[----:B------:R-:W1:Y:S04]  /*03e0*/  LDC.64 R12, c[0x0][0x220] ;  /* 0x00008800ff0c7b82 */ /* 0x000e680000000a00 */
[----:B------:R-:W-:-:S13]  /*03f0*/  FSETP.GEU.FTZ.AND P1, PT, |R8|, +INF , PT ;  /* 0x7f8000000800780b */ /* 0x000fda0003f3e200 */
[----:B0-----:R-:W0:Y:S01]  /*0400*/  @P1 LDC.64 R10, c[0x0][0x218] ;  /* 0x00008600ff0a1b82 */ /* 0x001e220000000a00 */
[----:B------:R-:W-:-:S05]  /*0410*/  @P1 IMAD.MOV.U32 R15, RZ, RZ, 0x3f800000 ;  /* 0x3f800000ff0f1424 */ /* 0x000fca00078e00ff */
[----:B0-----:R2:W-:Y:S04]  /*0420*/  @P1 STG.E desc[UR4][R10.64], R15 ;  /* 0x0000000f0a001986 */ /* 0x0015e8000c101904 */
[----:B-1----:R-:W3:Y:S02]  /*0430*/  LDG.E R13, desc[UR4][R12.64] ;  /* 0x000000040c0d7981 */ /* 0x002ee4000c1e1900 */
[----:B---3--:R-:W-:-:S13]  /*0440*/  FSETP.NEU.FTZ.AND P1, PT, R13, 1, PT ;  /* 0x3f8000000d00780b */ /* 0x008fda0003f3d000 */
[----:B------:R-:W-:-:S05]  /*0450*/  @P1 FMUL.FTZ R8, R8, R13 ;  /* 0x0000000d08081220 */ /* 0x000fca0000410000 */
[----:B--2---:R-:W-:-:S07]  /*0460*/  F2FP.F16.F32.PACK_AB R8, RZ, R8 ;  /* 0x00000008ff08723e */ /* 0x004fce00000000ff */
.L_x_588:
[----:B------:R-:W-:Y:S05]  /*0470*/  BSYNC B0 ;  /* 0x0000000000007941 */ /* 0x000fea0003800000 */
.L_x_587:
        /* <DEDUP_REMOVED lines=12> */
.L_x_590:
[----:B------:R-:W-:Y:S05]  /*0540*/  BSYNC B0 ;  /* 0x0000000000007941 */ /* 0x000fea0003800000 */
.L_x_589:
[----:B------:R-:W-:Y:S04]  /*0550*/  BSSY B0, `(.L_x_591) ;  /* 0x000000c000007945 */ /* 0x000fe80003800000 */
[----:B------:R-:W-:Y:S05]  /*0560*/  @P3 BRA `(.L_x_592) ;  /* 0x0000000000283947 */ /* 0x000fea0003800000 */
        /* <DEDUP_REMOVED lines=10> */
.L_x_592:
[----:B------:R-:W-:Y:S05]  /*0610*/  BSYNC B0 ;  /* 0x0000000000007941 */ /* 0x000fea0003800000 */
.L_x_591:
[----:B------:R1:W-:Y:S01]  /*0620*/  @!P0 STG.E.U16 desc[UR4][R4.64], R9 ;  /* 0x0000000904008986 */ /* 0x0003e2000c101504 */
[----:B------:R-:W-:Y:S04]  /*0630*/  BSSY B0, `(.L_x_593) ;  /* 0x000000c000007945 */ /* 0x000fe80003800000 */
[----:B------:R-:W-:Y:S05]  /*0640*/  @P4 BRA `(.L_x_594) ;  /* 0x0000000000284947 */ /* 0x000fea0003800000 */
[----:B0-----:R-:W0:Y:S01]  /*0650*/  LDC.64 R10, c[0x0][0x230] ;  /* 0x00008c00ff0a7b82 */ /* 0x001e220000000a00 */
[----:B-1----:R-:W-:Y:S02]  /*0660*/  IMAD R5, R0, 0x200, R7 ;  /* 0x0000020000057824 */ /* 0x002fe400078e0207 */
[----:B------:R-:W-:-:S05]  /*0670*/  VIADD R7, R7, 0x80 ;  /* 0x0000008007077836 */ /* 0x000fca0000000000 */
[----:B------:R-:W-:-:S13]  /*0680*/  ISETP.GE.AND P0, PT, R7, R2, PT ;  /* 0x000000020700720c */ /* 0x000fda0003f06270 */
[----:B-----5:R-:W-:Y:S01]  /*0690*/  @!P0 LEA R3, R0, R7, 0x9 ;  /* 0x0000000700038211 */ /* 0x020fe200078e48ff */
[----:B------:R-:W-:Y:S02]  /*06a0*/  @!P0 VIADD R7, R7, 0x80 ;  /* 0x0000008007078836 */ /* 0x000fe40000000000 */
[----:B0-----:R-:W-:-:S04]  /*06b0*/  IMAD.WIDE.U32 R4, R5, 0x2, R10 ;  /* 0x0000000205047825 */ /* 0x001fc800078e000a */
[----:B------:R-:W-:Y:S01]  /*06c0*/  @!P0 IMAD.WIDE.U32 R10, R3, 0x2, R10 ;  /* 0x00000002030a8825 */ /* 0x000fe200078e000a */
[----:B------:R2:W-:Y:S04]  /*06d0*/  STG.E.U16 desc[UR4][R4.64], R8 ;  /* 0x0000000804007986 */ /* 0x0005e8000c101504 */
[----:B------:R2:W-:Y:S02]  /*06e0*/  @!P0 STG.E.U16 desc[UR4][R10.64], R6 ;  /* 0x000000060a008986 */ /* 0x0005e4000c101504 */
.L_x_594:
[----:B------:R-:W-:Y:S05]  /*06f0*/  BSYNC B0 ;  /* 0x0000000000007941 */ /* 0x000fea0003800000 */
.L_x_593:
[----:B------:R-:W-:-:S13]  /*0700*/  ISETP.GE.AND P0, PT, R7, R2, PT ;  /* 0x000000020700720c */ /* 0x000fda0003f06270 */
[----:B------:R-:W-:Y:S05]  /*0710*/  @P0 EXIT ;  /* 0x000000000000094d */ /* 0x000fea0003800000 */
[----:B-----5:R-:W3:Y:S01]  /*0720*/  LDC.64 R2, c[0x0][0x230] ;  /* 0x00008c00ff027b82 */ /* 0x020ee20000000a00 */
[----:B------:R-:W-:-:S05]  /*0730*/  LEA R7, R0, R7, 0x9 ;  /* 0x0000000700077211 */ /* 0x000fca00078e48ff */
[----:B---3--:R-:W-:-:S05]  /*0740*/  IMAD.WIDE.U32 R2, R7, 0x2, R2 ;  /* 0x0000000207027825 */ /* 0x008fca00078e0002 */
[----:B------:R-:W-:Y:S01]  /*0750*/  STG.E.U16 desc[UR4][R2.64], R13 ;  /* 0x0000000d02007986 */ /* 0x000fe2000c101504 */
[----:B------:R-:W-:Y:S05]  /*0760*/  EXIT ;  /* 0x000000000000794d */ /* 0x000fea0003800000 */
.L_x_595:
        /* <DEDUP_REMOVED lines=9> */
.L_x_1948:


//--------------------- .text._ZN2at6native29vectorized_elementwise_kernelILi2EZZZNS0_46_GLOBAL__N__5fd40885_13_AmpKernels_cu_3810c27339_amp_non_finite_check_and_unscale_cuda_ERNS_6TensorES4_RKS3_ENKUlvE_clEvENKUlvE1_clEvEUlN3c104HalfEE_St5arrayIPcLm2EEEEviT0_T1_ --------------------------
	.section	.text._ZN2at6native29vectorized_elementwise_kernelILi2EZZZNS0_46_GLOBAL__N__5fd40885_13_AmpKernels_cu_3810c27339_amp_non_finite_check_and_unscale_cuda_ERNS_6TensorES4_RKS3_ENKUlvE_clEvENKUlvE1_clEvEUlN3c104HalfEE_St5arrayIPcLm2EEEEviT0_T1_,"ax",@progbits
	.align	128
        .global         _ZN2at6native29vectorized_elementwise_kernelILi2EZZZNS0_46_GLOBAL__N__5fd40885_13_AmpKernels_cu_3810c27339_amp_non_finite_check_and_unscale_cuda_ERNS_6TensorES4_RKS3_ENKUlvE_clEvENKUlvE1_clEvEUlN3c104HalfEE_St5arrayIPcLm2EEEEviT0_T1_
        .type           _ZN2at6native29vectorized_elementwise_kernelILi2EZZZNS0_46_GLOBAL__N__5fd40885_13_AmpKernels_cu_3810c27339_amp_non_finite_check_and_unscale_cuda_ERNS_6TensorES4_RKS3_ENKUlvE_clEvENKUlvE1_clEvEUlN3c104HalfEE_St5arrayIPcLm2EEEEviT0_T1_,@function
        .size           _ZN2at6native29vectorized_elementwise_kernelILi2EZZZNS0_46_GLOBAL__N__5fd40885_13_AmpKernels_cu_3810c27339_amp_non_finite_check_and_unscale_cuda_ERNS_6TensorES4_RKS3_ENKUlvE_clEvENKUlvE1_clEvEUlN3c104HalfEE_St5arrayIPcLm2EEEEviT0_T1_,(.L_x_1949 - _ZN2at6native29vectorized_elementwise_kernelILi2EZZZNS0_46_GLOBAL__N__5fd40885_13_AmpKernels_cu_3810c27339_amp_non_finite_check_and_unscale_cuda_ERNS_6TensorES4_RKS3_ENKUlvE_clEvENKUlvE1_clEvEUlN3c104HalfEE_St5arrayIPcLm2EEEEviT0_T1_)
        .other          _ZN2at6native29vectorized_elementwise_kernelILi2EZZZNS0_46_GLOBAL__N__5fd40885_13_AmpKernels_cu_3810c27339_amp_non_finite_check_and_unscale_cuda_ERNS_6TensorES4_RKS3_ENKUlvE_clEvENKUlvE1_clEvEUlN3c104HalfEE_St5arrayIPcLm2EEEEviT0_T1_,@"STO_CUDA_ENTRY STV_DEFAULT"
_ZN2at6native29vectorized_elementwise_kernelILi2EZZZNS0_46_GLOBAL__N__5fd40885_13_AmpKernels_cu_3810c27339_amp_non_finite_check_and_unscale_cuda_ERNS_6TensorES4_RKS3_ENKUlvE_clEvENKUlvE1_clEvEUlN3c104HalfEE_St5arrayIPcLm2EEEEviT0_T1_:
.text._ZN2at6native29vectorized_elementwise_kernelILi2EZZZNS0_46_GLOBAL__N__5fd40885_13_AmpKernels_cu_3810c27339_amp_non_finite_check_and_unscale_cuda_ERNS_6TensorES4_RKS3_ENKUlvE_clEvENKUlvE1_clEvEUlN3c104HalfEE_St5arrayIPcLm2EEEEviT0_T1_:
[----:B------:R-:W-:Y:S01]  /*0000*/  LDC R1, c[0x0][0x28] ;  /* 0x00000a00ff017b82 */ /* 0x000fe20000000800 */
[----:B------:R-:W0:Y:S01]  /*0010*/  S2R R0, SR_CTAID.X ;  /* 0x0000000000007919 */ /* 0x000e220000002500 */
[----:B------:R-:W-:Y:S01]  /*0020*/  ULDC UR4, c[0x0][0x210] ;  /* 0x0000840000047ab9 */ /* 0x000fe20000000800 */
[----:B0-----:R-:W-:-:S05]  /*0030*/  IMAD.SHL.U32 R0, R0, 0x400, RZ ;  /* 0x0000040000007824 */ /* 0x001fca00078e00ff */
[----:B------:R-:W-:Y:S01]  /*0040*/  IADD3 R10, -R0, UR4, RZ ;  /* 0x00000004000a7c10 */ /* 0x000fe2000fffe1ff */
[----:B------:R-:W-:-:S03]  /*0050*/  ULDC.64 UR4, c[0x0][0x208] ;  /* 0x0000820000047ab9 */ /* 0x000fc60000000a00 */
[----:B------:R-:W-:-:S13]  /*0060*/  ISETP.GE.U32.AND P0, PT, R10, 0x400, PT ;  /* 0x000004000a00780c */ /* 0x000fda0003f06070 */
[----:B------:R-:W-:Y:S05]  /*0070*/  @!P0 BRA `(.L_x_596) ;  /* 0x0000000400548947 */ /* 0x000fea0003800000 */
[----:B------:R-:W0:Y:S01]  /*0080*/  S2R R4, SR_TID.X ;  /* 0x0000000000047919 */ /* 0x000e220000002100 */
[----:B------:R-:W1:Y:S02]  /*0090*/  LDC.64 R2, c[0x0][0x238] ;  /* 0x00008e00ff027b82 */ /* 0x000e640000000a00 */
[----:B-1----:R-:W-:-:S04]  /*00a0*/  IMAD.WIDE R2, R0, 0x2, R2 ;  /* 0x0000000200027825 */ /* 0x002fc800078e0202 */
[----:B0-----:R-:W-:-:S05]  /*00b0*/  IMAD.WIDE.U32 R14, R4, 0x4, R2 ;  /* 0x00000004040e7825 */ /* 0x001fca00078e0002 */
[----:B------:R-:W2:Y:S01]  /*00c0*/  LDG.E R6, desc[UR4][R14.64] ;  /* 0x000000040e067981 */ /* 0x000ea2000c1e1900 */
[----:B------:R-:W0:Y:S03]  /*00d0*/  LDC.64 R2, c[0x0][0x220] ;  /* 0x00008800ff027b82 */ /* 0x000e260000000a00 */
[----:B------:R-:W3:Y:S04]  /*00e0*/  LDG.E R9, desc[UR4][R14.64+0x200] ;  /* 0x000200040e097981 */ /* 0x000ee8000c1e1900 */
[----:B------:R-:W4:Y:S04]  /*00f0*/  LDG.E R12, desc[UR4][R14.64+0x400] ;  /* 0x000400040e0c7981 */ /* 0x000f28000c1e1900 */
[----:B------:R1:W5:Y:S01]  /*0100*/  LDG.E R10, desc[UR4][R14.64+0x600] ;  /* 0x000600040e0a7981 */ /* 0x000362000c1e1900 */
[----:B--2---:R-:W-:-:S05]  /*0110*/  HADD2.F32 R5, -RZ, R6.H0_H0 ;  /* 0x20000006ff057230 */ /* 0x004fca0000004100 */
[----:B------:R-:W-:-:S13]  /*0120*/  FSETP.GEU.FTZ.AND P0, PT, |R5|, +INF , PT ;  /* 0x7f8000000500780b */ /* 0x000fda0003f1e200 */
[----:B------:R-:W2:Y:S01]  /*0130*/  @P0 LDC.64 R16, c[0x0][0x218] ;  /* 0x00008600ff100b82 */ /* 0x000ea20000000a00 */
[----:B------:R-:W-:-:S05]  /*0140*/  @P0 IMAD.MOV.U32 R11, RZ, RZ, 0x3f800000 ;  /* 0x3f800000ff0b0424 */ /* 0x000fca00078e00ff */
[----:B--2---:R2:W-:Y:S04]  /*0150*/  @P0 STG.E desc[UR4][R16.64], R11 ;  /* 0x0000000b10000986 */ /* 0x0045e8000c101904 */
[----:B0-----:R-:W3:Y:S01]  /*0160*/  LDG.E R8, desc[UR4][R2.64] ;  /* 0x0000000402087981 */ /* 0x001ee2000c1e1900 */
[----:B------:R-:W-:-:S05]  /*0170*/  HADD2.F32 R6, -RZ, R6.H1_H1 ;  /* 0x30000006ff067230 */ /* 0x000fca0000004100 */
[----:B------:R-:W-:-:S13]  /*0180*/  FSETP.GEU.FTZ.AND P1, PT, |R6|, +INF , PT ;  /* 0x7f8000000600780b */ /* 0x000fda0003f3e200 */
[----:B------:R-:W0:Y:S01]  /*0190*/  @P1 LDC.64 R18, c[0x0][0x218] ;  /* 0x00008600ff121b82 */ /* 0x000e220000000a00 */
[----:B------:R-:W-:-:S05]  /*01a0*/  @P1 IMAD.MOV.U32 R13, RZ, RZ, 0x3f800000 ;  /* 0x3f800000ff0d1424 */ /* 0x000fca00078e00ff */
[----:B0-----:R0:W-:Y:S01]  /*01b0*/  @P1 STG.E desc[UR4][R18.64], R13 ;  /* 0x0000000d12001986 */ /* 0x0011e2000c101904 */
[----:B---3--:R-:W-:-:S13]  /*01c0*/  FSETP.NEU.FTZ.AND P0, PT, R8, 1, PT ;  /* 0x3f8000000800780b */ /* 0x008fda0003f1d000 */
[----:B------:R-:W-:Y:S02]  /*01d0*/  @P0 FMUL.FTZ R5, R5, R8 ;  /* 0x0000000805050220 */ /* 0x000fe40000410000 */
[----:B------:R-:W3:Y:S01]  /*01e0*/  @P1 LDG.E R8, desc[UR4][R2.64] ;  /* 0x0000000402081981 */ /* 0x000ee2000c1e1900 */
[----:B------:R-:W-:-:S05]  /*01f0*/  HADD2.F32 R7, -RZ, R9.H0_H0 ;  /* 0x20000009ff077230 */ /* 0x000fca0000004100 */
[----:B------:R-:W-:-:S13]  /*0200*/  FSETP.GEU.FTZ.AND P1, PT, |R7|, +INF , PT ;  /* 0x7f8000000700780b */ /* 0x000fda0003f3e200 */
[----:B-1----:R-:W1:Y:S01]  /*0210*/  @P1 LDC.64 R14, c[0x0][0x218] ;  /* 0x00008600ff0e1b82 */ /* 0x002e620000000a00 */
[----:B--2---:R-:W-:-:S05]  /*0220*/  @P1 MOV R11, 0x3f800000 ;  /* 0x3f800000000b1802 */ /* 0x004fca0000000f00 */
[----:B-1----:R4:W-:Y:S01]  /*0230*/  @P1 STG.E desc[UR4][R14.64], R11 ;  /* 0x0000000b0e001986 */ /* 0x0029e2000c101904 */
[----:B---3--:R-:W-:-:S13]  /*0240*/  FSETP.NEU.FTZ.AND P0, PT, R8, 1, PT ;  /* 0x3f8000000800780b */ /* 0x008fda0003f1d000 */
[----:B------:R-:W-:Y:S02]  /*0250*/  @P0 FMUL.FTZ R6, R6, R8 ;  /* 0x0000000806060220 */ /* 0x000fe40000410000 */
[----:B------:R-:W2:Y:S01]  /*0260*/  @P1 LDG.E R8, desc[UR4][R2.64] ;  /* 0x0000000402081981 */ /* 0x000ea2000c1e1900 */
[----:B------:R-:W-:-:S05]  /*0270*/  HADD2.F32 R9, -RZ, R9.H1_H1 ;  /* 0x30000009ff097230 */ /* 0x000fca0000004100 */
[----:B------:R-:W-:-:S13]  /*0280*/  FSETP.GEU.FTZ.AND P0, PT, |R9|, +INF , PT ;  /* 0x7f8000000900780b */ /* 0x000fda0003f1e200 */
[----:B------:R-:W1:Y:S01]  /*0290*/  @P0 LDC.64 R16, c[0x0][0x218] ;  /* 0x00008600ff100b82 */ /* 0x000e620000000a00 */
[----:B0-----:R-:W-:-:S05]  /*02a0*/  @P0 IMAD.MOV.U32 R13, RZ, RZ, 0x3f800000 ;  /* 0x3f800000ff0d0424 */ /* 0x001fca00078e00ff */
[----:B-1----:R0:W-:Y:S01]  /*02b0*/  @P0 STG.E desc[UR4][R16.64], R13 ;  /* 0x0000000d10000986 */ /* 0x0021e2000c101904 */
[----:B--2---:R-:W-:-:S13]  /*02c0*/  FSETP.NEU.FTZ.AND P1, PT, R8, 1, PT ;  /* 0x3f8000000800780b */ /* 0x004fda0003f3d000 */
[----:B------:R-:W-:Y:S02]  /*02d0*/  @P1 FMUL.FTZ R7, R8, R7 ;  /* 0x0000000708071220 */ /* 0x000fe40000410000 */
[----:B------:R-:W2:Y:S01]  /*02e0*/  @P0 LDG.E R8, desc[UR4][R2.64] ;  /* 0x0000000402080981 */ /* 0x000ea2000c1e1900 */
[----:B----4-:R-:W-:-:S05]  /*02f0*/  HADD2.F32 R11, -RZ, R12.H0_H0 ;  /* 0x2000000cff0b7230 */ /* 0x010fca0000004100 */
[----:B------:R-:W-:-:S13]  /*0300*/  FSETP.GEU.FTZ.AND P0, PT, |R11|, +INF , PT ;  /* 0x7f8000000b00780b */ /* 0x000fda0003f1e200 */
[----:B------:R-:W1:Y:S01]  /*0310*/  @P0 LDC.64 R14, c[0x0][0x218] ;  /* 0x00008600ff0e0b82 */ /* 0x000e620000000a00 */
[----:B------:R-:W-:-:S05]  /*0320*/  @P0 IMAD.MOV.U32 R19, RZ, RZ, 0x3f800000 ;  /* 0x3f800000ff130424 */ /* 0x000fca00078e00ff */
[----:B-1----:R1:W-:Y:S01]  /*0330*/  @P0 STG.E desc[UR4][R14.64], R19 ;  /* 0x000000130e000986 */ /* 0x0023e2000c101904 */
[----:B--2---:R-:W-:-:S13]  /*0340*/  FSETP.NEU.FTZ.AND P1, PT, R8, 1, PT ;  /* 0x3f8000000800780b */ /* 0x004fda0003f3d000 */
[----:B------:R-:W-:Y:S02]  /*0350*/  @P1 FMUL.FTZ R9, R8, R9 ;  /* 0x0000000908091220 */ /* 0x000fe40000410000 */
[----:B------:R-:W2:Y:S01]  /*0360*/  @P0 LDG.E R8, desc[UR4][R2.64] ;  /* 0x0000000402080981 */ /* 0x000ea2000c1e1900 */
[----:B------:R-:W-:-:S05]  /*0370*/  HADD2.F32 R12, -RZ, R12.H1_H1 ;  /* 0x3000000cff0c7230 */ /* 0x000fca0000004100 */
[----:B------:R-:W-:-:S13]  /*0380*/  FSETP.GEU.FTZ.AND P0, PT, |R12|, +INF , PT ;  /* 0x7f8000000c00780b */ /* 0x000fda0003f1e200 */
[----:B0-----:R-:W0:Y:S01]  /*0390*/  @P0 LDC.64 R16, c[0x0][0x218] ;  /* 0x00008600ff100b82 */ /* 0x001e220000000a00 */
[----:B------:R-:W-:-:S05]  /*03a0*/  @P0 IMAD.MOV.U32 R21, RZ, RZ, 0x3f800000 ;  /* 0x3f800000ff150424 */ /* 0x000fca00078e00ff */
[----:B0-----:R-:W-:Y:S01]  /*03b0*/  @P0 STG.E desc[UR4][R16.64], R21 ;  /* 0x0000001510000986 */ /* 0x001fe2000c101904 */
[----:B--2---:R-:W-:-:S13]  /*03c0*/  FSETP.NEU.FTZ.AND P1, PT, R8, 1, PT ;  /* 0x3f8000000800780b */ /* 0x004fda0003f3d000 */
[----:B------:R-:W-:Y:S02]  /*03d0*/  @P1 FMUL.FTZ R11, R8, R11 ;  /* 0x0000000b080b1220 */ /* 0x000fe40000410000 */
[----:B------:R-:W2:Y:S01]  /*03e0*/  @P0 LDG.E R8, desc[UR4][R2.64] ;  /* 0x0000000402080981 */ /* 0x000ea2000c1e1900 */
[----:B-----5:R-:W-:-:S05]  /*03f0*/  HADD2.F32 R13, -RZ, R10.H0_H0 ;  /* 0x2000000aff0d7230 */ /* 0x020fca0000004100 */
[----:B------:R-:W-:-:S13]  /*0400*/  FSETP.GEU.FTZ.AND P0, PT, |R13|, +INF , PT ;  /* 0x7f8000000d00780b */ /* 0x000fda0003f1e200 */
[----:B-1----:R-:W0:Y:S01]  /*0410*/  @P0 LDC.64 R14, c[0x0][0x218] ;  /* 0x00008600ff0e0b82 */ /* 0x002e220000000a00 */
[----:B------:R-:W-:-:S05]  /*0420*/  @P0 MOV R19, 0x3f800000 ;  /* 0x3f80000000130802 */ /* 0x000fca0000000f00 */
[----:B0-----:R0:W-:Y:S01]  /*0430*/  @P0 STG.E desc[UR4][R14.64], R19 ;  /* 0x000000130e000986 */ /* 0x0011e2000c101904 */
[C---:B--2---:R-:W-:Y:S01]  /*0440*/  FSETP.NEU.FTZ.AND P1, PT, R8.reuse, 1, PT ;  /* 0x3f8000000800780b */ /* 0x044fe20003f3d000 */
[----:B------:R-:W-:Y:S01]  /*0450*/  HADD2.F32 R10, -RZ, R10.H1_H1 ;  /* 0x3000000aff0a7230 */ /* 0x000fe20000004100 */
[----:B0-----:R-:W0:Y:S11]  /*0460*/  LDC.64 R14, c[0x0][0x230] ;  /* 0x00008c00ff0e7b82 */ /* 0x001e360000000a00 */
[----:B------:R-:W-:-:S02]  /*0470*/  @P1 FMUL.FTZ R12, R8, R12 ;  /* 0x0000000c080c1220 */ /* 0x000fc40000410000 */
[----:B------:R-:W2:Y:S01]  /*0480*/  @P0 LDG.E R8, desc[UR4][R2.64] ;  /* 0x0000000402080981 */ /* 0x000ea2000c1e1900 */
[----:B------:R-:W-:-:S13]  /*0490*/  FSETP.GEU.FTZ.AND P0, PT, |R10|, +INF , PT ;  /* 0x7f8000000a00780b */ /* 0x000fda0003f1e200 */
[----:B------:R-:W1:Y:S01]  /*04a0*/  @P0 LDC.64 R16, c[0x0][0x218] ;  /* 0x00008600ff100b82 */ /* 0x000e620000000a00 */
[----:B------:R-:W-:-:S05]  /*04b0*/  @P0 IMAD.MOV.U32 R21, RZ, RZ, 0x3f800000 ;  /* 0x3f800000ff150424 */ /* 0x000fca00078e00ff */
[----:B-1----:R-:W-:Y:S01]  /*04c0*/  @P0 STG.E desc[UR4][R16.64], R21 ;  /* 0x0000001510000986 */ /* 0x002fe2000c101904 */
[----:B--2---:R-:W-:-:S13]  /*04d0*/  FSETP.NEU.FTZ.AND P1, PT, R8, 1, PT ;  /* 0x3f8000000800780b */ /* 0x004fda0003f3d000 */
[----:B------:R-:W-:Y:S02]  /*04e0*/  @P1 FMUL.FTZ R13, R8, R13 ;  /* 0x0000000d080d1220 */ /* 0x000fe40000410000 */
[----:B------:R-:W2:Y:S01]  /*04f0*/  @P0 LDG.E R8, desc[UR4][R2.64] ;  /* 0x0000000402080981 */ /* 0x000ea2000c1e1900 */
[----:B0-----:R-:W-:Y:S01]  /*0500*/  IMAD.WIDE.U32 R14, R0, 0x2, R14 ;  /* 0x00000002000e7825 */ /* 0x001fe200078e000e */
[----:B------:R-:W-:Y:S02]  /*0510*/  F2FP.F16.F32.PACK_AB R5, R6, R5 ;  /* 0x000000050605723e */ /* 0x000fe400000000ff */
[----:B------:R-:W-:Y:S02]  /*0520*/  F2FP.F16.F32.PACK_AB R7, R9, R7 ;  /* 0x000000070907723e */ /* 0x000fe400000000ff */
[----:B------:R-:W-:Y:S01]  /*0530*/  F2FP.F16.F32.PACK_AB R11, R12, R11 ;  /* 0x0000000b0c0b723e */ /* 0x000fe200000000ff */
[----:B------:R-:W-:-:S05]  /*0540*/  IMAD.WIDE R14, R4, 0x4, R14 ;  /* 0x00000004040e7825 */ /* 0x000fca00078e020e */
[----:B------:R-:W-:Y:S04]  /*0550*/  STG.E desc[UR4][R14.64], R5 ;  /* 0x000000050e007986 */ /* 0x000fe8000c101904 */
[----:B------:R-:W-:Y:S04]  /*0560*/  STG.E desc[UR4][R14.64+0x200], R7 ;  /* 0x000200070e007986 */ /* 0x000fe8000c101904 */
[----:B------:R-:W-:Y:S01]  /*0570*/  STG.E desc[UR4][R14.64+0x400], R11 ;  /* 0x0004000b0e007986 */ /* 0x000fe2000c101904 */
[----:B--2---:R-:W-:-:S13]  /*0580*/  FSETP.NEU.FTZ.AND P0, PT, R8, 1, PT ;  /* 0x3f8000000800780b */ /* 0x004fda0003f1d000 */
[----:B------:R-:W-:-:S05]  /*0590*/  @P0 FMUL.FTZ R10, R10, R8 ;  /* 0x000000080a0a0220 */ /* 0x000fca0000410000 */
[----:B------:R-:W-:-:S05]  /*05a0*/  F2FP.F16.F32.PACK_AB R13, R10, R13 ;  /* 0x0000000d0a0d723e */ /* 0x000fca00000000ff */
[----:B------:R-:W-:Y:S01]  /*05b0*/  STG.E desc[UR4][R14.64+0x600], R13 ;  /* 0x0006000d0e007986 */ /* 0x000fe2000c101904 */
[----:B------:R-:W-:Y:S05]  /*05c0*/  EXIT ;  /* 0x000000000000794d */ /* 0x000fea0003800000 */
.L_x_596:
[----:B------:R-:W0:Y:S01]  /*05d0*/  S2R R11, SR_TID.X ;  /* 0x00000000000b7919 */ /* 0x000e220000002100 */
[----:B------:R-:W-:Y:S02]  /*05e0*/  PRMT R14, RZ, 0x7610, R14 ;  /* 0x00007610ff0e7816 */ /* 0x000fe4000000000e */
[----:B0-----:R-:W-:Y:S01]  /*05f0*/  ISETP.GE.AND P0, PT, R11, R10, PT ;  /* 0x0000000a0b00720c */ /* 0x001fe20003f06270 */
[----:B------:R-:W-:-:S12]  /*0600*/  IMAD.MOV.U32 R23, RZ, RZ, R11 ;  /* 0x000000ffff177224 */ /* 0x000fd800078e000b */
[----:B------:R-:W-:Y:S01]  /*0610*/  @!P0 IMAD.IADD R5, R0, 0x1, R23 ;  /* 0x0000000100058824 */ /* 0x000fe200078e0217 */
[----:B------:R-:W-:Y:S01]  /*0620*/  @!P0 IADD3 R23, R23, 0x80, RZ ;  /* 0x0000008017178810 */ /* 0x000fe20007ffe0ff */
[----:B------:R-:W0:Y:S03]  /*0630*/  @!P0 LDC.64 R26, c[0x0][0x238] ;  /* 0x00008e00ff1a8b82 */ /* 0x000e260000000a00 */
[----:B------:R-:W-:-:S13]  /*0640*/  ISETP.GE.AND P6, PT, R23, R10, PT ;  /* 0x0000000a1700720c */ /* 0x000fda0003fc6270 */
[----:B------:R-:W-:Y:S01]  /*0650*/  @!P6 IMAD.IADD R7, R0, 0x1, R23 ;  /* 0x000000010007e824 */ /* 0x000fe200078e0217 */
[----:B------:R-:W1:Y:S01]  /*0660*/  @!P6 LDC.64 R8, c[0x0][0x238] ;  /* 0x00008e00ff08eb82 */ /* 0x000e620000000a00 */
[----:B------:R-:W-:-:S05]  /*0670*/  @!P6 VIADD R23, R23, 0x80 ;  /* 0x000000801717e836 */ /* 0x000fca0000000000 */
[----:B------:R-:W-:Y:S01]  /*0680*/  ISETP.GE.AND P5, PT, R23, R10, PT ;  /* 0x0000000a1700720c */ /* 0x000fe20003fa6270 */
[----:B0-----:R-:W-:-:S12]  /*0690*/  @!P0 IMAD.WIDE.U32 R26, R5, 0x2, R26 ;  /* 0x00000002051a8825 */ /* 0x001fd800078e001a */
[----:B------:R-:W-:Y:S01]  /*06a0*/  @!P5 IADD3 R29, R0, R23, RZ ;  /* 0x00000017001dd210 */ /* 0x000fe20007ffe0ff */
[----:B------:R-:W-:Y:S01]  /*06b0*/  @!P5 VIADD R23, R23, 0x80 ;  /* 0x000000801717d836 */ /* 0x000fe20000000000 */
[----:B------:R-:W0:Y:S01]  /*06c0*/  @!P5 LDC.64 R2, c[0x0][0x238] ;  /* 0x00008e00ff02db82 */ /* 0x000e220000000a00 */
[----:B-1----:R-:W-:-:S03]  /*06d0*/  @!P6 IMAD.WIDE.U32 R8, R7, 0x2, R8 ;  /* 0x000000020708e825 */ /* 0x002fc600078e0008 */
[CC--:B------:R-:W-:Y:S02]  /*06e0*/  ISETP.GE.AND P4, PT, R23.reuse, R10.reuse, PT ;  /* 0x0000000a1700720c */ /* 0x0c0fe40003f86270 */
[----:B------:R1:W5:Y:S11]  /*06f0*/  @!P6 LDG.E.U16 R14, desc[UR4][R8.64] ;  /* 0x00000004080ee981 */ /* 0x000376000c1e1500 */
[----:B------:R-:W-:Y:S01]  /*0700*/  @!P4 IMAD.IADD R13, R0, 0x1, R23 ;  /* 0x00000001000dc824 */ /* 0x000fe200078e0217 */
[----:B------:R-:W-:Y:S01]  /*0710*/  @!P4 IADD3 R23, R23, 0x80, RZ ;  /* 0x000000801717c810 */ /* 0x000fe20007ffe0ff */
[----:B------:R-:W2:Y:S03]  /*0720*/  @!P4 LDC.64 R16, c[0x0][0x238] ;  /* 0x00008e00ff10cb82 */ /* 0x000ea60000000a00 */
[----:B------:R-:W-:-:S13]  /*0730*/  ISETP.GE.AND P3, PT, R23, R10, PT ;  /* 0x0000000a1700720c */ /* 0x000fda0003f66270 */
[----:B------:R-:W-:Y:S02]  /*0740*/  @!P3 IMAD.IADD R25, R0, 0x1, R23 ;  /* 0x000000010019b824 */ /* 0x000fe400078e0217 */
[----:B------:R-:W-:-:S05]  /*0750*/  @!P3 VIADD R23, R23, 0x80 ;  /* 0x000000801717b836 */ /* 0x000fca0000000000 */
[----:B------:R-:W-:-:S13]  /*0760*/  ISETP.GE.AND P2, PT, R23, R10, PT ;  /* 0x0000000a1700720c */ /* 0x000fda0003f46270 */
[----:B------:R-:W-:Y:S01]  /*0770*/  @!P2 IADD3 R21, R0, R23, RZ ;  /* 0x000000170015a210 */ /* 0x000fe20007ffe0ff */
[----:B------:R-:W-:Y:S01]  /*0780*/  @!P2 VIADD R23, R23, 0x80 ;  /* 0x000000801717a836 */ /* 0x000fe20000000000 */
[----:B------:R-:W3:Y:S04]  /*0790*/  @!P2 LDC.64 R4, c[0x0][0x238] ;  /* 0x00008e00ff04ab82 */ /* 0x000ee80000000a00 */
[----:B------:R-:W-:-:S13]  /*07a0*/  ISETP.GE.AND P1, PT, R23, R10, PT ;  /* 0x0000000a1700720c */ /* 0x000fda0003f26270 */
[----:B------:R-:W-:Y:S01]  /*07b0*/  @!P1 IMAD.IADD R19, R0, 0x1, R23 ;  /* 0x0000000100139824 */ /* 0x000fe200078e0217 */
[----:B------:R-:W-:Y:S01]  /*07c0*/  @!P1 IADD3 R23, R23, 0x80, RZ ;  /* 0x0000008017179810 */ /* 0x000fe20007ffe0ff */
[----:B0-----:R-:W-:Y:S01]  /*07d0*/  @!P5 IMAD.WIDE.U32 R28, R29, 0x2, R2 ;  /* 0x000000021d1cd825 */ /* 0x001fe200078e0002 */
[----:B------:R-:W-:Y:S01]  /*07e0*/  PRMT R15, RZ, 0x7610, R15 ;  /* 0x00007610ff0f7816 */ /* 0x000fe2000000000f */
[----:B------:R-:W0:Y:S01]  /*07f0*/  @!P3 LDC.64 R2, c[0x0][0x238] ;  /* 0x00008e00ff02bb82 */ /* 0x000e220000000a00 */
[----:B------:R-:W-:Y:S01]  /*0800*/  ISETP.GE.AND P6, PT, R23, R10, PT ;  /* 0x0000000a1700720c */ /* 0x000fe20003fc6270 */
[----:B---3--:R-:W-:Y:S01]  /*0810*/  @!P2 IMAD.WIDE.U32 R4, R21, 0x2, R4 ;  /* 0x000000021504a825 */ /* 0x008fe200078e0004 */
[----:B------:R-:W-:Y:S02]  /*0820*/  PRMT R12, RZ, 0x7610, R12 ;  /* 0x00007610ff0c7816 */ /* 0x000fe4000000000c */
[----:B------:R-:W5:Y:S01]  /*0830*/  @!P0 LDG.E.U16 R15, desc[UR4][R26.64] ;  /* 0x000000041a0f8981 */ /* 0x000f62000c1e1500 */
[----:B------:R-:W-:-:S02]  /*0840*/  PRMT R18, RZ, 0x7610, R18 ;  /* 0x00007610ff127816 */ /* 0x000fc40000000012 */
[----:B------:R-:W3:Y:S08]  /*0850*/  @!P1 LDC.64 R6, c[0x0][0x238] ;  /* 0x00008e00ff069b82 */ /* 0x000ef00000000a00 */
[----:B-1----:R-:W1:Y:S01]  /*0860*/  @!P6 LDC.64 R8, c[0x0][0x238] ;  /* 0x00008e00ff08eb82 */ /* 0x002e620000000a00 */
[----:B------:R-:W-:Y:S01]  /*0870*/  @!P6 IMAD.IADD R23, R0, 0x1, R23 ;  /* 0x000000010017e824 */ /* 0x000fe200078e0217 */
[----:B------:R-:W-:Y:S01]  /*0880*/  PRMT R21, RZ, 0x7610, R21 ;  /* 0x00007610ff157816 */ /* 0x000fe20000000015 */
[----:B------:R-:W5:Y:S01]  /*0890*/  @!P5 LDG.E.U16 R12, desc[UR4][R28.64] ;  /* 0x000000041c0cd981 */ /* 0x000f62000c1e1500 */
[----:B0-----:R-:W-:-:S05]  /*08a0*/  @!P3 IMAD.WIDE.U32 R2, R25, 0x2, R2 ;  /* 0x000000021902b825 */ /* 0x001fca00078e0002 */
[----:B------:R-:W5:Y:S01]  /*08b0*/  @!P3 LDG.E.U16 R21, desc[UR4][R2.64] ;  /* 0x000000040215b981 */ /* 0x000f62000c1e1500 */
[----:B-1----:R-:W-:-:S05]  /*08c0*/  @!P6 IMAD.WIDE.U32 R8, R23, 0x2, R8 ;  /* 0x000000021708e825 */ /* 0x002fca00078e0008 */
[----:B------:R-:W5:Y:S01]  /*08d0*/  @!P6 LDG.E.U16 R18, desc[UR4][R8.64] ;  /* 0x000000040812e981 */ /* 0x000f62000c1e1500 */
[----:B--2---:R-:W-:Y:S01]  /*08e0*/  @!P4 IMAD.WIDE.U32 R16, R13, 0x2, R16 ;  /* 0x000000020d10c825 */ /* 0x004fe200078e0010 */
[----:B------:R-:W-:-:S06]  /*08f0*/  PRMT R13, RZ, 0x7610, R13 ;  /* 0x00007610ff0d7816 */ /* 0x000fcc000000000d */
[----:B------:R0:W5:Y:S02]  /*0900*/  @!P4 LDG.E.U16 R13, desc[UR4][R16.64] ;  /* 0x00000004100dc981 */ /* 0x000164000c1e1500 */
[----:B0-----:R-:W0:Y:S01]  /*0910*/  @!P0 LDC.64 R16, c[0x0][0x230] ;  /* 0x00008c00ff108b82 */ /* 0x001e220000000a00 */
[----:B---3--:R-:W-:Y:S01]  /*0920*/  @!P1 IMAD.WIDE.U32 R6, R19, 0x2, R6 ;  /* 0x0000000213069825 */ /* 0x008fe200078e0006 */
[----:B------:R-:W-:Y:S02]  /*0930*/  PRMT R20, RZ, 0x7610, R20 ;  /* 0x00007610ff147816 */ /* 0x000fe40000000014 */
[----:B------:R-:W-:Y:S01]  /*0940*/  PRMT R19, RZ, 0x7610, R19 ;  /* 0x00007610ff137816 */ /* 0x000fe20000000013 */
[C---:B------:R-:W-:Y:S01]  /*0950*/  VIADD R23, R11.reuse, 0x100 ;  /* 0x000001000b177836 */ /* 0x040fe20000000000 */
[----:B------:R-:W-:Y:S01]  /*0960*/  IADD3 R25, R11, 0x180, RZ ;  /* 0x000001800b197810 */ /* 0x000fe20007ffe0ff */
[----:B------:R-:W-:Y:S01]  /*0970*/  BSSY B0, `(.L_x_597) ;  /* 0x0000010000007945 */ /* 0x000fe20003800000 */
[----:B------:R1:W5:Y:S02]  /*0980*/  @!P2 LDG.E.U16 R20, desc[UR4][R4.64] ;  /* 0x000000040414a981 */ /* 0x000364000c1e1500 */
[----:B------:R-:W-:-:S02]  /*0990*/  ISETP.GE.AND P2, PT, R25, R10, PT ;  /* 0x0000000a1900720c */ /* 0x000fc40003f46270 */
[----:B------:R1:W5:Y:S01]  /*09a0*/  @!P1 LDG.E.U16 R19, desc[UR4][R6.64] ;  /* 0x0000000406139981 */ /* 0x000362000c1e1500 */
[----:B------:R-:W-:Y:S01]  /*09b0*/  ISETP.GE.AND P1, PT, R23, R10, PT ;  /* 0x0000000a1700720c */ /* 0x000fe20003f26270 */
[----:B------:R-:W-:-:S12]  /*09c0*/  @P0 BRA `(.L_x_598) ;  /* 0x0000000000280947 */ /* 0x000fd80003800000 */
[----:B-1---5:R-:W-:Y:S01]  /*09d0*/  HADD2.F32 R6, -RZ, R15.H0_H0 ;  /* 0x2000000fff067230 */ /* 0x022fe20000004100 */
[----:B------:R-:W1:Y:S04]  /*09e0*/  LDC.64 R4, c[0x0][0x220] ;  /* 0x00008800ff047b82 */ /* 0x000e680000000a00 */
[----:B------:R-:W-:-:S13]  /*09f0*/  FSETP.GEU.FTZ.AND P3, PT, |R6|, +INF , PT ;  /* 0x7f8000000600780b */ /* 0x000fda0003f7e200 */
[----:B------:R-:W2:Y:S01]  /*0a00*/  @P3 LDC.64 R2, c[0x0][0x218] ;  /* 0x00008600ff023b82 */ /* 0x000ea20000000a00 */
[----:B------:R-:W-:-:S05]  /*0a10*/  @P3 IMAD.MOV.U32 R7, RZ, RZ, 0x3f800000 ;  /* 0x3f800000ff073424 */ /* 0x000fca00078e00ff */
[----:B--2---:R2:W-:Y:S04]  /*0a20*/  @P3 STG.E desc[UR4][R2.64], R7 ;  /* 0x0000000702003986 */ /* 0x0045e8000c101904 */
[----:B-1----:R-:W3:Y:S02]  /*0a30*/  LDG.E R5, desc[UR4][R4.64] ;  /* 0x0000000404057981 */ /* 0x002ee4000c1e1900 */
[----:B---3--:R-:W-:-:S13]  /*0a40*/  FSETP.NEU.FTZ.AND P3, PT, R5, 1, PT ;  /* 0x3f8000000500780b */ /* 0x008fda0003f7d000 */
[----:B------:R-:W-:-:S05]  /*0a50*/  @P3 FMUL.FTZ R6, R6, R5 ;  /* 0x0000000506063220 */ /* 0x000fca0000410000 */
[----:B--2---:R-:W-:-:S07]  /*0a60*/  F2FP.F16.F32.PACK_AB R6, RZ, R6 ;  /* 0x00000006ff06723e */ /* 0x004fce00000000ff */
.L_x_598:
[----:B------:R-:W-:Y:S05]  /*0a70*/  BSYNC B0 ;  /* 0x0000000000007941 */ /* 0x000fea0003800000 */
.L_x_597:
[C---:B-1----:R-:W-:Y:S01]  /*0a80*/  VIADD R7, R11.reuse, 0x80 ;  /* 0x000000800b077836 */ /* 0x042fe20000000000 */
[C---:B------:R-:W-:Y:S01]  /*0a90*/  IADD3 R5, R11.reuse, 0x280, RZ ;  /* 0x000002800b057810 */ /* 0x040fe20007ffe0ff */
[C---:B------:R-:W-:Y:S01]  /*0aa0*/  VIADD R9, R11.reuse, 0x300 ;  /* 0x000003000b097836 */ /* 0x040fe20000000000 */
[----:B------:R-:W-:Y:S01]  /*0ab0*/  BSSY B0, `(.L_x_599) ;  /* 0x0000012000007945 */ /* 0x000fe20003800000 */
[----:B------:R-:W-:Y:S01]  /*0ac0*/  VIADD R3, R11, 0x200 ;  /* 0x000002000b037836 */ /* 0x000fe20000000000 */
[-C--:B------:R-:W-:Y:S02]  /*0ad0*/  ISETP.GE.AND P6, PT, R7, R10.reuse, PT ;  /* 0x0000000a0700720c */ /* 0x080fe40003fc6270 */
[-C--:B------:R-:W-:Y:S02]  /*0ae0*/  ISETP.GE.AND P3, PT, R9, R10.reuse, PT ;  /* 0x0000000a0900720c */ /* 0x080fe40003f66270 */
[-C--:B------:R-:W-:Y:S02]  /*0af0*/  ISETP.GE.AND P4, PT, R3, R10.reuse, PT ;  /* 0x0000000a0300720c */ /* 0x080fe40003f86270 */
[----:B------:R-:W-:-:S02]  /*0b00*/  ISETP.GE.AND P5, PT, R5, R10, PT ;  /* 0x0000000a0500720c */ /* 0x000fc40003fa6270 */
[----:B------:R-:W-:-:S05]  /*0b10*/  IADD3 R9, R11, 0x380, RZ ;  /* 0x000003800b097810 */ /* 0x000fca0007ffe0ff */
[----:B------:R-:W-:Y:S06]  /*0b20*/  @P6 BRA `(.L_x_600) ;  /* 0x0000000000286947 */ /* 0x000fec0003800000 */
[----:B-----5:R-:W-:Y:S01]  /*0b30*/  HADD2.F32 R14, -RZ, R14.H0_H0 ;  /* 0x2000000eff0e7230 */ /* 0x020fe20000004100 */
        /* <DEDUP_REMOVED lines=9> */
.L_x_600:
[----:B------:R-:W-:Y:S05]  /*0bd0*/  BSYNC B0 ;  /* 0x0000000000007941 */ /* 0x000fea0003800000 */
.L_x_599:
[----:B------:R-:W-:Y:S01]  /*0be0*/  @!P0 IMAD.IADD R5, R0, 0x1, R11 ;  /* 0x0000000100058824 */ /* 0x000fe200078e020b */
[----:B------:R-:W-:Y:S01]  /*0bf0*/  BSSY B0, `(.L_x_601) ;  /* 0x000000e000007945 */ /* 0x000fe20003800000 */
[----:B------:R-:W-:Y:S02]  /*0c00*/  ISETP.GE.AND P6, PT, R9, R10, PT ;  /* 0x0000000a0900720c */ /* 0x000fe40003fc6270 */
[----:B0-----:R-:W-:Y:S01]  /*0c10*/  @!P0 IMAD.WIDE.U32 R16, R5, 0x2, R16 ;  /* 0x0000000205108825 */ /* 0x001fe200078e0010 */
[----:B------:R-:W-:Y:S10]  /*0c20*/  @P1 BRA `(.L_x_602) ;  /* 0x0000000000281947 */ /* 0x000ff40003800000 */
[----:B-----5:R-:W-:Y:S01]  /*0c30*/  HADD2.F32 R2, -RZ, R12.H0_H0 ;  /* 0x2000000cff027230 */ /* 0x020fe20000004100 */
[----:B------:R-:W0:Y:S04]  /*0c40*/  LDC.64 R8, c[0x0][0x220] ;  /* 0x00008800ff087b82 */ /* 0x000e280000000a00 */
[----:B------:R-:W-:-:S13]  /*0c50*/  FSETP.GEU.FTZ.AND P1, PT, |R2|, +INF , PT ;  /* 0x7f8000000200780b */ /* 0x000fda0003f3e200 */
[----:B------:R-:W1:Y:S01]  /*0c60*/  @P1 LDC.64 R4, c[0x0][0x218] ;  /* 0x00008600ff041b82 */ /* 0x000e620000000a00 */
[----:B------:R-:W-:-:S05]  /*0c70*/  @P1 MOV R15, 0x3f800000 ;  /* 0x3f800000000f1802 */ /* 0x000fca0000000f00 */
[----:B-1----:R1:W-:Y:S04]  /*0c80*/  @P1 STG.E desc[UR4][R4.64], R15 ;  /* 0x0000000f04001986 */ /* 0x0023e8000c101904 */
[----:B0-----:R-:W2:Y:S02]  /*0c90*/  LDG.E R9, desc[UR4][R8.64] ;  /* 0x0000000408097981 */ /* 0x001ea4000c1e1900 */
[----:B--2---:R-:W-:-:S13]  /*0ca0*/  FSETP.NEU.FTZ.AND P1, PT, R9, 1, PT ;  /* 0x3f8000000900780b */ /* 0x004fda0003f3d000 */
[----:B------:R-:W-:-:S05]  /*0cb0*/  @P1 FMUL.FTZ R2, R2, R9 ;  /* 0x0000000902021220 */ /* 0x000fca0000410000 */
[----:B-1----:R-:W-:-:S07]  /*0cc0*/  F2FP.F16.F32.PACK_AB R2, RZ, R2 ;  /* 0x00000002ff02723e */ /* 0x002fce00000000ff */
.L_x_602:
[----:B------:R-:W-:Y:S05]  /*0cd0*/  BSYNC B0 ;  /* 0x0000000000007941 */ /* 0x000fea0003800000 */
.L_x_601:
[----:B------:R-:W-:Y:S04]  /*0ce0*/  BSSY B0, `(.L_x_603) ;  /* 0x000000c000007945 */ /* 0x000fe80003800000 */
[----:B------:R-:W-:Y:S05]  /*0cf0*/  @P2 BRA `(.L_x_604) ;  /* 0x0000000000282947 */ /* 0x000fea0003800000 */
[----:B-----5:R-:W-:Y:S02]  /*0d00*/  HADD2.F32 R4, -RZ, R13.H0_H0 ;  /* 0x2000000dff047230 */ /* 0x020fe40000004100 */
[----:B------:R-:W0:Y:S03]  /*0d10*/  LDC.64 R12, c[0x0][0x220] ;  /* 0x00008800ff0c7b82 */ /* 0x000e260000000a00 */
        /* <DEDUP_REMOVED lines=8> */
.L_x_604:
[----:B------:R-:W-:Y:S05]  /*0da0*/  BSYNC B0 ;  /* 0x0000000000007941 */ /* 0x000fea0003800000 */
.L_x_603:
        /* <DEDUP_REMOVED lines=12> */
.L_x_606:
[----:B------:R-:W-:Y:S05]  /*0e70*/  BSYNC B0 ;  /* 0x0000000000007941 */ /* 0x000fea0003800000 */
.L_x_605:
[----:B------:R-:W-:Y:S04]  /*0e80*/  BSSY B0, `(.L_x_607) ;  /* 0x000000c000007945 */ /* 0x000fe80003800000 */
[----:B------:R-:W-:Y:S05]  /*0e90*/  @P5 BRA `(.L_x_608) ;  /* 0x0000000000285947 */ /* 0x000fea0003800000 */
        /* <DEDUP_REMOVED lines=10> */
.L_x_608:
[----:B------:R-:W-:Y:S05]  /*0f40*/  BSYNC B0 ;  /* 0x0000000000007941 */ /* 0x000fea0003800000 */
.L_x_607:
        /* <DEDUP_REMOVED lines=12> */
.L_x_610:
[----:B------:R-:W-:Y:S05]  /*1010*/  BSYNC B0 ;  /* 0x0000000000007941 */ /* 0x000fea0003800000 */
.L_x_609:
        /* <DEDUP_REMOVED lines=12> */
.L_x_612:
[----:B------:R-:W-:Y:S05]  /*10e0*/  BSYNC B0 ;  /* 0x0000000000007941 */ /* 0x000fea0003800000 */
.L_x_611:
[----:B------:R-:W-:Y:S01]  /*10f0*/  @!P0 MOV R11, R7 ;  /* 0x00000007000b8202 */ /* 0x000fe20000000f00 */
[----:B------:R0:W-:Y:S01]  /*1100*/  @!P0 STG.E.U16 desc[UR4][R16.64], R6 ;  /* 0x0000000610008986 */ /* 0x0001e2000c101504 */
[----:B------:R-:W-:Y:S04]  /*1110*/  BSSY B0, `(.L_x_613) ;  /* 0x000002d000007945 */ /* 0x000fe80003800000 */
[----:B------:R-:W-:Y:S01]  /*1120*/  BSSY B1, `(.L_x_614) ;  /* 0x0000025000017945 */ /* 0x000fe20003800000 */
[----:B------:R-:W-:-:S13]  /*1130*/  ISETP.GE.AND P0, PT, R11, R10, PT ;  /* 0x0000000a0b00720c */ /* 0x000fda0003f06270 */
[----:B0-----:R-:W-:Y:S05]  /*1140*/  @P0 BRA `(.L_x_615) ;  /* 0x0000000000300947 */ /* 0x001fea0003800000 */
[----:B------:R-:W0:Y:S01]  /*1150*/  LDC.64 R6, c[0x0][0x230] ;  /* 0x00008c00ff067b82 */ /* 0x000e220000000a00 */
[----:B-----5:R-:W-:Y:S02]  /*1160*/  IMAD.IADD R13, R0, 0x1, R11 ;  /* 0x00000001000d7824 */ /* 0x020fe400078e020b */
[----:B------:R-:W-:-:S05]  /*1170*/  VIADD R11, R11, 0x80 ;  /* 0x000000800b0b7836 */ /* 0x000fca0000000000 */
[----:B------:R-:W-:Y:S01]  /*1180*/  ISETP.GE.AND P0, PT, R11, R10, PT ;  /* 0x0000000a0b00720c */ /* 0x000fe20003f06270 */
[----:B0-----:R-:W-:-:S05]  /*1190*/  IMAD.WIDE.U32 R6, R13, 0x2, R6 ;  /* 0x000000020d067825 */ /* 0x001fca00078e0006 */
[----:B------:R0:W-:Y:S07]  /*11a0*/  STG.E.U16 desc[UR4][R6.64], R3 ;  /* 0x0000000306007986 */ /* 0x0001ee000c101504 */
[----:B------:R-:W-:Y:S05]  /*11b0*/  @P0 BRA `(.L_x_616) ;  /* 0x0000000000300947 */ /* 0x000fea0003800000 */
[----:B0-----:R-:W0:Y:S01]  /*11c0*/  LDC.64 R6, c[0x0][0x230] ;  /* 0x00008c00ff067b82 */ /* 0x001e220000000a00 */
[----:B------:R-:W-:Y:S01]  /*11d0*/  IADD3 R3, R0, R11, RZ ;  /* 0x0000000b00037210 */ /* 0x000fe20007ffe0ff */
[----:B------:R-:W-:-:S04]  /*11e0*/  VIADD R11, R11, 0x80 ;  /* 0x000000800b0b7836 */ /* 0x000fc80000000000 */
[----:B0-----:R-:W-:-:S05]  /*11f0*/  IMAD.WIDE.U32 R6, R3, 0x2, R6 ;  /* 0x0000000203067825 */ /* 0x001fca00078e0006 */
[----:B------:R0:W-:Y:S02]  /*1200*/  STG.E.U16 desc[UR4][R6.64], R2 ;  /* 0x0000000206007986 */ /* 0x0001e4000c101504 */
.L_x_615:
[----:B------:R-:W-:-:S13]  /*1210*/  ISETP.GE.AND P0, PT, R11, R10, PT ;  /* 0x0000000a0b00720c */ /* 0x000fda0003f06270 */
[----:B------:R-:W-:Y:S05]  /*1220*/  @P0 BRA `(.L_x_617) ;  /* 0x0000000000300947 */ /* 0x000fea0003800000 */
[----:B0-----:R-:W0:Y:S01]  /*1230*/  LDC.64 R2, c[0x0][0x230] ;  /* 0x00008c00ff027b82 */ /* 0x001e220000000a00 */
[----:B------:R-:W-:Y:S01]  /*1240*/  IMAD.IADD R7, R0, 0x1, R11 ;  /* 0x0000000100077824 */ /* 0x000fe200078e020b */
[----:B------:R-:W-:-:S03]  /*1250*/  IADD3 R11, R11, 0x80, RZ ;  /* 0x000000800b0b7810 */ /* 0x000fc60007ffe0ff */
[----:B0-----:R-:W-:-:S05]  /*1260*/  IMAD.WIDE.U32 R2, R7, 0x2, R2 ;  /* 0x0000000207027825 */ /* 0x001fca00078e0002 */
[----:B------:R1:W-:Y:S02]  /*1270*/  STG.E.U16 desc[UR4][R2.64], R4 ;  /* 0x0000000402007986 */ /* 0x0003e4000c101504 */
.L_x_616:
[----:B------:R-:W-:-:S13]  /*1280*/  ISETP.GE.AND P0, PT, R11, R10, PT ;  /* 0x0000000a0b00720c */ /* 0x000fda0003f06270 */
[----:B------:R-:W-:Y:S05]  /*1290*/  @P0 BRA `(.L_x_618) ;  /* 0x0000000000340947 */ /* 0x000fea0003800000 */
[----:B01----:R-:W0:Y:S01]  /*12a0*/  LDC.64 R2, c[0x0][0x230] ;  /* 0x00008c00ff027b82 */ /* 0x003e220000000a00 */
[----:B------:R-:W-:Y:S02]  /*12b0*/  IMAD.IADD R7, R0, 0x1, R11 ;  /* 0x0000000100077824 */ /* 0x000fe400078e020b */
[----:B------:R-:W-:Y:S02]  /*12c0*/  VIADD R11, R11, 0x80 ;  /* 0x000000800b0b7836 */ /* 0x000fe40000000000 */
[----:B0-----:R-:W-:-:S05]  /*12d0*/  IMAD.WIDE.U32 R2, R7, 0x2, R2 ;  /* 0x0000000207027825 */ /* 0x001fca00078e0002 */
[----:B------:R1:W-:Y:S02]  /*12e0*/  STG.E.U16 desc[UR4][R2.64], R5 ;  /* 0x0000000502007986 */ /* 0x0003e4000c101504 */
.L_x_617:
[----:B------:R-:W-:-:S13]  /*12f0*/  ISETP.GE.AND P0, PT, R11, R10, PT ;  /* 0x0000000a0b00720c */ /* 0x000fda0003f06270 */
[----:B------:R-:W-:Y:S05]  /*1300*/  @P0 BREAK B1 ;  /* 0x0000000000010942 */ /* 0x000fea0003800000 */
[----:B------:R-:W-:Y:S05]  /*1310*/  @P0 BRA `(.L_x_619) ;  /* 0x0000000000300947 */ /* 0x000fea0003800000 */
[----:B01----:R-:W0:Y:S01]  /*1320*/  LDC.64 R2, c[0x0][0x230] ;  /* 0x00008c00ff027b82 */ /* 0x003e220000000a00 */
[----:B------:R-:W-:Y:S01]  /*1330*/  IADD3 R5, R0, R11, RZ ;  /* 0x0000000b00057210 */ /* 0x000fe20007ffe0ff */
[----:B------:R-:W-:-:S04]  /*1340*/  VIADD R11, R11, 0x80 ;  /* 0x000000800b0b7836 */ /* 0x000fc80000000000 */
[----:B0-----:R-:W-:-:S05]  /*1350*/  IMAD.WIDE.U32 R2, R5, 0x2, R2 ;  /* 0x0000000205027825 */ /* 0x001fca00078e0002 */
[----:B------:R2:W-:Y:S02]  /*1360*/  STG.E.U16 desc[UR4][R2.64], R8 ;  /* 0x0000000802007986 */ /* 0x0005e4000c101504 */
.L_x_618:
[----:B------:R-:W-:Y:S05]  /*1370*/  BSYNC B1 ;  /* 0x0000000000017941 */ /* 0x000fea0003800000 */
.L_x_614:
[----:B------:R-:W-:-:S13]  /*1380*/  ISETP.GE.AND P0, PT, R11, R10, PT ;  /* 0x0000000a0b00720c */ /* 0x000fda0003f06270 */
[----:B012---:R-:W0:Y:S01]  /*1390*/  @!P0 LDC.64 R2, c[0x0][0x230] ;  /* 0x00008c00ff028b82 */ /* 0x007e220000000a00 */
[----:B------:R-:W-:Y:S01]  /*13a0*/  @!P0 IMAD.IADD R5, R0, 0x1, R11 ;  /* 0x0000000100058824 */ /* 0x000fe200078e020b */
[----:B------:R-:W-:-:S03]  /*13b0*/  @!P0 IADD3 R11, R11, 0x80, RZ ;  /* 0x000000800b0b8810 */ /* 0x000fc60007ffe0ff */
[----:B0-----:R-:W-:-:S05]  /*13c0*/  @!P0 IMAD.WIDE.U32 R2, R5, 0x2, R2 ;  /* 0x0000000205028825 */ /* 0x001fca00078e0002 */
[----:B------:R2:W-:Y:S02]  /*13d0*/  @!P0 STG.E.U16 desc[UR4][R2.64], R9 ;  /* 0x0000000902008986 */ /* 0x0005e4000c101504 */
.L_x_619:
[----:B------:R-:W-:Y:S05]  /*13e0*/  BSYNC B0 ;  /* 0x0000000000007941 */ /* 0x000fea0003800000 */
.L_x_613:
[----:B------:R-:W-:Y:S05]  /*13f0*/  WARPSYNC.ALL ;  /* 0x0000000000007948 */ /* 0x000fea0003800000 */
[----:B------:R-:W-:-:S13]  /*1400*/  ISETP.GE.AND P0, PT, R11, R10, PT ;  /* 0x0000000a0b00720c */ /* 0x000fda0003f06270 */
[----:B------:R-:W-:Y:S05]  /*1410*/  @P0 EXIT ;  /* 0x000000000000094d */ /* 0x000fea0003800000 */
[----:B012---:R-:W0:Y:S01]  /*1420*/  LDC.64 R2, c[0x0][0x230] ;  /* 0x00008c00ff027b82 */ /* 0x007e220000000a00 */
[----:B------:R-:W-:-:S04]  /*1430*/  IMAD.IADD R11, R0, 0x1, R11 ;  /* 0x00000001000b7824 */ /* 0x000fc800078e020b */
[----:B0-----:R-:W-:-:S05]  /*1440*/  IMAD.WIDE.U32 R2, R11, 0x2, R2 ;  /* 0x000000020b027825 */ /* 0x001fca00078e0002 */
[----:B-----5:R-:W-:Y:S01]  /*1450*/  STG.E.U16 desc[UR4][R2.64], R12 ;  /* 0x0000000c02007986 */ /* 0x020fe2000c101504 */
[----:B------:R-:W-:Y:S05]  /*1460*/  EXIT ;  /* 0x000000000000794d */ /* 0x000fea0003800000 */
.L_x_620:
        /* <DEDUP_REMOVED lines=9> */
.L_x_1949:


//--------------------- .text._ZN2at6native29vectorized_elementwise_kernelILi4EZZZNS0_46_GLOBAL__N__5fd40885_13_AmpKernels_cu_3810c27339_amp_non_finite_check_and_unscale_cuda_ERNS_6TensorES4_RKS3_ENKUlvE_clEvENKUlvE1_clEvEUlN3c104HalfEE_St5arrayIPcLm2EEEEviT0_T1_ --------------------------
	.section	.text._ZN2at6native29vectorized_elementwise_kernelILi4EZZZNS0_46_GLOBAL__N__5fd40885_13_AmpKernels_cu_3810c27339_amp_non_finite_check_and_unscale_cuda_ERNS_6TensorES4_RKS3_ENKUlvE_clEvENKUlvE1_clEvEUlN3c104HalfEE_St5arrayIPcLm2EEEEviT0_T1_,"ax",@progbits
	.align	128
        .global         _ZN2at6native29vectorized_elementwise_kernelILi4EZZZNS0_46_GLOBAL__N__5fd40885_13_AmpKernels_cu_3810c27339_amp_non_finite_check_and_unscale_cuda_ERNS_6TensorES4_RKS3_ENKUlvE_clEvENKUlvE1_clEvEUlN3c104HalfEE_St5arrayIPcLm2EEEEviT0_T1_
        .type           _ZN2at6native29vectorized_elementwise_kernelILi4EZZZNS0_46_GLOBAL__N__5fd40885_13_AmpKernels_cu_3810c27339_amp_non_finite_check_and_unscale_cuda_ERNS_6TensorES4_RKS3_ENKUlvE_clEvENKUlvE1_clEvEUlN3c104HalfEE_St5arrayIPcLm2EEEEviT0_T1_,@function
        .size           _ZN2at6native29vectorized_elementwise_kernelILi4EZZZNS0_46_GLOBAL__N__5fd40885_13_AmpKernels_cu_3810c27339_amp_non_finite_check_and_unscale_cuda_ERNS_6TensorES4_RKS3_ENKUlvE_clEvENKUlvE1_clEvEUlN3c104HalfEE_St5arrayIPcLm2EEEEviT0_T1_,(.L_x_1950 - _ZN2at6native29vectorized_elementwise_kernelILi4EZZZNS0_46_GLOBAL__N__5fd40885_13_AmpKernels_cu_3810c27339_amp_non_finite_check_and_unscale_cuda_ERNS_6TensorES4_RKS3_ENKUlvE_clEvENKUlvE1_clEvEUlN3c104HalfEE_St5arrayIPcLm2EEEEviT0_T1_)
        .other          _ZN2at6native29vectorized_elementwise_kernelILi4EZZZNS0_46_GLOBAL__N__5fd40885_13_AmpKernels_cu_3810c27339_amp_non_finite_check_and_unscale_cuda_ERNS_6TensorES4_RKS3_ENKUlvE_clEvENKUlvE1_clEvEUlN3c104HalfEE_St5arrayIPcLm2EEEEviT0_T1_,@"STO_CUDA_ENTRY STV_DEFAULT"
_ZN2at6native29vectorized_elementwise_kernelILi4EZZZNS0_46_GLOBAL__N__5fd40885_13_AmpKernels_cu_3810c27339_amp_non_finite_check_and_unscale_cuda_ERNS_6TensorES4_RKS3_ENKUlvE_clEvENKUlvE1_clEvEUlN3c104HalfEE_St5arrayIPcLm2EEEEviT0_T1_:
.text._ZN2at6native29vectorized_elementwise_kernelILi4EZZZNS0_46_GLOBAL__N__5fd40885_13_AmpKernels_cu_3810c27339_amp_non_finite_check_and_unscale_cuda_ERNS_6TensorES4_RKS3_ENKUlvE_clEvENKUlvE1_clEvEUlN3c104HalfEE_St5arrayIPcLm2EEEEviT0_T1_:
        /* <DEDUP_REMOVED lines=12> */
[----:B------:R-:W2:Y:S01]  /*00c0*/  LDG.E.64 R12, desc[UR4][R14.64] ;  /* 0x000000040e0c7981 */ /* 0x000ea2000c1e1b00 */
[----:B------:R-:W0:Y:S03]  /*00d0*/  LDC.64 R2, c[0x0][0x220] ;  /* 0x00008800ff027b82 */ /* 0x000e260000000a00 */
[----:B------:R1:W3:Y:S01]  /*00e0*/  LDG.E.64 R4, desc[UR4][R14.64+0x400] ;  /* 0x000400040e047981 */ /* 0x0002e2000c1e1b00 */
[----:B--2---:R-:W-:-:S05]  /*00f0*/  HADD2.F32 R7, -RZ, R12.H0_H0 ;  /* 0x2000000cff077230 */ /* 0x004fca0000004100 */
[----:B------:R-:W-:-:S13]  /*0100*/  FSETP.GEU.FTZ.AND P0, PT, |R7|, +INF , PT ;  /* 0x7f8000000700780b */ /* 0x000fda0003f1e200 */
[----:B------:R-:W2:Y:S01]  /*0110*/  @P0 LDC.64 R16, c[0x0][0x218] ;  /* 0x00008600ff100b82 */ /* 0x000ea20000000a00 */
[----:B------:R-:W-:-:S05]  /*0120*/  @P0 IMAD.MOV.U32 R11, RZ, RZ, 0x3f800000 ;  /* 0x3f800000ff0b0424 */ /* 0x000fca00078e00ff */
[----:B--2---:R2:W-:Y:S04]  /*0130*/  @P0 STG.E desc[UR4][R16.64], R11 ;  /* 0x0000000b10000986 */ /* 0x0045e8000c101904 */
[----:B0-----:R-:W4:Y:S01]  /*0140*/  LDG.E R10, desc[UR4][R2.64] ;  /* 0x00000004020a7981 */ /* 0x001f22000c1e1900 */
[----:B------:R-:W-:-:S05]  /*0150*/  HADD2.F32 R8, -RZ, R12.H1_H1 ;  /* 0x3000000cff087230 */ /* 0x000fca0000004100 */
[----:B------:R-:W-:-:S13]  /*0160*/  FSETP.GEU.FTZ.AND P1, PT, |R8|, +INF , PT ;  /* 0x7f8000000800780b */ /* 0x000fda0003f3e200 */
[----:B------:R-:W0:Y:S01]  /*0170*/  @P1 LDC.64 R18, c[0x0][0x218] ;  /* 0x00008600ff121b82 */ /* 0x000e220000000a00 */
[----:B------:R-:W-:-:S05]  /*0180*/  @P1 IMAD.MOV.U32 R21, RZ, RZ, 0x3f800000 ;  /* 0x3f800000ff151424 */ /* 0x000fca00078e00ff */
[----:B0-----:R0:W-:Y:S01]  /*0190*/  @P1 STG.E desc[UR4][R18.64], R21 ;  /* 0x0000001512001986 */ /* 0x0011e2000c101904 */
[----:B----4-:R-:W-:-:S13]  /*01a0*/  FSETP.NEU.FTZ.AND P0, PT, R10, 1, PT ;  /* 0x3f8000000a00780b */ /* 0x010fda0003f1d000 */
[----:B------:R-:W-:Y:S02]  /*01b0*/  @P0 FMUL.FTZ R7, R7, R10 ;  /* 0x0000000a07070220 */ /* 0x000fe40000410000 */
[----:B------:R-:W4:Y:S01]  /*01c0*/  @P1 LDG.E R10, desc[UR4][R2.64] ;  /* 0x00000004020a1981 */ /* 0x000f22000c1e1900 */
[----:B------:R-:W-:-:S05]  /*01d0*/  HADD2.F32 R9, -RZ, R13.H0_H0 ;  /* 0x2000000dff097230 */ /* 0x000fca0000004100 */
[----:B------:R-:W-:-:S13]  /*01e0*/  FSETP.GEU.FTZ.AND P1, PT, |R9|, +INF , PT ;  /* 0x7f8000000900780b */ /* 0x000fda0003f3e200 */
[----:B-1----:R-:W1:Y:S01]  /*01f0*/  @P1 LDC.64 R14, c[0x0][0x218] ;  /* 0x00008600ff0e1b82 */ /* 0x002e620000000a00 */
[----:B------:R-:W-:-:S05]  /*0200*/  @P1 MOV R23, 0x3f800000 ;  /* 0x3f80000000171802 */ /* 0x000fca0000000f00 */
[----:B-1----:R1:W-:Y:S01]  /*0210*/  @P1 STG.E desc[UR4][R14.64], R23 ;  /* 0x000000170e001986 */ /* 0x0023e2000c101904 */
[----:B----4-:R-:W-:-:S13]  /*0220*/  FSETP.NEU.FTZ.AND P0, PT, R10, 1, PT ;  /* 0x3f8000000a00780b */ /* 0x010fda0003f1d000 */
[----:B------:R-:W-:Y:S02]  /*0230*/  @P0 FMUL.FTZ R8, R8, R10 ;  /* 0x0000000a08080220 */ /* 0x000fe40000410000 */
[----:B------:R-:W4:Y:S01]  /*0240*/  @P1 LDG.E R10, desc[UR4][R2.64] ;  /* 0x00000004020a1981 */ /* 0x000f22000c1e1900 */
[----:B--2---:R-:W-:-:S05]  /*0250*/  HADD2.F32 R11, -RZ, R13.H1_H1 ;  /* 0x3000000dff0b7230 */ /* 0x004fca0000004100 */
[----:B------:R-:W-:-:S13]  /*0260*/  FSETP.GEU.FTZ.AND P0, PT, |R11|, +INF , PT ;  /* 0x7f8000000b00780b */ /* 0x000fda0003f1e200 */
[----:B------:R-:W2:Y:S01]  /*0270*/  @P0 LDC.64 R16, c[0x0][0x218] ;  /* 0x00008600ff100b82 */ /* 0x000ea20000000a00 */
[----:B0-----:R-:W-:-:S05]  /*0280*/  @P0 IMAD.MOV.U32 R19, RZ, RZ, 0x3f800000 ;  /* 0x3f800000ff130424 */ /* 0x001fca00078e00ff */
[----:B--2---:R0:W-:Y:S01]  /*0290*/  @P0 STG.E desc[UR4][R16.64], R19 ;  /* 0x0000001310000986 */ /* 0x0041e2000c101904 */
[----:B----4-:R-:W-:-:S13]  /*02a0*/  FSETP.NEU.FTZ.AND P1, PT, R10, 1, PT ;  /* 0x3f8000000a00780b */ /* 0x010fda0003f3d000 */
[----:B------:R-:W-:Y:S02]  /*02b0*/  @P1 FMUL.FTZ R9, R10, R9 ;  /* 0x000000090a091220 */ /* 0x000fe40000410000 */
[----:B------:R-:W2:Y:S01]  /*02c0*/  @P0 LDG.E R10, desc[UR4][R2.64] ;  /* 0x00000004020a0981 */ /* 0x000ea2000c1e1900 */
[----:B---3--:R-:W-:-:S05]  /*02d0*/  HADD2.F32 R13, -RZ, R4.H0_H0 ;  /* 0x20000004ff0d7230 */ /* 0x008fca0000004100 */
[----:B------:R-:W-:-:S13]  /*02e0*/  FSETP.GEU.FTZ.AND P0, PT, |R13|, +INF , PT ;  /* 0x7f8000000d00780b */ /* 0x000fda0003f1e200 */
[----:B-1----:R-:W1:Y:S01]  /*02f0*/  @P0 LDC.64 R14, c[0x0][0x218] ;  /* 0x00008600ff0e0b82 */ /* 0x002e620000000a00 */
        /* <DEDUP_REMOVED lines=13> */
[----:B------:R-:W-:-:S05]  /*03d0*/  HADD2.F32 R19, -RZ, R5.H0_H0 ;  /* 0x20000005ff137230 */ /* 0x000fca0000004100 */
        /* <DEDUP_REMOVED lines=21> */
[----:B------:R-:W-:Y:S01]  /*0530*/  STG.E.64 desc[UR4][R14.64], R8 ;  /* 0x000000080e007986 */ /* 0x000fe2000c101b04 */
[----:B--2---:R-:W-:-:S13]  /*0540*/  FSETP.NEU.FTZ.AND P0, PT, R10, 1, PT ;  /* 0x3f8000000a00780b */ /* 0x004fda0003f1d000 */
[----:B------:R-:W-:-:S05]  /*0550*/  @P0 FMUL.FTZ R5, R5, R10 ;  /* 0x0000000a05050220 */ /* 0x000fca0000410000 */
[----:B------:R-:W-:-:S05]  /*0560*/  F2FP.F16.F32.PACK_AB R5, R5, R19 ;  /* 0x000000130505723e */ /* 0x000fca00000000ff */
[----:B------:R-:W-:Y:S01]  /*0570*/  STG.E.64 desc[UR4][R14.64+0x400], R4 ;  /* 0x000400040e007986 */ /* 0x000fe2000c101b04 */
[----:B------:R-:W-:Y:S05]  /*0580*/  EXIT ;  /* 0x000000000000794d */ /* 0x000fea0003800000 */
.L_x_621:
        /* <DEDUP_REMOVED lines=74> */
.L_x_623:
[----:B------:R-:W-:Y:S05]  /*0a30*/  BSYNC B0 ;  /* 0x0000000000007941 */ /* 0x000fea0003800000 */
.L_x_622:
        /* <DEDUP_REMOVED lines=21> */
.L_x_625:
[----:B------:R-:W-:Y:S05]  /*0b90*/  BSYNC B0 ;  /* 0x0000000000007941 */ /* 0x000fea0003800000 */
.L_x_624:
        /* <DEDUP_REMOVED lines=15> */
.L_x_627:
[----:B------:R-:W-:Y:S05]  /*0c90*/  BSYNC B0 ;  /* 0x0000000000007941 */ /* 0x000fea0003800000 */
.L_x_626:
        /* <DEDUP_REMOVED lines=12> */
.L_x_629:
[----:B------:R-:W-:Y:S05]  /*0d60*/  BSYNC B0 ;  /* 0x0000000000007941 */ /* 0x000fea0003800000 */
.L_x_628:
        /* <DEDUP_REMOVED lines=12> */
.L_x_631:
[----:B------:R-:W-:Y:S05]  /*0e30*/  BSYNC B0 ;  /* 0x0000000000007941 */ /* 0x000fea0003800000 */
.L_x_630:
        /* <DEDUP_REMOVED lines=12> */
.L_x_633:
[----:B------:R-:W-:Y:S05]  /*0f00*/  BSYNC B0 ;  /* 0x0000000000007941 */ /* 0x000fea0003800000 */
.L_x_632:
        /* <DEDUP_REMOVED lines=12> */
.L_x_635:
[----:B------:R-:W-:Y:S05]  /*0fd0*/  BSYNC B0 ;  /* 0x0000000000007941 */ /* 0x000fea0003800000 */
.L_x_634:
        /* <DEDUP_REMOVED lines=12> */
.L_x_637:
[----:B------:R-:W-:Y:S05]  /*10a0*/  BSYNC B0 ;  /* 0x0000000000007941 */ /* 0x000fea0003800000 */
.L_x_636:
        /* <DEDUP_REMOVED lines=18> */
.L_x_640:
[----:B------:R-:W-:-:S13]  /*11d0*/  ISETP.GE.AND P0, PT, R11, R10, PT ;  /* 0x0000000a0b00720c */ /* 0x000fda0003f06270 */
[----:B------:R-:W-:Y:S05]  /*11e0*/  @P0 BRA `(.L_x_642) ;  /* 0x0000000000300947 */ /* 0x000fea0003800000 */
[----:B0-----:R-:W0:Y:S01]  /*11f0*/  LDC.64 R2, c[0x0][0x230] ;  /* 0x00008c00ff027b82 */ /* 0x001e220000000a00 */
[----:B------:R-:W-:Y:S01]  /*1200*/  IMAD.IADD R7, R0, 0x1, R11 ;  /* 0x0000000100077824 */ /* 0x000fe200078e020b */
[----:B------:R-:W-:-:S03]  /*1210*/  IADD3 R11, R11, 0x80, RZ ;  /* 0x000000800b0b7810 */ /* 0x000fc60007ffe0ff */
[----:B0-----:R-:W-:-:S05]  /*1220*/  IMAD.WIDE.U32 R2, R7, 0x2, R2 ;  /* 0x0000000207027825 */ /* 0x001fca00078e0002 */
[----:B------:R1:W-:Y:S02]  /*1230*/  STG.E.U16 desc[UR4][R2.64], R4 ;  /* 0x0000000402007986 */ /* 0x0003e4000c101504 */
.L_x_641:
[----:B------:R-:W-:-:S13]  /*1240*/  ISETP.GE.AND P0, PT, R11, R10, PT ;  /* 0x0000000a0b00720c */ /* 0x000fda0003f06270 */
[----:B------:R-:W-:Y:S05]  /*1250*/  @P0 BRA `(.L_x_643) ;  /* 0x0000000000340947 */ /* 0x000fea0003800000 */
[----:B01----:R-:W0:Y:S01]  /*1260*/  LDC.64 R2, c[0x0][0x230] ;  /* 0x00008c00ff027b82 */ /* 0x003e220000000a00 */
[----:B------:R-:W-:Y:S02]  /*1270*/  IMAD.IADD R7, R0, 0x1, R11 ;  /* 0x0000000100077824 */ /* 0x000fe400078e020b */
[----:B------:R-:W-:Y:S02]  /*1280*/  VIADD R11, R11, 0x80 ;  /* 0x000000800b0b7836 */ /* 0x000fe40000000000 */
[----:B0-----:R-:W-:-:S05]  /*1290*/  IMAD.WIDE.U32 R2, R7, 0x2, R2 ;  /* 0x0000000207027825 */ /* 0x001fca00078e0002 */
[----:B------:R1:W-:Y:S02]  /*12a0*/  STG.E.U16 desc[UR4][R2.64], R5 ;  /* 0x0000000502007986 */ /* 0x0003e4000c101504 */
.L_x_642:
        /* <DEDUP_REMOVED lines=8> */
.L_x_643:
[----:B------:R-:W-:Y:S05]  /*1330*/  BSYNC B1 ;  /* 0x0000000000017941 */ /* 0x000fea0003800000 */
.L_x_639:
[----:B------:R-:W-:-:S13]  /*1340*/  ISETP.GE.AND P0, PT, R11, R10, PT ;  /* 0x0000000a0b00720c */ /* 0x000fda0003f06270 */
[----:B012---:R-:W0:Y:S01]  /*1350*/  @!P0 LDC.64 R2, c[0x0][0x230] ;  /* 0x00008c00ff028b82 */ /* 0x007e220000000a00 */
[----:B------:R-:W-:Y:S01]  /*1360*/  @!P0 IMAD.IADD R5, R0, 0x1, R11 ;  /* 0x0000000100058824 */ /* 0x000fe200078e020b */
[----:B------:R-:W-:-:S03]  /*1370*/  @!P0 IADD3 R11, R11, 0x80, RZ ;  /* 0x000000800b0b8810 */ /* 0x000fc60007ffe0ff */
[----:B0-----:R-:W-:-:S05]  /*1380*/  @!P0 IMAD.WIDE.U32 R2, R5, 0x2, R2 ;  /* 0x0000000205028825 */ /* 0x001fca00078e0002 */
[----:B------:R2:W-:Y:S02]  /*1390*/  @!P0 STG.E.U16 desc[UR4][R2.64], R9 ;  /* 0x0000000902008986 */ /* 0x0005e4000c101504 */
.L_x_644:
[----:B------:R-:W-:Y:S05]  /*13a0*/  BSYNC B0 ;  /* 0x0000000000007941 */ /* 0x000fea0003800000 */
.L_x_638:
        /* <DEDUP_REMOVED lines=8> */
.L_x_645:
        /* <DEDUP_REMOVED lines=13> */
.L_x_1950:


//--------------------- .text._ZN2at6native29vectorized_elementwise_kernelILi8EZZZNS0_46_GLOBAL__N__5fd40885_13_AmpKernels_cu_3810c27339_amp_non_finite_check_and_unscale_cuda_ERNS_6TensorES4_RKS3_ENKUlvE_clEvENKUlvE1_clEvEUlN3c104HalfEE_St5arrayIPcLm2EEEEviT0_T1_ --------------------------
	.section	.text._ZN2at6native29vectorized_elementwise_kernelILi8EZZZNS0_46_GLOBAL__N__5fd40885_13_AmpKernels_cu_3810c27339_amp_non_finite_check_and_unscale_cuda_ERNS_6TensorES4_RKS3_ENKUlvE_clEvENKUlvE1_clEvEUlN3c104HalfEE_St5arrayIPcLm2EEEEviT0_T1_,"ax",@progbits
	.align	128
        .global         _ZN2at6native29vectorized_elementwise_kernelILi8EZZZNS0_46_GLOBAL__N__5fd40885_13_AmpKernels_cu_3810c27339_amp_non_finite_check_and_unscale_cuda_ERNS_6TensorES4_RKS3_ENKUlvE_clEvENKUlvE1_clEvEUlN3c104HalfEE_St5arrayIPcLm2EEEEviT0_T1_
        .type           _ZN2at6native29vectorized_elementwise_kernelILi8EZZZNS0_46_GLOBAL__N__5fd40885_13_AmpKernels_cu_3810c27339_amp_non_finite_check_and_unscale_cuda_ERNS_6TensorES4_RKS3_ENKUlvE_clEvENKUlvE1_clEvEUlN3c104HalfEE_St5arrayIPcLm2EEEEviT0_T1_,@function
        .size           _ZN2at6native29vectorized_elementwise_kernelILi8EZZZNS0_46_GLOBAL__N__5fd40885_13_AmpKernels_cu_3810c27339_amp_non_finite_check_and_unscale_cuda_ERNS_6TensorES4_RKS3_ENKUlvE_clEvENKUlvE1_clEvEUlN3c104HalfEE_St5arrayIPcLm2EEEEviT0_T1_,(.L_x_1951 - _ZN2at6native29vectorized_elementwise_kernelILi8EZZZNS0_46_GLOBAL__N__5fd40885_13_AmpKernels_cu_3810c27339_amp_non_finite_check_and_unscale_cuda_ERNS_6TensorES4_RKS3_ENKUlvE_clEvENKUlvE1_clEvEUlN3c104HalfEE_St5arrayIPcLm2EEEEviT0_T1_)
        .other          _ZN2at6native29vectorized_elementwise_kernelILi8EZZZNS0_46_GLOBAL__N__5fd40885_13_AmpKernels_cu_3810c27339_amp_non_finite_check_and_unscale_cuda_ERNS_6TensorES4_RKS3_ENKUlvE_clEvENKUlvE1_clEvEUlN3c104HalfEE_St5arrayIPcLm2EEEEviT0_T1_,@"STO_CUDA_ENTRY STV_DEFAULT"
_ZN2at6native29vectorized_elementwise_kernelILi8EZZZNS0_46_GLOBAL__N__5fd40885_13_AmpKernels_cu_3810c27339_amp_non_finite_check_and_unscale_cuda_ERNS_6TensorES4_RKS3_ENKUlvE_clEvENKUlvE1_clEvEUlN3c104HalfEE_St5arrayIPcLm2EEEEviT0_T1_:
.text._ZN2at6native29vectorized_elementwise_kernelILi8EZZZNS0_46_GLOBAL__N__5fd40885_13_AmpKernels_cu_3810c27339_amp_non_finite_check_and_unscale_cuda_ERNS_6TensorES4_RKS3_ENKUlvE_clEvENKUlvE1_clEvEUlN3c104HalfEE_St5arrayIPcLm2EEEEviT0_T1_:
        /* <DEDUP_REMOVED lines=11> */
[----:B0-----:R-:W-:-:S06]  /*00b0*/  IMAD.WIDE.U32 R6, R8, 0x10, R2 ;  /* 0x0000001008067825 */ /* 0x001fcc00078e0002 */
[----:B------:R-:W2:Y:S01]  /*00c0*/  LDG.E.128 R4, desc[UR4][R6.64] ;  /* 0x0000000406047981 */ /* 0x000ea2000c1e1d00 */
        /* <DEDUP_REMOVED lines=18> */
[----:B------:R-:W-:-:S05]  /*01f0*/  @P1 MOV R17, 0x3f800000 ;  /* 0x3f80000000111802 */ /* 0x000fca0000000f00 */
        /* <DEDUP_REMOVED lines=8> */
[----:B0-----:R0:W-:Y:S01]  /*0280*/  @P0 STG.E desc[UR4][R14.64], R19 ;  /* 0x000000130e000986 */ /* 0x0011e2000c101904 */
[----:B--2---:R-:W-:-:S13]  /*0290*/  FSETP.NEU.FTZ.AND P1, PT, R11, 1, PT ;  /* 0x3f8000000b00780b */ /* 0x004fda0003f3d000 */
[----:B------:R-:W-:Y:S02]  /*02a0*/  @P1 FMUL.FTZ R10, R11, R10 ;  /* 0x0000000a0b0a1220 */ /* 0x000fe40000410000 */
[----:B------:R-:W2:Y:S01]  /*02b0*/  @P0 LDG.E R11, desc[UR4][R2.64] ;  /* 0x00000004020b0981 */ /* 0x000ea2000c1e1900 */
[----:B-1----:R-:W-:-:S05]  /*02c0*/  HADD2.F32 R12, -RZ, R6.H0_H0 ;  /* 0x20000006ff0c7230 */ /* 0x002fca0000004100 */
[----:B------:R-:W-:-:S13]  /*02d0*/  FSETP.GEU.FTZ.AND P0, PT, |R12|, +INF , PT ;  /* 0x7f8000000c00780b */ /* 0x000fda0003f1e200 */
[----:B------:R-:W1:Y:S01]  /*02e0*/  @P0 LDC.64 R16, c[0x0][0x218] ;  /* 0x00008600ff100b82 */ /* 0x000e620000000a00 */
[----:B------:R-:W-:-:S05]  /*02f0*/  @P0 IMAD.MOV.U32 R13, RZ, RZ, 0x3f800000 ;  /* 0x3f800000ff0d0424 */ /* 0x000fca00078e00ff */
[----:B-1----:R-:W-:Y:S01]  /*0300*/  @P0 STG.E desc[UR4][R16.64], R13 ;  /* 0x0000000d10000986 */ /* 0x002fe2000c101904 */
        /* <DEDUP_REMOVED lines=8> */
[----:B------:R-:W-:Y:S01]  /*0390*/  HADD2.F32 R20, -RZ, R7.H0_H0 ;  /* 0x20000007ff147230 */ /* 0x000fe20000004100 */
[----:B--2---:R-:W-:Y:S01]  /*03a0*/  FSETP.NEU.FTZ.AND P1, PT, R11, 1, PT ;  /* 0x3f8000000b00780b */ /* 0x004fe20003f3d000 */
[----:B0-----:R-:W0:-:S12]  /*03b0*/  LDC.64 R14, c[0x0][0x230] ;  /* 0x00008c00ff0e7b82 */ /* 0x001e180000000a00 */
[----:B------:R-:W-:Y:S02]  /*03c0*/  @P1 FMUL.FTZ R12, R11, R12 ;  /* 0x0000000c0b0c1220 */ /* 0x000fe40000410000 */
[----:B------:R-:W2:Y:S01]  /*03d0*/  @P0 LDG.E R11, desc[UR4][R2.64] ;  /* 0x00000004020b0981 */ /* 0x000ea2000c1e1900 */
[----:B------:R-:W-:-:S13]  /*03e0*/  FSETP.GEU.FTZ.AND P0, PT, |R20|, +INF , PT ;  /* 0x7f8000001400780b */ /* 0x000fda0003f1e200 */
[----:B------:R-:W1:Y:S01]  /*03f0*/  @P0 LDC.64 R16, c[0x0][0x218] ;  /* 0x00008600ff100b82 */ /* 0x000e620000000a00 */
[----:B------:R-:W-:-:S05]  /*0400*/  @P0 MOV R13, 0x3f800000 ;  /* 0x3f800000000d0802 */ /* 0x000fca0000000f00 */
[----:B-1----:R-:W-:Y:S01]  /*0410*/  @P0 STG.E desc[UR4][R16.64], R13 ;  /* 0x0000000d10000986 */ /* 0x002fe2000c101904 */
[----:B--2---:R-:W-:-:S13]  /*0420*/  FSETP.NEU.FTZ.AND P1, PT, R11, 1, PT ;  /* 0x3f8000000b00780b */ /* 0x004fda0003f3d000 */
[----:B------:R-:W-:Y:S02]  /*0430*/  @P1 FMUL.FTZ R6, R11, R6 ;  /* 0x000000060b061220 */ /* 0x000fe40000410000 */
[----:B------:R-:W2:Y:S01]  /*0440*/  @P0 LDG.E R11, desc[UR4][R2.64] ;  /* 0x00000004020b0981 */ /* 0x000ea2000c1e1900 */
[----:B------:R-:W-:-:S05]  /*0450*/  HADD2.F32 R7, -RZ, R7.H1_H1 ;  /* 0x30000007ff077230 */ /* 0x000fca0000004100 */
        /* <DEDUP_REMOVED lines=11> */
[----:B------:R-:W-:Y:S01]  /*0510*/  IMAD.WIDE R14, R8, 0x10, R14 ;  /* 0x00000010080e7825 */ /* 0x000fe200078e020e */
[----:B--2---:R-:W-:-:S13]  /*0520*/  FSETP.NEU.FTZ.AND P0, PT, R11, 1, PT ;  /* 0x3f8000000b00780b */ /* 0x004fda0003f1d000 */
[----:B------:R-:W-:-:S05]  /*0530*/  @P0 FMUL.FTZ R7, R7, R11 ;  /* 0x0000000b07070220 */ /* 0x000fca0000410000 */
[----:B------:R-:W-:-:S05]  /*0540*/  F2FP.F16.F32.PACK_AB R7, R7, R20 ;  /* 0x000000140707723e */ /* 0x000fca00000000ff */
[----:B------:R-:W-:Y:S01]  /*0550*/  STG.E.128 desc[UR4][R14.64], R4 ;  /* 0x000000040e007986 */ /* 0x000fe2000c101d04 */
[----:B------:R-:W-:Y:S05]  /*0560*/  EXIT ;  /* 0x000000000000794d */ /* 0x000fea0003800000 */
.L_x_646:
        /* <DEDUP_REMOVED lines=74> */
.L_x_648:
[----:B------:R-:W-:Y:S05]  /*0a10*/  BSYNC B0 ;  /* 0x0000000000007941 */ /* 0x000fea0003800000 */
.L_x_647:
        /* <DEDUP_REMOVED lines=21> */
.L_x_650:
[----:B------:R-:W-:Y:S05]  /*0b70*/  BSYNC B0 ;  /* 0x0000000000007941 */ /* 0x000fea0003800000 */
.L_x_649:
        /* <DEDUP_REMOVED lines=15> */
.L_x_652:
[----:B------:R-:W-:Y:S05]  /*0c70*/  BSYNC B0 ;  /* 0x0000000000007941 */ /* 0x000fea0003800000 */
.L_x_651:
        /* <DEDUP_REMOVED lines=12> */
.L_x_654:
[----:B------:R-:W-:Y:S05]  /*0d40*/  BSYNC B0 ;  /* 0x0000000000007941 */ /* 0x000fea0003800000 */
.L_x_653:
        /* <DEDUP_REMOVED lines=12> */
.L_x_656:
[----:B------:R-:W-:Y:S05]  /*0e10*/  BSYNC B0 ;  /* 0x0000000000007941 */ /* 0x000fea0003800000 */
.L_x_655:
        /* <DEDUP_REMOVED lines=12> */
.L_x_658:
[----:B------:R-:W-:Y:S05]  /*0ee0*/  BSYNC B0 ;  /* 0x0000000000007941 */ /* 0x000fea0003800000 */
.L_x_657:
        /* <DEDUP_REMOVED lines=12> */
.L_x_660:
[----:B------:R-:W-:Y:S05]  /*0fb0*/  BSYNC B0 ;  /* 0x0000000000007941 */ /* 0x000fea0003800000 */
.L_x_659:
        /* <DEDUP_REMOVED lines=12> */
.L_x_662:
[----:B------:R-:W-:Y:S05]  /*1080*/  BSYNC B0 ;  /* 0x0000000000007941 */ /* 0x000fea0003800000 */
.L_x_661:
        /* <DEDUP_REMOVED lines=18> */
.L_x_665:
[----:B------:R-:W-:-:S13]  /*11b0*/  ISETP.GE.AND P0, PT, R11, R10, PT ;  /* 0x0000000a0b00720c */ /* 0x000fda0003f06270 */
[----:B------:R-:W-:Y:S05]  /*11c0*/  @P0 BRA `(.L_x_667) ;  /* 0x0000000000300947 */ /* 0x000fea0003800000 */
[----:B0-----:R-:W0:Y:S01]  /*11d0*/  LDC.64 R2, c[0x0][0x230] ;  /* 0x00008c00ff027b82 */ /* 0x001e220000000a00 */
[----:B------:R-:W-:Y:S01]  /*11e0*/  IMAD.IADD R7, R0, 0x1, R11 ;  /* 0x0000000100077824 */ /* 0x000fe200078e020b */
[----:B------:R-:W-:-:S03]  /*11f0*/  IADD3 R11, R11, 0x80, RZ ;  /* 0x000000800b0b7810 */ /* 0x000fc60007ffe0ff */
[----:B0-----:R-:W-:-:S05]  /*1200*/  IMAD.WIDE.U32 R2, R7, 0x2, R2 ;  /* 0x0000000207027825 */ /* 0x001fca00078e0002 */
[----:B------:R1:W-:Y:S02]  /*1210*/  STG.E.U16 desc[UR4][R2.64], R4 ;  /* 0x0000000402007986 */ /* 0x0003e4000c101504 */
.L_x_666:
[----:B------:R-:W-:-:S13]  /*1220*/  ISETP.GE.AND P0, PT, R11, R10, PT ;  /* 0x0000000a0b00720c */ /* 0x000fda0003f06270 */
[----:B------:R-:W-:Y:S05]  /*1230*/  @P0 BRA `(.L_x_668) ;  /* 0x0000000000340947 */ /* 0x000fea0003800000 */
[----:B01----:R-:W0:Y:S01]  /*1240*/  LDC.64 R2, c[0x0][0x230] ;  /* 0x00008c00ff027b82 */ /* 0x003e220000000a00 */
[----:B------:R-:W-:Y:S02]  /*1250*/  IMAD.IADD R7, R0, 0x1, R11 ;  /* 0x0000000100077824 */ /* 0x000fe400078e020b */
[----:B------:R-:W-:Y:S02]  /*1260*/  VIADD R11, R11, 0x80 ;  /* 0x000000800b0b7836 */ /* 0x000fe40000000000 */
[----:B0-----:R-:W-:-:S05]  /*1270*/  IMAD.WIDE.U32 R2, R7, 0x2, R2 ;  /* 0x0000000207027825 */ /* 0x001fca00078e0002 */
[----:B------:R1:W-:Y:S02]  /*1280*/  STG.E.U16 desc[UR4][R2.64], R5 ;  /* 0x0000000502007986 */ /* 0x0003e4000c101504 */
.L_x_667:
        /* <DEDUP_REMOVED lines=8> */
.L_x_668:
[----:B------:R-:W-:Y:S05]  /*1310*/  BSYNC B1 ;  /* 0x0000000000017941 */ /* 0x000fea0003800000 */
.L_x_664:
[----:B------:R-:W-:-:S13]  /*1320*/  ISETP.GE.AND P0, PT, R11, R10, PT ;  /* 0x0000000a0b00720c */ /* 0x000fda0003f06270 */
[----:B012---:R-:W0:Y:S01]  /*1330*/  @!P0 LDC.64 R2, c[0x0][0x230] ;  /* 0x00008c00ff028b82 */ /* 0x007e220000000a00 */
[----:B------:R-:W-:Y:S01]  /*1340*/  @!P0 IMAD.IADD R5, R0, 0x1, R11 ;  /* 0x0000000100058824 */ /* 0x000fe200078e020b */
[----:B------:R-:W-:-:S03]  /*1350*/  @!P0 IADD3 R11, R11, 0x80, RZ ;  /* 0x000000800b0b8810 */ /* 0x000fc60007ffe0ff */
[----:B0-----:R-:W-:-:S05]  /*1360*/  @!P0 IMAD.WIDE.U32 R2, R5, 0x2, R2 ;  /* 0x0000000205028825 */ /* 0x001fca00078e0002 */
[----:B------:R2:W-:Y:S02]  /*1370*/  @!P0 STG.E.U16 desc[UR4][R2.64], R9 ;  /* 0x0000000902008986 */ /* 0x0005e4000c101504 */
.L_x_669:
[----:B------:R-:W-:Y:S05]  /*1380*/  BSYNC B0 ;  /* 0x0000000000007941 */ /* 0x000fea0003800000 */
.L_x_663:
        /* <DEDUP_REMOVED lines=8> */
.L_x_670:
        /* <DEDUP_REMOVED lines=15> */
.L_x_1951:


//--------------------- .text._ZN2at6native18elementwise_kernelILi128ELi4EZNS0_15gpu_kernel_implIZZZNS0_46_GLOBAL__N__5fd40885_13_AmpKernels_cu_3810c27339_amp_non_finite_check_and_unscale_cuda_ERNS_6TensorES5_RKS4_ENKUlvE_clEvENKUlvE0_clEvEUlfE_EEvRNS_18TensorIteratorBaseERKT_EUliE_EEviT1_ --------------------------
	.section	.text._ZN2at6native18elementwise_kernelILi128ELi4EZNS0_15gpu_kernel_implIZZZNS0_46_GLOBAL__N__5fd40885_13_AmpKernels_cu_3810c27339_amp_non_finite_check_and_unscale_cuda_ERNS_6TensorES5_RKS4_ENKUlvE_clEvENKUlvE0_clEvEUlfE_EEvRNS_18TensorIteratorBaseERKT_EUliE_EEviT1_,"ax",@progbits
	.align	128
        .global         _ZN2at6native18elementwise_kernelILi128ELi4EZNS0_15gpu_kernel_implIZZZNS0_46_GLOBAL__N__5fd40885_13_AmpKernels_cu_3810c27339_amp_non_finite_check_and_unscale_cuda_ERNS_6TensorES5_RKS4_ENKUlvE_clEvENKUlvE0_clEvEUlfE_EEvRNS_18TensorIteratorBaseERKT_EUliE_EEviT1_
        .type           _ZN2at6native18elementwise_kernelILi128ELi4EZNS0_15gpu_kernel_implIZZZNS0_46_GLOBAL__N__5fd40885_13_AmpKernels_cu_3810c27339_amp_non_finite_check_and_unscale_cuda_ERNS_6TensorES5_RKS4_ENKUlvE_clEvENKUlvE0_clEvEUlfE_EEvRNS_18TensorIteratorBaseERKT_EUliE_EEviT1_,@function
        .size           _ZN2at6native18elementwise_kernelILi128ELi4EZNS0_15gpu_kernel_implIZZZNS0_46_GLOBAL__N__5fd40885_13_AmpKernels_cu_3810c27339_amp_non_finite_check_and_unscale_cuda_ERNS_6TensorES5_RKS4_ENKUlvE_clEvENKUlvE0_clEvEUlfE_EEvRNS_18TensorIteratorBaseERKT_EUliE_EEviT1_,(.L_x_1952 - _ZN2at6native18elementwise_kernelILi128ELi4EZNS0_15gpu_kernel_implIZZZNS0_46_GLOBAL__N__5fd40885_13_AmpKernels_cu_3810c27339_amp_non_finite_check_and_unscale_cuda_ERNS_6TensorES5_RKS4_ENKUlvE_clEvENKUlvE0_clEvEUlfE_EEvRNS_18TensorIteratorBaseERKT_EUliE_EEviT1_)
        .other          _ZN2at6native18elementwise_kernelILi128ELi4EZNS0_15gpu_kernel_implIZZZNS0_46_GLOBAL__N__5fd40885_13_AmpKernels_cu_3810c27339_amp_non_finite_check_and_unscale_cuda_ERNS_6TensorES5_RKS4_ENKUlvE_clEvENKUlvE0_clEvEUlfE_EEvRNS_18TensorIteratorBaseERKT_EUliE_EEviT1_,@"STO_CUDA_ENTRY STV_DEFAULT"
_ZN2at6native18elementwise_kernelILi128ELi4EZNS0_15gpu_kernel_implIZZZNS0_46_GLOBAL__N__5fd40885_13_AmpKernels_cu_3810c27339_amp_non_finite_check_and_unscale_cuda_ERNS_6TensorES5_RKS4_ENKUlvE_clEvENKUlvE0_clEvEUlfE_EEvRNS_18TensorIteratorBaseERKT_EUliE_EEviT1_:
.text._ZN2at6native18elementwise_kernelILi128ELi4EZNS0_15gpu_kernel_implIZZZNS0_46_GLOBAL__N__5fd40885_13_AmpKernels_cu_3810c27339_amp_non_finite_check_and_unscale_cuda_ERNS_6TensorES5_RKS4_ENKUlvE_clEvENKUlvE0_clEvEUlfE_EEvRNS_18TensorIteratorBaseERKT_EUliE_EEviT1_:
        /* <DEDUP_REMOVED lines=314> */
.L_x_673:
[----:B------:R-:W0:Y:S01]  /*13a0*/  LDC.U8 R5, c[0x0][0x439] ;  /* 0x00010e40ff057b82 */ /* 0x000e220000000000 */
[----:B------:R-:W-:Y:S01]  /*13b0*/  ULDC.64 UR4, c[0x0][0x410] ;  /* 0x0001040000047ab9 */ /* 0x000fe20000000a00 */
[----:B------:R-:W-:Y:S01]  /*13c0*/  ULDC.64 UR6, c[0x0][0x418] ;  /* 0x0001060000067ab9 */ /* 0x000fe20000000a00 */
[----:B------:R-:W-:Y:S01]  /*13d0*/  IADD3 R16, P1, R16, UR4, RZ ;  /* 0x0000000410107c10 */ /* 0x000fe2000ff3e0ff */
[----:B------:R-:W-:Y:S01]  /*13e0*/  BSSY B6, `(.L_x_674) ;  /* 0x00000e0000067945 */ /* 0x000fe20003800000 */
        /* <DEDUP_REMOVED lines=15> */
[----:B--2---:R-:W0:Y:S01]  /*14e0*/  I2F.S16 R0, R0 ;  /* 0x0000000000007306 */ /* 0x004e220000101400 */
[----:B------:R-:W-:Y:S05]  /*14f0*/  BRA `(.L_x_680) ;  /* 0x0000000c00387947 */ /* 0x000fea0003800000 */
.L_x_678:
[----:B------:R-:W2:Y:S02]  /*1500*/  LDG.E.U8 R0, desc[UR36][R2.64] ;  /* 0x0000002402007981 */ /* 0x000ea4000c1e1100 */
[----:B--2---:R-:W-:Y:S01]  /*1510*/  I2FP.F32.U32 R0, R0 ;  /* 0x0000000000007245 */ /* 0x004fe20000201000 */
[----:B------:R-:W-:Y:S06]  /*1520*/  BRA `(.L_x_680) ;  /* 0x0000000c002c7947 */ /* 0x000fec0003800000 */
.L_x_677:
[----:B------:R-:W-:-:S13]  /*1530*/  ISETP.NE.AND P0, PT, R4, 0x2, PT ;  /* 0x000000020400780c */ /* 0x000fda0003f05270 */
[----:B------:R-:W-:Y:S05]  /*1540*/  @!P0 BRA `(.L_x_681) ;  /* 0x0000000000288947 */ /* 0x000fea0003800000 */
[----:B------:R-:W-:-:S13]  /*1550*/  ISETP.NE.AND P0, PT, R4, 0x3, PT ;  /* 0x000000030400780c */ /* 0x000fda0003f05270 */
[----:B------:R-:W-:Y:S05]  /*1560*/  @!P0 BRA `(.L_x_682) ;  /* 0x0000000000148947 */ /* 0x000fea0003800000 */
[----:B------:R-:W-:-:S13]  /*1570*/  ISETP.NE.AND P0, PT, R4, 0x4, PT ;  /* 0x000000040400780c */ /* 0x000fda0003f05270 */
[----:B------:R-:W-:Y:S05]  /*1580*/  @P0 BRA `(.L_x_679) ;  /* 0x0000000800b80947 */ /* 0x000fea0003800000 */
[----:B------:R-:W2:Y:S02]  /*1590*/  LDG.E.64 R2, desc[UR36][R2.64] ;  /* 0x0000002402027981 */ /* 0x000ea4000c1e1b00 */
[----:B--2---:R4:W0:Y:S01]  /*15a0*/  I2F.S64 R0, R2 ;  /* 0x0000000200007312 */ /* 0x0048220000301400 */
[----:B------:R-:W-:Y:S05]  /*15b0*/  BRA `(.L_x_680) ;  /* 0x0000000c00087947 */ /* 0x000fea0003800000 */
.L_x_682:
[----:B------:R-:W2:Y:S02]  /*15c0*/  LDG.E R0, desc[UR36][R2.64] ;  /* 0x0000002402007981 */ /* 0x000ea4000c1e1900 */
[----:B--2---:R-:W-:Y:S01]  /*15d0*/  I2FP.F32.S32 R0, R0 ;  /* 0x0000000000007245 */ /* 0x004fe20000201400 */
[----:B------:R-:W-:Y:S06]  /*15e0*/  BRA `(.L_x_680) ;  /* 0x0000000800fc7947 */ /* 0x000fec0003800000 */
.L_x_681:
[----:B------:R-:W2:Y:S02]  /*15f0*/  LDG.E.U16 R0, desc[UR36][R2.64] ;  /* 0x0000002402007981 */ /* 0x000ea4000c1e1500 */
[----:B--2---:R-:W0:Y:S01]  /*1600*/  I2F.S16 R0, R0 ;  /* 0x0000000000007306 */ /* 0x004e220000101400 */
[----:B------:R-:W-:Y:S05]  /*1610*/  BRA `(.L_x_680) ;  /* 0x0000000800f07947 */ /* 0x000fea0003800000 */
.L_x_676:
[----:B------:R-:W-:-:S13]  /*1620*/  ISETP.GT.AND P0, PT, R4, 0x6, PT ;  /* 0x000000060400780c */ /* 0x000fda0003f04270 */
[----:B------:R-:W-:Y:S05]  /*1630*/  @P0 BRA `(.L_x_683) ;  /* 0x0000000000240947 */ /* 0x000fea0003800000 */
[----:B------:R-:W-:-:S13]  /*1640*/  ISETP.NE.AND P0, PT, R4, 0x5, PT ;  /* 0x000000050400780c */ /* 0x000fda0003f05270 */
[----:B------:R-:W-:Y:S05]  /*1650*/  @!P0 BRA `(.L_x_684) ;  /* 0x0000000000108947 */ /* 0x000fea0003800000 */
[----:B------:R-:W-:-:S13]  /*1660*/  ISETP.NE.AND P0, PT, R4, 0x6, PT ;  /* 0x000000060400780c */ /* 0x000fda0003f05270 */
[----:B------:R-:W-:Y:S05]  /*1670*/  @P0 BRA `(.L_x_679) ;  /* 0x00000008007c0947 */ /* 0x000fea0003800000 */
[----:B------:R2:W5:Y:S01]  /*1680*/  LDG.E R0, desc[UR36][R2.64] ;  /* 0x0000002402007981 */ /* 0x000562000c1e1900 */
[----:B------:R-:W-:Y:S05]  /*1690*/  BRA `(.L_x_680) ;  /* 0x0000000800d07947 */ /* 0x000fea0003800000 */
.L_x_684:
[----:B------:R-:W2:Y:S02]  /*16a0*/  LDG.E.U16 R0, desc[UR36][R2.64] ;  /* 0x0000002402007981 */ /* 0x000ea4000c1e1500 */
[----:B--2---:R-:W-:Y:S01]  /*16b0*/  HADD2.F32 R0, -RZ, R0.H0_H0 ;  /* 0x20000000ff007230 */ /* 0x004fe20000004100 */
[----:B------:R-:W-:Y:S06]  /*16c0*/  BRA `(.L_x_680) ;  /* 0x0000000800c47947 */ /* 0x000fec0003800000 */
.L_x_683:
[----:B------:R-:W-:-:S13]  /*16d0*/  ISETP.NE.AND P0, PT, R4, 0x7, PT ;  /* 0x000000070400780c */ /* 0x000fda0003f05270 */
[----:B------:R-:W-:Y:S05]  /*16e0*/  @!P0 BRA `(.L_x_685) ;  /* 0x0000000000248947 */ /* 0x000fea0003800000 */
[----:B------:R-:W-:-:S13]  /*16f0*/  ISETP.NE.AND P0, PT, R4, 0x8, PT ;  /* 0x000000080400780c */ /* 0x000fda0003f05270 */
[----:B------:R-:W-:Y:S05]  /*1700*/  @!P0 BRA `(.L_x_686) ;  /* 0x0000000000108947 */ /* 0x000fea0003800000 */
[----:B------:R-:W-:-:S13]  /*1710*/  ISETP.NE.AND P0, PT, R4, 0x9, PT ;  /* 0x000000090400780c */ /* 0x000fda0003f05270 */
[----:B------:R-:W-:Y:S05]  /*1720*/  @P0 BRA `(.L_x_679) ;  /* 0x0000000800500947 */ /* 0x000fea0003800000 */
[----:B------:R3:W5:Y:S01]  /*1730*/  LDG.E R0, desc[UR36][R2.64] ;  /* 0x0000002402007981 */ /* 0x000762000c1e1900 */
[----:B------:R-:W-:Y:S05]  /*1740*/  BRA `(.L_x_680) ;  /* 0x0000000800a47947 */ /* 0x000fea0003800000 */
.L_x_686:
[----:B------:R-:W2:Y:S02]  /*1750*/  LDG.E.U16 R0, desc[UR36][R2.64] ;  /* 0x0000002402007981 */ /* 0x000ea4000c1e1500 */
[----:B--2---:R-:W-:Y:S01]  /*1760*/  HADD2.F32 R0, -RZ, R0.H0_H0 ;  /* 0x20000000ff007230 */ /* 0x004fe20000004100 */
[----:B------:R-:W-:Y:S06]  /*1770*/  BRA `(.L_x_680) ;  /* 0x0000000800987947 */ /* 0x000fec0003800000 */
.L_x_685:
[----:B------:R-:W2:Y:S01]  /*1780*/  LDG.E.64 R2, desc[UR36][R2.64] ;  /* 0x0000002402027981 */ /* 0x000ea2000c1e1b00 */
[----:B------:R-:W-:Y:S01]  /*1790*/  UMOV UR4, 0xf0000000 ;  /* 0xf000000000047882 */ /* 0x000fe20000000000 */
[----:B------:R-:W-:Y:S01]  /*17a0*/  UMOV UR5, 0x380fffff ;  /* 0x380fffff00057882 */ /* 0x000fe20000000000 */
[----:B--2---:R-:W0:Y:S01]  /*17b0*/  F2F.F32.F64 R0, R2 ;  /* 0x0000000200007310 */ /* 0x004e220000301000 */
[----:B------:R-:W-:-:S14]  /*17c0*/  DSETP.GEU.AND P0, PT, |R2|, UR4, PT ;  /* 0x0000000402007e2a */ /* 0x000fdc000bf0e200 */
[----:B0-----:R-:W-:Y:S01]  /*17d0*/  @!P0 FMUL R0, R0, 1.175494350822287508e-38 ;  /* 0x0080000000008820 */ /* 0x001fe20000400000 */
[----:B------:R-:W-:Y:S06]  /*17e0*/  BRA `(.L_x_680) ;  /* 0x00000008007c7947 */ /* 0x000fec0003800000 */
.L_x_675:
        /* <DEDUP_REMOVED lines=10> */
[----:B------:R-:W-:Y:S01]  /*1890*/  FSEL R0, RZ, 1, !P0 ;  /* 0x3f800000ff007808 */ /* 0x000fe20004000000 */
[----:B------:R-:W-:Y:S08]  /*18a0*/  BRA `(.L_x_680) ;  /* 0x00000008004c7947 */ /* 0x000ff00003800000 */
.L_x_689:
[----:B------:R-:W2:Y:S01]  /*18b0*/  LDG.E.64 R2, desc[UR36][R2.64] ;  /* 0x0000002402027981 */ /* 0x000ea2000c1e1b00 */
[----:B------:R-:W-:Y:S01]  /*18c0*/  UMOV UR4, 0xf0000000 ;  /* 0xf000000000047882 */ /* 0x000fe20000000000 */
[----:B------:R-:W-:Y:S01]  /*18d0*/  UMOV UR5, 0x380fffff ;  /* 0x380fffff00057882 */ /* 0x000fe20000000000 */
[----:B--2---:R-:W0:Y:S01]  /*18e0*/  F2F.F32.F64 R0, R2 ;  /* 0x0000000200007310 */ /* 0x004e220000301000 */
[----:B------:R-:W-:-:S14]  /*18f0*/  DSETP.GEU.AND P0, PT, |R2|, UR4, PT ;  /* 0x0000000402007e2a */ /* 0x000fdc000bf0e200 */
[----:B0-----:R-:W-:Y:S01]  /*1900*/  @!P0 FMUL R0, R0, 1.175494350822287508e-38 ;  /* 0x0080000000008820 */ /* 0x001fe20000400000 */
[----:B------:R-:W-:Y:S06]  /*1910*/  BRA `(.L_x_680) ;  /* 0x0000000800307947 */ /* 0x000fec0003800000 */
.L_x_688:
        /* <DEDUP_REMOVED lines=24> */
[----:B------:R-:W-:Y:S01]  /*1aa0*/  LOP3.LUT R0, R5, 0x80000000, R0, 0xf8, !PT ;  /* 0x8000000005007812 */ /* 0x000fe200078ef800 */
[----:B------:R-:W-:Y:S06]  /*1ab0*/  BRA `(.L_x_680) ;  /* 0x0000000400c87947 */ /* 0x000fec0003800000 */
.L_x_691:
        /* <DEDUP_REMOVED lines=11> */
[----:B------:R-:W-:Y:S01]  /*1b70*/  LOP3.LUT R0, R4, 0x80000000, R5, 0xf8, !PT ;  /* 0x8000000004007812 */ /* 0x000fe200078ef805 */
[----:B------:R-:W-:Y:S06]  /*1b80*/  BRA `(.L_x_680) ;  /* 0x0000000400947947 */ /* 0x000fec0003800000 */
.L_x_690:
[----:B------:R-:W2:Y:S02]  /*1b90*/  LDG.E.U16 R0, desc[UR36][R2.64] ;  /* 0x0000002402007981 */ /* 0x000ea4000c1e1500 */
[----:B--2---:R-:W-:Y:S01]  /*1ba0*/  IMAD.U32 R0, R0, 0x10000, RZ ;  /* 0x0001000000007824 */ /* 0x004fe200078e00ff */
[----:B------:R-:W-:Y:S06]  /*1bb0*/  BRA `(.L_x_680) ;  /* 0x0000000400887947 */ /* 0x000fec0003800000 */
.L_x_687:
        /* <DEDUP_REMOVED lines=9> */
[----:B--2---:R-:W-:Y:S01]  /*1c50*/  I2FP.F32.U32 R0, R0 ;  /* 0x0000000000007245 */ /* 0x004fe20000201000 */
[----:B------:R-:W-:Y:S06]  /*1c60*/  BRA `(.L_x_680) ;  /* 0x00000004005c7947 */ /* 0x000fec0003800000 */
.L_x_694:
[----:B------:R-:W2:Y:S01]  /*1c70*/  LDG.E.U8 R2, desc[UR36][R2.64] ;  /* 0x0000002402027981 */ /* 0x000ea2000c1e1100 */
        /* <DEDUP_REMOVED lines=19> */
.L_x_696:
[----:B------:R-:W-:Y:S05]  /*1db0*/  BSYNC B0 ;  /* 0x0000000000007941 */ /* 0x000fea0003800000 */
.L_x_695:
[----:B------:R-:W-:Y:S01]  /*1dc0*/  LEA R3, R0, 0x3b800000, 0x17 ;  /* 0x3b80000000037811 */ /* 0x000fe200078eb8ff */
[----:B------:R-:W-:-:S05]  /*1dd0*/  IMAD.SHL.U32 R0, R2, 0x100000, RZ ;  /* 0x0010000002007824 */ /* 0x000fca00078e00ff */
[----:B------:R-:W-:Y:S01]  /*1de0*/  LOP3.LUT R0, R3, R0, R4, 0xfe, !PT ;  /* 0x0000000003007212 */ /* 0x000fe200078efe04 */
[----:B------:R-:W-:Y:S06]  /*1df0*/  BRA `(.L_x_680) ;  /* 0x0000000000f87947 */ /* 0x000fec0003800000 */
.L_x_693:
        /* <DEDUP_REMOVED lines=20> */
.L_x_698:
[----:B------:R-:W-:Y:S05]  /*1f40*/  BSYNC B0 ;  /* 0x0000000000007941 */ /* 0x000fea0003800000 */
.L_x_697:
[----:B------:R-:W-:Y:S01]  /*1f50*/  LEA R3, R0, 0x37800000, 0x17 ;  /* 0x3780000000037811 */ /* 0x000fe200078eb8ff */
[----:B------:R-:W-:-:S05]  /*1f60*/  IMAD.SHL.U32 R0, R2, 0x200000, RZ ;  /* 0x0020000002007824 */ /* 0x000fca00078e00ff */
[----:B------:R-:W-:Y:S01]  /*1f70*/  LOP3.LUT R0, R3, R0, R4, 0xfe, !PT ;  /* 0x0000000003007212 */ /* 0x000fe200078efe04 */
[----:B------:R-:W-:Y:S06]  /*1f80*/  BRA `(.L_x_680) ;  /* 0x0000000000947947 */ /* 0x000fec0003800000 */
.L_x_692:
[----:B------:R-:W-:-:S13]  /*1f90*/  ISETP.NE.AND P0, PT, R4, 0x1c, PT ;  /* 0x0000001c0400780c */ /* 0x000fda0003f05270 */
[----:B------:R-:W-:Y:S05]  /*1fa0*/  @!P0 BRA `(.L_x_699) ;  /* 0x0000000000848947 */ /* 0x000fea0003800000 */
[----:B------:R-:W-:-:S13]  /*1fb0*/  ISETP.NE.AND P0, PT, R4, 0x1d, PT ;  /* 0x0000001d0400780c */ /* 0x000fda0003f05270 */
[----:B------:R-:W-:Y:S05]  /*1fc0*/  @!P0 BRA `(.L_x_700) ;  /* 0x0000000000708947 */ /* 0x000fea0003800000 */
[----:B------:R-:W-:-:S13]  /*1fd0*/  ISETP.NE.AND P0, PT, R4, 0x2c, PT ;  /* 0x0000002c0400780c */ /* 0x000fda0003f05270 */
[----:B------:R-:W-:Y:S05]  /*1fe0*/  @P0 BRA `(.L_x_679) ;  /* 0x0000000000200947 */ /* 0x000fea0003800000 */
[----:B------:R-:W2:Y:S01]  /*1ff0*/  LDG.E.U8 R2, desc[UR36][R2.64] ;  /* 0x0000002402027981 */ /* 0x000ea2000c1e1100 */
[----:B------:R-:W-:Y:S01]  /*2000*/  IMAD.MOV.U32 R0, RZ, RZ, 0x400000 ;  /* 0x00400000ff007424 */ /* 0x000fe200078e00ff */
[----:B--2---:R-:W-:-:S13]  /*2010*/  ISETP.NE.AND P0, PT, R2, RZ, PT ;  /* 0x000000ff0200720c */ /* 0x004fda0003f05270 */
[----:B------:R-:W-:Y:S05]  /*2020*/  @!P0 BRA `(.L_x_680) ;  /* 0x00000000006c8947 */ /* 0x000fea0003800000 */
[----:B------:R-:W-:-:S13]  /*2030*/  ISETP.NE.AND P0, PT, R2, 0xff, PT ;  /* 0x000000ff0200780c */ /* 0x000fda0003f05270 */
[----:B------:R-:W-:Y:S02]  /*2040*/  @!P0 IMAD.MOV.U32 R0, RZ, RZ, 0x7f800001 ;  /* 0x7f800001ff008424 */ /* 0x000fe400078e00ff */
[----:B------:R-:W-:Y:S01]  /*2050*/  @P0 IMAD.SHL.U32 R0, R2, 0x800000, RZ ;  /* 0x0080000002000824 */ /* 0x000fe200078e00ff */
[----:B------:R-:W-:Y:S06]  /*2060*/  BRA `(.L_x_680) ;  /* 0x00000000005c7947 */ /* 0x000fec0003800000 */
.L_x_679:
        /* <DEDUP_REMOVED lines=16> */
.L_x_701:
[----:B------:R-:W-:Y:S01]  /*2170*/  IMAD.MOV.U32 R0, RZ, RZ, RZ ;  /* 0x000000ffff007224 */ /* 0x000fe200078e00ff */
[----:B------:R-:W-:Y:S06]  /*2180*/  BRA `(.L_x_680) ;  /* 0x0000000000147947 */ /* 0x000fec0003800000 */
.L_x_700:
[----:B------:R-:W2:Y:S02]  /*2190*/  LDG.E.64 R2, desc[UR36][R2.64] ;  /* 0x0000002402027981 */ /* 0x000ea4000c1e1b00 */
[----:B--2---:R0:W1:Y:S01]  /*21a0*/  I2F.U64 R0, R2 ;  /* 0x0000000200007312 */ /* 0x0040620000301000 */
[----:B------:R-:W-:Y:S05]  /*21b0*/  BRA `(.L_x_680) ;  /* 0x0000000000087947 */ /* 0x000fea0003800000 */
.L_x_699:
[----:B------:R-:W2:Y:S02]  /*21c0*/  LDG.E R0, desc[UR36][R2.64] ;  /* 0x0000002402007981 */ /* 0x000ea4000c1e1900 */
[----:B--2---:R-:W-:-:S07]  /*21d0*/  I2FP.F32.U32 R0, R0 ;  /* 0x0000000000007245 */ /* 0x004fce0000201000 */
.L_x_680:
[----:B------:R-:W-:Y:S05]  /*21e0*/  BSYNC B6 ;  /* 0x0000000000067941 */ /* 0x000fea0003800000 */
.L_x_674:
[----:B012345:R-:W-:Y:S01]  /*21f0*/  IMAD.MOV.U32 R2, RZ, RZ, R0 ;  /* 0x000000ffff027224 */ /* 0x03ffe200078e0000 */
[----:B------:R-:W0:Y:S04]  /*2200*/  LDC.64 R6, c[0x0][0x428] ;  /* 0x00010a00ff067b82 */ /* 0x000e280000000a00 */
[----:B------:R-:W-:-:S04]  /*2210*/  FSETP.GEU.FTZ.AND P0, PT, |R2|, +INF , PT ;  /* 0x7f8000000200780b */ /* 0x000fc80003f1e200 */
[----:B------:R-:W1:Y:S09]  /*2220*/  LDC.U8 R8, c[0x0][0x438] ;  /* 0x00010e00ff087b82 */ /* 0x000e720000000000 */
[----:B------:R-:W2:Y:S01]  /*2230*/  @P0 LDC.64 R4, c[0x0][0x420] ;  /* 0x00010800ff040b82 */ /* 0x000ea20000000a00 */
[----:B------:R-:W-:-:S05]  /*2240*/  @P0 IMAD.MOV.U32 R3, RZ, RZ, 0x3f800000 ;  /* 0x3f800000ff030424 */ /* 0x000fca00078e00ff */
[----:B--2---:R2:W-:Y:S04]  /*2250*/  @P0 STG.E desc[UR36][R4.64], R3 ;  /* 0x0000000304000986 */ /* 0x0045e8000c101924 */
[----:B0-----:R-:W3:Y:S01]  /*2260*/  LDG.E R7, desc[UR36][R6.64] ;  /* 0x0000002406077981 */ /* 0x001ee2000c1e1900 */
[----:B-1----:R-:W-:-:S04]  /*2270*/  PRMT R0, R8, 0x9910, RZ ;  /* 0x0000991008007816 */ /* 0x002fc800000000ff */
[----:B------:R-:W-:Y:S02]  /*2280*/  ISETP.GT.AND P1, PT, R0, 0x9, PT ;  /* 0x000000090000780c */ /* 0x000fe40003f24270 */
[----:B---3--:R-:W-:-:S13]  /*2290*/  FSETP.NEU.FTZ.AND P0, PT, R7, 1, PT ;  /* 0x3f8000000700780b */ /* 0x008fda0003f1d000 */
[----:B------:R-:W-:Y:S01]  /*22a0*/  @P0 FMUL.FTZ R2, R7, R2 ;  /* 0x0000000207020220 */ /* 0x000fe20000410000 */
[----:B--2---:R-:W-:Y:S06]  /*22b0*/  @P1 BRA `(.L_x_702) ;  /* 0x0000000000e81947 */ /* 0x004fec0003800000 */
        /* <DEDUP_REMOVED lines=8> */
[----:B------:R-:W0:Y:S02]  /*2340*/  F2I.FTZ.TRUNC.NTZ R3, R2 ;  /* 0x0000000200037305 */ /* 0x000e24000021f100 */
[----:B0-----:R0:W-:Y:S01]  /*2350*/  STG.E.U8 desc[UR36][R16.64], R3 ;  /* 0x0000000310007986 */ /* 0x0011e2000c101124 */
[----:B------:R-:W-:Y:S05]  /*2360*/  BRA `(.L_x_707) ;  /* 0x0000000c00507947 */ /* 0x000fea0003800000 */
.L_x_705:
[----:B------:R-:W0:Y:S02]  /*2370*/  F2I.S64.TRUNC R2, R2 ;  /* 0x0000000200027311 */ /* 0x000e24000020d900 */
[----:B0-----:R-:W-:-:S05]  /*2380*/  IMAD.MOV.U32 R5, RZ, RZ, R2 ;  /* 0x000000ffff057224 */ /* 0x001fca00078e0002 */
[----:B------:R0:W-:Y:S01]  /*2390*/  STG.E.U8 desc[UR36][R16.64], R5 ;  /* 0x0000000510007986 */ /* 0x0001e2000c101124 */
[----:B------:R-:W-:Y:S05]  /*23a0*/  BRA `(.L_x_707) ;  /* 0x0000000c00407947 */ /* 0x000fea0003800000 */
.L_x_704:
[----:B------:R-:W-:-:S13]  /*23b0*/  ISETP.NE.AND P0, PT, R0, 0x2, PT ;  /* 0x000000020000780c */ /* 0x000fda0003f05270 */
[----:B------:R-:W-:Y:S05]  /*23c0*/  @!P0 BRA `(.L_x_708) ;  /* 0x0000000000288947 */ /* 0x000fea0003800000 */
[----:B------:R-:W-:-:S13]  /*23d0*/  ISETP.NE.AND P0, PT, R0, 0x3, PT ;  /* 0x000000030000780c */ /* 0x000fda0003f05270 */
[----:B------:R-:W-:Y:S05]  /*23e0*/  @!P0 BRA `(.L_x_709) ;  /* 0x0000000000148947 */ /* 0x000fea0003800000 */
[----:B------:R-:W-:-:S13]  /*23f0*/  ISETP.NE.AND P0, PT, R0, 0x4, PT ;  /* 0x000000040000780c */ /* 0x000fda0003f05270 */
[----:B------:R-:W-:Y:S05]  /*2400*/  @P0 BRA `(.L_x_706) ;  /* 0x0000000800d00947 */ /* 0x000fea0003800000 */
[----:B------:R-:W0:Y:S02]  /*2410*/  F2I.S64.TRUNC R2, R2 ;  /* 0x0000000200027311 */ /* 0x000e24000020d900 */
[----:B0-----:R0:W-:Y:S01]  /*2420*/  STG.E.64 desc[UR36][R16.64], R2 ;  /* 0x0000000210007986 */ /* 0x0011e2000c101b24 */
[----:B------:R-:W-:Y:S05]  /*2430*/  BRA `(.L_x_707) ;  /* 0x0000000c001c7947 */ /* 0x000fea0003800000 */
.L_x_709:
[----:B------:R-:W0:Y:S02]  /*2440*/  F2I.FTZ.TRUNC.NTZ R3, R2 ;  /* 0x0000000200037305 */ /* 0x000e24000021f100 */
[----:B0-----:R0:W-:Y:S01]  /*2450*/  STG.E desc[UR36][R16.64], R3 ;  /* 0x0000000310007986 */ /* 0x0011e2000c101924 */
[----:B------:R-:W-:Y:S05]  /*2460*/  BRA `(.L_x_707) ;  /* 0x0000000c00107947 */ /* 0x000fea0003800000 */
.L_x_708:
[----:B------:R-:W0:Y:S02]  /*2470*/  F2I.FTZ.TRUNC.NTZ R3, R2 ;  /* 0x0000000200037305 */ /* 0x000e24000021f100 */
[----:B0-----:R0:W-:Y:S01]  /*2480*/  STG.E.U16 desc[UR36][R16.64], R3 ;  /* 0x0000000310007986 */ /* 0x0011e2000c101524 */
[----:B------:R-:W-:Y:S05]  /*2490*/  BRA `(.L_x_707) ;  /* 0x0000000c00047947 */ /* 0x000fea0003800000 */
.L_x_703:
[----:B------:R-:W-:-:S13]  /*24a0*/  ISETP.GT.AND P0, PT, R0, 0x6, PT ;  /* 0x000000060000780c */ /* 0x000fda0003f04270 */
[----:B------:R-:W-:Y:S05]  /*24b0*/  @P0 BRA `(.L_x_710) ;  /* 0x0000000000240947 */ /* 0x000fea0003800000 */
[----:B------:R-:W-:-:S13]  /*24c0*/  ISETP.NE.AND P0, PT, R0, 0x5, PT ;  /* 0x000000050000780c */ /* 0x000fda0003f05270 */
[----:B------:R-:W-:Y:S05]  /*24d0*/  @!P0 BRA `(.L_x_711) ;  /* 0x0000000000108947 */ /* 0x000fea0003800000 */
[----:B------:R-:W-:-:S13]  /*24e0*/  ISETP.NE.AND P0, PT, R0, 0x6, PT ;  /* 0x000000060000780c */ /* 0x000fda0003f05270 */
[----:B------:R-:W-:Y:S05]  /*24f0*/  @P0 BRA `(.L_x_706) ;  /* 0x0000000800940947 */ /* 0x000fea0003800000 */
[----:B------:R0:W-:Y:S01]  /*2500*/  STG.E desc[UR36][R16.64], R2 ;  /* 0x0000000210007986 */ /* 0x0001e2000c101924 */
[----:B------:R-:W-:Y:S05]  /*2510*/  BRA `(.L_x_707) ;  /* 0x0000000800e47947 */ /* 0x000fea0003800000 */
.L_x_711:
[----:B------:R-:W-:-:S05]  /*2520*/  F2FP.F16.F32.PACK_AB R2, RZ, R2 ;  /* 0x00000002ff02723e */ /* 0x000fca00000000ff */
[----:B------:R0:W-:Y:S01]  /*2530*/  STG.E.U16 desc[UR36][R16.64], R2 ;  /* 0x0000000210007986 */ /* 0x0001e2000c101524 */
[----:B------:R-:W-:Y:S05]  /*2540*/  BRA `(.L_x_707) ;  /* 0x0000000800d87947 */ /* 0x000fea0003800000 */
.L_x_710:
[----:B------:R-:W-:-:S13]  /*2550*/  ISETP.NE.AND P0, PT, R0, 0x7, PT ;  /* 0x000000070000780c */ /* 0x000fda0003f05270 */
[----:B------:R-:W-:Y:S05]  /*2560*/  @!P0 BRA `(.L_x_712) ;  /* 0x00000000002c8947 */ /* 0x000fea0003800000 */
[----:B------:R-:W-:-:S13]  /*2570*/  ISETP.NE.AND P0, PT, R0, 0x8, PT ;  /* 0x000000080000780c */ /* 0x000fda0003f05270 */
[----:B------:R-:W-:Y:S05]  /*2580*/  @!P0 BRA `(.L_x_713) ;  /* 0x0000000000148947 */ /* 0x000fea0003800000 */
[----:B------:R-:W-:-:S13]  /*2590*/  ISETP.NE.AND P0, PT, R0, 0x9, PT ;  /* 0x000000090000780c */ /* 0x000fda0003f05270 */
[----:B------:R-:W-:Y:S05]  /*25a0*/  @P0 BRA `(.L_x_706) ;  /* 0x0000000800680947 */ /* 0x000fea0003800000 */
[----:B------:R-:W-:-:S05]  /*25b0*/  IMAD.MOV.U32 R3, RZ, RZ, RZ ;  /* 0x000000ffff037224 */ /* 0x000fca00078e00ff */
[----:B------:R0:W-:Y:S01]  /*25c0*/  STG.E.64 desc[UR36][R16.64], R2 ;  /* 0x0000000210007986 */ /* 0x0001e2000c101b24 */
[----:B------:R-:W-:Y:S05]  /*25d0*/  BRA `(.L_x_707) ;  /* 0x0000000800b47947 */ /* 0x000fea0003800000 */
.L_x_713:
[----:B------:R-:W-:-:S04]  /*25e0*/  F2FP.F16.F32.PACK_AB R3, RZ, R2 ;  /* 0x00000002ff03723e */ /* 0x000fc800000000ff */
[----:B------:R-:W-:-:S05]  /*25f0*/  PRMT R3, R3, 0x5410, RZ ;  /* 0x0000541003037816 */ /* 0x000fca00000000ff */
[----:B------:R0:W-:Y:S01]  /*2600*/  STG.E desc[UR36][R16.64], R3 ;  /* 0x0000000310007986 */ /* 0x0001e2000c101924 */
[----:B------:R-:W-:Y:S05]  /*2610*/  BRA `(.L_x_707) ;  /* 0x0000000800a47947 */ /* 0x000fea0003800000 */
.L_x_712:
[----:B------:R-:W-:-:S06]  /*2620*/  FMUL.FTZ R2, R2, 1 ;  /* 0x3f80000002027820 */ /* 0x000fcc0000410000 */
[----:B------:R-:W0:Y:S02]  /*2630*/  F2F.F64.F32 R2, R2 ;  /* 0x0000000200027310 */ /* 0x000e240000201800 */
[----:B0-----:R0:W-:Y:S01]  /*2640*/  STG.E.64 desc[UR36][R16.64], R2 ;  /* 0x0000000210007986 */ /* 0x0011e2000c101b24 */
[----:B------:R-:W-:Y:S05]  /*2650*/  BRA `(.L_x_707) ;  /* 0x0000000800947947 */ /* 0x000fea0003800000 */
.L_x_702:
        /* <DEDUP_REMOVED lines=8> */
[----:B------:R-:W-:-:S04]  /*26e0*/  FSETP.NEU.FTZ.AND P0, PT, R2, RZ, PT ;  /* 0x000000ff0200720b */ /* 0x000fc80003f1d000 */
[----:B------:R-:W-:-:S05]  /*26f0*/  SEL R3, RZ, 0x1, !P0 ;  /* 0x00000001ff037807 */ /* 0x000fca0004000000 */
[----:B------:R0:W-:Y:S01]  /*2700*/  STG.E.U8 desc[UR36][R16.64], R3 ;  /* 0x0000000310007986 */ /* 0x0001e2000c101124 */
[----:B------:R-:W-:Y:S05]  /*2710*/  BRA `(.L_x_707) ;  /* 0x0000000800647947 */ /* 0x000fea0003800000 */
.L_x_716:
[----:B------:R-:W-:Y:S01]  /*2720*/  FMUL.FTZ R4, R2, 1 ;  /* 0x3f80000002047820 */ /* 0x000fe20000410000 */
[----:B------:R-:W-:-:S05]  /*2730*/  CS2R R6, SRZ ;  /* 0x0000000000067805 */ /* 0x000fca000001ff00 */
[----:B------:R-:W0:Y:S02]  /*2740*/  F2F.F64.F32 R4, R4 ;  /* 0x0000000400047310 */ /* 0x000e240000201800 */
[----:B0-----:R0:W-:Y:S01]  /*2750*/  STG.E.128 desc[UR36][R16.64], R4 ;  /* 0x0000000410007986 */ /* 0x0011e2000c101d24 */
[----:B------:R-:W-:Y:S05]  /*2760*/  BRA `(.L_x_707) ;  /* 0x0000000800507947 */ /* 0x000fea0003800000 */
.L_x_715:
[----:B------:R-:W-:-:S13]  /*2770*/  ISETP.NE.AND P0, PT, R0, 0xf, PT ;  /* 0x0000000f0000780c */ /* 0x000fda0003f05270 */
[----:B------:R-:W-:Y:S05]  /*2780*/  @!P0 BRA `(.L_x_717) ;  /* 0x0000000000ac8947 */ /* 0x000fea0003800000 */
[----:B------:R-:W-:-:S13]  /*2790*/  ISETP.NE.AND P0, PT, R0, 0x17, PT ;  /* 0x000000170000780c */ /* 0x000fda0003f05270 */
[----:B------:R-:W-:Y:S05]  /*27a0*/  @!P0 BRA `(.L_x_718) ;  /* 0x0000000000508947 */ /* 0x000fea0003800000 */
[----:B------:R-:W-:-:S13]  /*27b0*/  ISETP.NE.AND P0, PT, R0, 0x18, PT ;  /* 0x000000180000780c */ /* 0x000fda0003f05270 */
[----:B------:R-:W-:Y:S05]  /*27c0*/  @P0 BRA `(.L_x_706) ;  /* 0x0000000400e00947 */ /* 0x000fea0003800000 */
[C---:B------:R-:W-:Y:S01]  /*27d0*/  LOP3.LUT R4, R2.reuse, 0x7fffffff, RZ, 0xc0, !PT ;  /* 0x7fffffff02047812 */ /* 0x040fe200078ec0ff */
[----:B------:R-:W-:Y:S01]  /*27e0*/  BSSY B0, `(.L_x_719) ;  /* 0x000000d000007945 */ /* 0x000fe20003800000 */
[----:B------:R-:W-:Y:S02]  /*27f0*/  LOP3.LUT R0, R2, 0x80000000, RZ, 0xc0, !PT ;  /* 0x8000000002007812 */ /* 0x000fe400078ec0ff */
[----:B------:R-:W-:Y:S02]  /*2800*/  ISETP.GT.U32.AND P0, PT, R4, 0x43efffff, PT ;  /* 0x43efffff0400780c */ /* 0x000fe40003f04070 */
[----:B------:R-:W-:Y:S01]  /*2810*/  SHF.R.U32.HI R5, RZ, 0x18, R0 ;  /* 0x00000018ff057819 */ /* 0x000fe20000011600 */
[----:B------:R-:W-:-:S10]  /*2820*/  IMAD.MOV.U32 R0, RZ, RZ, 0x7f ;  /* 0x0000007fff007424 */ /* 0x000fd400078e00ff */
[----:B------:R-:W-:Y:S05]  /*2830*/  @P0 BRA `(.L_x_720) ;  /* 0x00000000001c0947 */ /* 0x000fea0003800000 */
[----:B------:R-:W-:-:S13]  /*2840*/  ISETP.GE.U32.AND P0, PT, R4, 0x3c800000, PT ;  /* 0x3c8000000400780c */ /* 0x000fda0003f06070 */
[----:B------:R-:W-:-:S04]  /*2850*/  @P0 SHF.R.U32.HI R0, RZ, 0x14, R2 ;  /* 0x00000014ff000819 */ /* 0x000fc80000011602 */
[----:B------:R-:W-:-:S04]  /*2860*/  @P0 LOP3.LUT R3, R0, 0x1, RZ, 0xc0, !PT ;  /* 0x0000000100030812 */ /* 0x000fc800078ec0ff */
[----:B------:R-:W-:Y:S01]  /*2870*/  @P0 IADD3 R3, R2, 0x407ffff, R3 ;  /* 0x0407ffff02030810 */ /* 0x000fe20007ffe003 */
[----:B------:R-:W-:-:S03]  /*2880*/  @!P0 FADD.FTZ R2, R4, 16384 ;  /* 0x4680000004028421 */ /* 0x000fc60000010000 */
[----:B------:R-:W-:Y:S01]  /*2890*/  @P0 SHF.R.U32.HI R0, RZ, 0x14, R3 ;  /* 0x00000014ff000819 */ /* 0x000fe20000011603 */
[----:B------:R-:W-:-:S07]  /*28a0*/  @!P0 VIADD R0, R2, 0xb9800000 ;  /* 0xb980000002008836 */ /* 0x000fce0000000000 */
.L_x_720:
[----:B------:R-:W-:Y:S05]  /*28b0*/  BSYNC B0 ;  /* 0x0000000000007941 */ /* 0x000fea0003800000 */
.L_x_719:
[----:B------:R-:W-:-:S05]  /*28c0*/  LOP3.LUT R5, R0, R5, RZ, 0xfc, !PT ;  /* 0x0000000500057212 */ /* 0x000fca00078efcff */
[----:B------:R0:W-:Y:S01]  /*28d0*/  STG.E.U8 desc[UR36][R16.64], R5 ;  /* 0x0000000510007986 */ /* 0x0001e2000c101124 */
[----:B------:R-:W-:Y:S05]  /*28e0*/  BRA `(.L_x_707) ;  /* 0x0000000400f07947 */ /* 0x000fea0003800000 */
.L_x_718:
[----:B------:R-:W-:Y:S01]  /*28f0*/  LOP3.LUT R4, R2, 0x7fffffff, RZ, 0xc0, !PT ;  /* 0x7fffffff02047812 */ /* 0x000fe200078ec0ff */
[----:B------:R-:W-:Y:S03]  /*2900*/  BSSY B0, `(.L_x_721) ;  /* 0x000000e000007945 */ /* 0x000fe60003800000 */
[----:B------:R-:W-:-:S13]  /*2910*/  ISETP.GT.U32.AND P0, PT, R4, 0x477fffff, PT ;  /* 0x477fffff0400780c */ /* 0x000fda0003f04070 */
[----:B------:R-:W-:Y:S05]  /*2920*/  @P0 BRA `(.L_x_722) ;  /* 0x0000000000200947 */ /* 0x000fea0003800000 */
[----:B------:R-:W-:-:S13]  /*2930*/  ISETP.GE.U32.AND P0, PT, R4, 0x38800000, PT ;  /* 0x388000000400780c */ /* 0x000fda0003f06070 */
[----:B------:R-:W-:-:S04]  /*2940*/  @P0 SHF.R.U32.HI R0, RZ, 0x15, R2 ;  /* 0x00000015ff000819 */ /* 0x000fc80000011602 */
[----:B------:R-:W-:-:S04]  /*2950*/  @P0 LOP3.LUT R3, R0, 0x1, RZ, 0xc0, !PT ;  /* 0x0000000100030812 */ /* 0x000fc800078ec0ff */
[----:B------:R-:W-:Y:S01]  /*2960*/  @P0 IADD3 R0, R2, 0x80fffff, R3 ;  /* 0x080fffff02000810 */ /* 0x000fe20007ffe003 */
[----:B------:R-:W-:-:S03]  /*2970*/  @!P0 FADD.FTZ R3, R4, 128 ;  /* 0x4300000004038421 */ /* 0x000fc60000010000 */
[----:B------:R-:W-:Y:S01]  /*2980*/  @P0 SHF.R.U32.HI R0, RZ, 0x15, R0 ;  /* 0x00000015ff000819 */ /* 0x000fe20000011600 */
[----:B------:R-:W-:Y:S01]  /*2990*/  @!P0 VIADD R0, R3, 0xbd000000 ;  /* 0xbd00000003008836 */ /* 0x000fe20000000000 */
[----:B------:R-:W-:Y:S06]  /*29a0*/  BRA `(.L_x_723) ;  /* 0x00000000000c7947 */ /* 0x000fec0003800000 */
.L_x_722:
[----:B------:R-:W-:Y:S01]  /*29b0*/  IMAD.MOV.U32 R0, RZ, RZ, 0x7f ;  /* 0x0000007fff007424 */ /* 0x000fe200078e00ff */
[----:B------:R-:W-:-:S04]  /*29c0*/  ISETP.GT.U32.AND P0, PT, R4, 0x7f800000, PT ;  /* 0x7f8000000400780c */ /* 0x000fc80003f04070 */
[----:B------:R-:W-:-:S09]  /*29d0*/  SEL R0, R0, 0x7c, P0 ;  /* 0x0000007c00007807 */ /* 0x000fd20000000000 */
.L_x_723:
[----:B------:R-:W-:Y:S05]  /*29e0*/  BSYNC B0 ;  /* 0x0000000000007941 */ /* 0x000fea0003800000 */
.L_x_721:
[----:B------:R-:W-:-:S04]  /*29f0*/  LOP3.LUT R2, R2, 0x80000000, RZ, 0xc0, !PT ;  /* 0x8000000002027812 */ /* 0x000fc800078ec0ff */
[----:B------:R-:W-:-:S04]  /*2a00*/  SHF.R.U32.HI R3, RZ, 0x18, R2 ;  /* 0x00000018ff037819 */ /* 0x000fc80000011602 */
[----:B------:R-:W-:-:S05]  /*2a10*/  LOP3.LUT R3, R0, R3, RZ, 0xfc, !PT ;  /* 0x0000000300037212 */ /* 0x000fca00078efcff */
[----:B------:R0:W-:Y:S01]  /*2a20*/  STG.E.U8 desc[UR36][R16.64], R3 ;  /* 0x0000000310007986 */ /* 0x0001e2000c101124 */
[----:B------:R-:W-:Y:S05]  /*2a30*/  BRA `(.L_x_707) ;  /* 0x00000004009c7947 */ /* 0x000fea0003800000 */
.L_x_717:
[----:B------:R-:W-:-:S05]  /*2a40*/  F2FP.BF16.F32.PACK_AB R2, RZ, R2 ;  /* 0x00000002ff02723e */ /* 0x000fca00000010ff */
[----:B------:R0:W-:Y:S01]  /*2a50*/  STG.E.U16 desc[UR36][R16.64], R2 ;  /* 0x0000000210007986 */ /* 0x0001e2000c101524 */
[----:B------:R-:W-:Y:S05]  /*2a60*/  BRA `(.L_x_707) ;  /* 0x0000000400907947 */ /* 0x000fea0003800000 */
.L_x_714:
        /* <DEDUP_REMOVED lines=8> */
[----:B------:R-:W0:Y:S02]  /*2af0*/  F2I.FTZ.U32.TRUNC.NTZ R3, R2 ;  /* 0x0000000200037305 */ /* 0x000e24000021f000 */
[----:B0-----:R4:W-:Y:S01]  /*2b00*/  STG.E.U16 desc[UR36][R16.64], R3 ;  /* 0x0000000310007986 */ /* 0x0019e2000c101524 */
[----:B------:R-:W-:Y:S05]  /*2b10*/  BRA `(.L_x_707) ;  /* 0x0000000400647947 */ /* 0x000fea0003800000 */
.L_x_726:
[----:B------:R-:W-:Y:S01]  /*2b20*/  LOP3.LUT R3, R2, 0x7fffffff, RZ, 0xc0, !PT ;  /* 0x7fffffff02037812 */ /* 0x000fe200078ec0ff */
[----:B------:R-:W-:Y:S01]  /*2b30*/  BSSY B0, `(.L_x_727) ;  /* 0x0000013000007945 */ /* 0x000fe20003800000 */
[----:B------:R-:W-:Y:S02]  /*2b40*/  IMAD.MOV.U32 R8, RZ, RZ, 0x80 ;  /* 0x00000080ff087424 */ /* 0x000fe400078e00ff */
        /* <DEDUP_REMOVED lines=13> */
.L_x_729:
[----:B------:R-:W-:-:S04]  /*2c20*/  LOP3.LUT R2, R2, 0x80000000, RZ, 0xc0, !PT ;  /* 0x8000000002027812 */ /* 0x000fc800078ec0ff */
[----:B------:R-:W-:-:S04]  /*2c30*/  SHF.R.U32.HI R3, RZ, 0x18, R2 ;  /* 0x00000018ff037819 */ /* 0x000fc80000011602 */
[----:B------:R-:W-:-:S04]  /*2c40*/  LOP3.LUT R0, R0, R3, RZ, 0xfc, !PT ;  /* 0x0000000300007212 */ /* 0x000fc800078efcff */
[----:B------:R-:W-:-:S07]  /*2c50*/  PRMT R8, R0, 0x7610, R8 ;  /* 0x0000761000087816 */ /* 0x000fce0000000008 */
.L_x_728:
[----:B------:R-:W-:Y:S05]  /*2c60*/  BSYNC B0 ;  /* 0x0000000000007941 */ /* 0x000fea0003800000 */
.L_x_727:
[----:B------:R0:W-:Y:S01]  /*2c70*/  STG.E.U8 desc[UR36][R16.64], R8 ;  /* 0x0000000810007986 */ /* 0x0001e2000c101124 */
[----:B------:R-:W-:Y:S05]  /*2c80*/  BRA `(.L_x_707) ;  /* 0x0000000400087947 */ /* 0x000fea0003800000 */
.L_x_725:
        /* <DEDUP_REMOVED lines=16> */
.L_x_732:
[----:B------:R-:W-:-:S04]  /*2d90*/  LOP3.LUT R2, R2, 0x80000000, RZ, 0xc0, !PT ;  /* 0x8000000002027812 */ /* 0x000fc800078ec0ff */
[----:B------:R-:W-:-:S04]  /*2da0*/  SHF.R.U32.HI R3, RZ, 0x18, R2 ;  /* 0x00000018ff037819 */ /* 0x000fc80000011602 */
[----:B------:R-:W-:-:S04]  /*2db0*/  LOP3.LUT R0, R0, R3, RZ, 0xfc, !PT ;  /* 0x0000000300007212 */ /* 0x000fc800078efcff */
[----:B------:R-:W-:-:S07]  /*2dc0*/  PRMT R8, R0, 0x7610, R8 ;  /* 0x0000761000087816 */ /* 0x000fce0000000008 */
.L_x_731:
[----:B------:R-:W-:Y:S05]  /*2dd0*/  BSYNC B0 ;  /* 0x0000000000007941 */ /* 0x000fea0003800000 */
.L_x_730:
[----:B------:R3:W-:Y:S01]  /*2de0*/  STG.E.U8 desc[UR36][R16.64], R8 ;  /* 0x0000000810007986 */ /* 0x0007e2000c101124 */
[----:B------:R-:W-:Y:S05]  /*2df0*/  BRA `(.L_x_707) ;  /* 0x0000000000ac7947 */ /* 0x000fea0003800000 */
.L_x_724:
[----:B------:R-:W-:-:S13]  /*2e00*/  ISETP.NE.AND P0, PT, R0, 0x1c, PT ;  /* 0x0000001c0000780c */ /* 0x000fda0003f05270 */
[----:B------:R-:W-:Y:S05]  /*2e10*/  @!P0 BRA `(.L_x_733) ;  /* 0x00000000009c8947 */ /* 0x000fea0003800000 */
[----:B------:R-:W-:-:S13]  /*2e20*/  ISETP.NE.AND P0, PT, R0, 0x1d, PT ;  /* 0x0000001d0000780c */ /* 0x000fda0003f05270 */
[----:B------:R-:W-:Y:S05]  /*2e30*/  @!P0 BRA `(.L_x_734) ;  /* 0x0000000000888947 */ /* 0x000fea0003800000 */
[----:B------:R-:W-:-:S13]  /*2e40*/  ISETP.NE.AND P0, PT, R0, 0x2c, PT ;  /* 0x0000002c0000780c */ /* 0x000fda0003f05270 */
[----:B------:R-:W-:Y:S05]  /*2e50*/  @P0 BRA `(.L_x_706) ;  /* 0x00000000003c0947 */ /* 0x000fea0003800000 */
        /* <DEDUP_REMOVED lines=15> */
.L_x_706:
        /* <DEDUP_REMOVED lines=16> */
.L_x_735:
[----:B------:R-:W-:Y:S05]  /*3050*/  BRA `(.L_x_707) ;  /* 0x0000000000147947 */ /* 0x000fea0003800000 */
.L_x_734:
[----:B------:R-:W0:Y:S02]  /*3060*/  F2I.U64.TRUNC R2, R2 ;  /* 0x0000000200027311 */ /* 0x000e24000020d800 */
[----:B0-----:R2:W-:Y:S01]  /*3070*/  STG.E.64 desc[UR36][R16.64], R2 ;  /* 0x0000000210007986 */ /* 0x0015e2000c101b24 */
[----:B------:R-:W-:Y:S05]  /*3080*/  BRA `(.L_x_707) ;  /* 0x0000000000087947 */ /* 0x000fea0003800000 */
.L_x_733:
[----:B------:R-:W0:Y:S02]  /*3090*/  F2I.FTZ.U32.TRUNC.NTZ R3, R2 ;  /* 0x0000000200037305 */ /* 0x000e24000021f000 */
[----:B0-----:R0:W-:Y:S02]  /*30a0*/  STG.E desc[UR36][R16.64], R3 ;  /* 0x0000000310007986 */ /* 0x0011e4000c101924 */
.L_x_707:
[----:B------:R-:W-:-:S04]  /*30b0*/  IMAD R18, R23, 0x200, R18 ;  /* 0x0000020017127824 */ /* 0x000fc800078e0212 */
[----:B------:R-:W-:-:S07]  /*30c0*/  VIADD R19, R18, 0x80 ;  /* 0x0000008012137836 */ /* 0x000fce0000000000 */
.L_x_672:
[----:B------:R-:W-:Y:S05]  /*30d0*/  BSYNC B7 ;  /* 0x0000000000077941 */ /* 0x000fea0003800000 */
.L_x_671:
        /* <DEDUP_REMOVED lines=307> */
.L_x_738:
        /* <DEDUP_REMOVED lines=22> */
.L_x_743:
[----:B------:R-:W2:Y:S02]  /*4570*/  LDG.E.U8 R0, desc[UR36][R2.64] ;  /* 0x0000002402007981 */ /* 0x000ea4000c1e1100 */
[----:B--2---:R-:W-:Y:S01]  /*4580*/  I2FP.F32.U32 R0, R0 ;  /* 0x0000000000007245 */ /* 0x004fe20000201000 */
[----:B------:R-:W-:Y:S06]  /*4590*/  BRA `(.L_x_745) ;  /* 0x0000000c002c7947 */ /* 0x000fec0003800000 */
.L_x_742:
[----:B------:R-:W-:-:S13]  /*45a0*/  ISETP.NE.AND P0, PT, R4, 0x2, PT ;  /* 0x000000020400780c */ /* 0x000fda0003f05270 */
[----:B------:R-:W-:Y:S05]  /*45b0*/  @!P0 BRA `(.L_x_746) ;  /* 0x0000000000288947 */ /* 0x000fea0003800000 */
[----:B------:R-:W-:-:S13]  /*45c0*/  ISETP.NE.AND P0, PT, R4, 0x3, PT ;  /* 0x000000030400780c */ /* 0x000fda0003f05270 */
[----:B------:R-:W-:Y:S05]  /*45d0*/  @!P0 BRA `(.L_x_747) ;  /* 0x0000000000148947 */ /* 0x000fea0003800000 */
[----:B------:R-:W-:-:S13]  /*45e0*/  ISETP.NE.AND P0, PT, R4, 0x4, PT ;  /* 0x000000040400780c */ /* 0x000fda0003f05270 */
[----:B------:R-:W-:Y:S05]  /*45f0*/  @P0 BRA `(.L_x_744) ;  /* 0x0000000800b80947 */ /* 0x000fea0003800000 */
[----:B------:R-:W2:Y:S02]  /*4600*/  LDG.E.64 R2, desc[UR36][R2.64] ;  /* 0x0000002402027981 */ /* 0x000ea4000c1e1b00 */
[----:B--2---:R2:W3:Y:S01]  /*4610*/  I2F.S64 R0, R2 ;  /* 0x0000000200007312 */ /* 0x0044e20000301400 */
[----:B------:R-:W-:Y:S05]  /*4620*/  BRA `(.L_x_745) ;  /* 0x0000000c00087947 */ /* 0x000fea0003800000 */
.L_x_747:
[----:B------:R-:W2:Y:S02]  /*4630*/  LDG.E R0, desc[UR36][R2.64] ;  /* 0x0000002402007981 */ /* 0x000ea4000c1e1900 */
[----:B--2---:R-:W-:Y:S01]  /*4640*/  I2FP.F32.S32 R0, R0 ;  /* 0x0000000000007245 */ /* 0x004fe20000201400 */
[----:B------:R-:W-:Y:S06]  /*4650*/  BRA `(.L_x_745) ;  /* 0x0000000800fc7947 */ /* 0x000fec0003800000 */
.L_x_746:
[----:B------:R-:W2:Y:S02]  /*4660*/  LDG.E.U16 R0, desc[UR36][R2.64] ;  /* 0x0000002402007981 */ /* 0x000ea4000c1e1500 */
[----:B--2---:R-:W1:Y:S01]  /*4670*/  I2F.S16 R0, R0 ;  /* 0x0000000000007306 */ /* 0x004e620000101400 */
[----:B------:R-:W-:Y:S05]  /*4680*/  BRA `(.L_x_745) ;  /* 0x0000000800f07947 */ /* 0x000fea0003800000 */
.L_x_741:
        /* <DEDUP_REMOVED lines=8> */
.L_x_749:
[----:B------:R-:W2:Y:S02]  /*4710*/  LDG.E.U16 R0, desc[UR36][R2.64] ;  /* 0x0000002402007981 */ /* 0x000ea4000c1e1500 */
[----:B--2---:R-:W-:Y:S01]  /*4720*/  HADD2.F32 R0, -RZ, R0.H0_H0 ;  /* 0x20000000ff007230 */ /* 0x004fe20000004100 */
[----:B------:R-:W-:Y:S06]  /*4730*/  BRA `(.L_x_745) ;  /* 0x0000000800c47947 */ /* 0x000fec0003800000 */
.L_x_748:
        /* <DEDUP_REMOVED lines=8> */
.L_x_751:
[----:B------:R-:W2:Y:S02]  /*47c0*/  LDG.E.U16 R0, desc[UR36][R2.64] ;  /* 0x0000002402007981 */ /* 0x000ea4000c1e1500 */
[----:B--2---:R-:W-:Y:S01]  /*47d0*/  HADD2.F32 R0, -RZ, R0.H0_H0 ;  /* 0x20000000ff007230 */ /* 0x004fe20000004100 */
[----:B------:R-:W-:Y:S06]  /*47e0*/  BRA `(.L_x_745) ;  /* 0x0000000800987947 */ /* 0x000fec0003800000 */
.L_x_750:
[----:B------:R-:W2:Y:S01]  /*47f0*/  LDG.E.64 R2, desc[UR36][R2.64] ;  /* 0x0000002402027981 */ /* 0x000ea2000c1e1b00 */
[----:B------:R-:W-:Y:S01]  /*4800*/  UMOV UR4, 0xf0000000 ;  /* 0xf000000000047882 */ /* 0x000fe20000000000 */
[----:B------:R-:W-:Y:S01]  /*4810*/  UMOV UR5, 0x380fffff ;  /* 0x380fffff00057882 */ /* 0x000fe20000000000 */
[----:B--2---:R-:W0:Y:S01]  /*4820*/  F2F.F32.F64 R0, R2 ;  /* 0x0000000200007310 */ /* 0x004e220000301000 */
[----:B------:R-:W-:-:S14]  /*4830*/  DSETP.GEU.AND P0, PT, |R2|, UR4, PT ;  /* 0x0000000402007e2a */ /* 0x000fdc000bf0e200 */
[----:B0-----:R-:W-:Y:S01]  /*4840*/  @!P0 FMUL R0, R0, 1.175494350822287508e-38 ;  /* 0x0080000000008820 */ /* 0x001fe20000400000 */
[----:B------:R-:W-:Y:S06]  /*4850*/  BRA `(.L_x_745) ;  /* 0x00000008007c7947 */ /* 0x000fec0003800000 */
.L_x_740:
        /* <DEDUP_REMOVED lines=12> */
.L_x_754:
[----:B------:R-:W2:Y:S01]  /*4920*/  LDG.E.64 R2, desc[UR36][R2.64] ;  /* 0x0000002402027981 */ /* 0x000ea2000c1e1b00 */
[----:B------:R-:W-:Y:S01]  /*4930*/  UMOV UR4, 0xf0000000 ;  /* 0xf000000000047882 */ /* 0x000fe20000000000 */
[----:B------:R-:W-:Y:S01]  /*4940*/  UMOV UR5, 0x380fffff ;  /* 0x380fffff00057882 */ /* 0x000fe20000000000 */
[----:B--2---:R-:W0:Y:S01]  /*4950*/  F2F.F32.F64 R0, R2 ;  /* 0x0000000200007310 */ /* 0x004e220000301000 */
[----:B------:R-:W-:-:S14]  /*4960*/  DSETP.GEU.AND P0, PT, |R2|, UR4, PT ;  /* 0x0000000402007e2a */ /* 0x000fdc000bf0e200 */
[----:B0-----:R-:W-:Y:S01]  /*4970*/  @!P0 FMUL R0, R0, 1.175494350822287508e-38 ;  /* 0x0080000000008820 */ /* 0x001fe20000400000 */
[----:B------:R-:W-:Y:S06]  /*4980*/  BRA `(.L_x_745) ;  /* 0x0000000800307947 */ /* 0x000fec0003800000 */
.L_x_753:
        /* <DEDUP_REMOVED lines=26> */
.L_x_756:
        /* <DEDUP_REMOVED lines=13> */
.L_x_755:
[----:B------:R-:W2:Y:S02]  /*4c00*/  LDG.E.U16 R0, desc[UR36][R2.64] ;  /* 0x0000002402007981 */ /* 0x000ea4000c1e1500 */
[----:B--2---:R-:W-:Y:S01]  /*4c10*/  IMAD.U32 R0, R0, 0x10000, RZ ;  /* 0x0001000000007824 */ /* 0x004fe200078e00ff */
[----:B------:R-:W-:Y:S06]  /*4c20*/  BRA `(.L_x_745) ;  /* 0x0000000400887947 */ /* 0x000fec0003800000 */
.L_x_752:
        /* <DEDUP_REMOVED lines=11> */
.L_x_759:
        /* <DEDUP_REMOVED lines=20> */
.L_x_761:
[----:B------:R-:W-:Y:S05]  /*4e20*/  BSYNC B0 ;  /* 0x0000000000007941 */ /* 0x000fea0003800000 */
.L_x_760:
[----:B------:R-:W-:Y:S01]  /*4e30*/  LEA R3, R0, 0x3b800000, 0x17 ;  /* 0x3b80000000037811 */ /* 0x000fe200078eb8ff */
[----:B------:R-:W-:-:S05]  /*4e40*/  IMAD.SHL.U32 R0, R2, 0x100000, RZ ;  /* 0x0010000002007824 */ /* 0x000fca00078e00ff */
[----:B------:R-:W-:Y:S01]  /*4e50*/  LOP3.LUT R0, R3, R0, R4, 0xfe, !PT ;  /* 0x0000000003007212 */ /* 0x000fe200078efe04 */
[----:B------:R-:W-:Y:S06]  /*4e60*/  BRA `(.L_x_745) ;  /* 0x0000000000f87947 */ /* 0x000fec0003800000 */
.L_x_758:
        /* <DEDUP_REMOVED lines=20> */
.L_x_763:
[----:B------:R-:W-:Y:S05]  /*4fb0*/  BSYNC B0 ;  /* 0x0000000000007941 */ /* 0x000fea0003800000 */
.L_x_762:
[----:B------:R-:W-:Y:S01]  /*4fc0*/  LEA R3, R0, 0x37800000, 0x17 ;  /* 0x3780000000037811 */ /* 0x000fe200078eb8ff */
[----:B------:R-:W-:-:S05]  /*4fd0*/  IMAD.SHL.U32 R0, R2, 0x200000, RZ ;  /* 0x0020000002007824 */ /* 0x000fca00078e00ff */
[----:B------:R-:W-:Y:S01]  /*4fe0*/  LOP3.LUT R0, R3, R0, R4, 0xfe, !PT ;  /* 0x0000000003007212 */ /* 0x000fe200078efe04 */
[----:B------:R-:W-:Y:S06]  /*4ff0*/  BRA `(.L_x_745) ;  /* 0x0000000000947947 */ /* 0x000fec0003800000 */
.L_x_757:
        /* <DEDUP_REMOVED lines=14> */
.L_x_744:
        /* <DEDUP_REMOVED lines=16> */
.L_x_766:
[----:B------:R-:W-:Y:S01]  /*51e0*/  IMAD.MOV.U32 R0, RZ, RZ, RZ ;  /* 0x000000ffff007224 */ /* 0x000fe200078e00ff */
[----:B------:R-:W-:Y:S06]  /*51f0*/  BRA `(.L_x_745) ;  /* 0x0000000000147947 */ /* 0x000fec0003800000 */
.L_x_765:
[----:B------:R-:W2:Y:S02]  /*5200*/  LDG.E.64 R2, desc[UR36][R2.64] ;  /* 0x0000002402027981 */ /* 0x000ea4000c1e1b00 */
[----:B--2---:R0:W1:Y:S01]  /*5210*/  I2F.U64 R0, R2 ;  /* 0x0000000200007312 */ /* 0x0040620000301000 */
[----:B------:R-:W-:Y:S05]  /*5220*/  BRA `(.L_x_745) ;  /* 0x0000000000087947 */ /* 0x000fea0003800000 */
.L_x_764:
[----:B------:R-:W2:Y:S02]  /*5230*/  LDG.E R0, desc[UR36][R2.64] ;  /* 0x0000002402007981 */ /* 0x000ea4000c1e1900 */
[----:B--2---:R-:W-:-:S07]  /*5240*/  I2FP.F32.U32 R0, R0 ;  /* 0x0000000000007245 */ /* 0x004fce0000201000 */
.L_x_745:
[----:B------:R-:W-:Y:S05]  /*5250*/  BSYNC B6 ;  /* 0x0000000000067941 */ /* 0x000fea0003800000 */
.L_x_739:
        /* <DEDUP_REMOVED lines=24> */
.L_x_770:
[----:B------:R-:W0:Y:S02]  /*53e0*/  F2I.S64.TRUNC R2, R2 ;  /* 0x0000000200027311 */ /* 0x000e24000020d900 */
[----:B0-----:R-:W-:-:S05]  /*53f0*/  IMAD.MOV.U32 R5, RZ, RZ, R2 ;  /* 0x000000ffff057224 */ /* 0x001fca00078e0002 */
[----:B------:R4:W-:Y:S01]  /*5400*/  STG.E.U8 desc[UR36][R16.64], R5 ;  /* 0x0000000510007986 */ /* 0x0009e2000c101124 */
[----:B------:R-:W-:Y:S05]  /*5410*/  BRA `(.L_x_772) ;  /* 0x0000000c00407947 */ /* 0x000fea0003800000 */
.L_x_769:
        /* <DEDUP_REMOVED lines=9> */
.L_x_774:
[----:B------:R-:W0:Y:S02]  /*54b0*/  F2I.FTZ.TRUNC.NTZ R3, R2 ;  /* 0x0000000200037305 */ /* 0x000e24000021f100 */
[----:B0-----:R2:W-:Y:S01]  /*54c0*/  STG.E desc[UR36][R16.64], R3 ;  /* 0x0000000310007986 */ /* 0x0015e2000c101924 */
[----:B------:R-:W-:Y:S05]  /*54d0*/  BRA `(.L_x_772) ;  /* 0x0000000c00107947 */ /* 0x000fea0003800000 */
.L_x_773:
[----:B------:R-:W0:Y:S02]  /*54e0*/  F2I.FTZ.TRUNC.NTZ R3, R2 ;  /* 0x0000000200037305 */ /* 0x000e24000021f100 */
[----:B0-----:R0:W-:Y:S01]  /*54f0*/  STG.E.U16 desc[UR36][R16.64], R3 ;  /* 0x0000000310007986 */ /* 0x0011e2000c101524 */
[----:B------:R-:W-:Y:S05]  /*5500*/  BRA `(.L_x_772) ;  /* 0x0000000c00047947 */ /* 0x000fea0003800000 */
.L_x_768:
        /* <DEDUP_REMOVED lines=8> */
.L_x_776:
[----:B------:R-:W-:-:S05]  /*5590*/  F2FP.F16.F32.PACK_AB R2, RZ, R2 ;  /* 0x00000002ff02723e */ /* 0x000fca00000000ff */
[----:B------:R0:W-:Y:S01]  /*55a0*/  STG.E.U16 desc[UR36][R16.64], R2 ;  /* 0x0000000210007986 */ /* 0x0001e2000c101524 */
[----:B------:R-:W-:Y:S05]  /*55b0*/  BRA `(.L_x_772) ;  /* 0x0000000800d87947 */ /* 0x000fea0003800000 */
.L_x_775:
        /* <DEDUP_REMOVED lines=9> */
.L_x_778:
[----:B------:R-:W-:-:S04]  /*5650*/  F2FP.F16.F32.PACK_AB R3, RZ, R2 ;  /* 0x00000002ff03723e */ /* 0x000fc800000000ff */
[----:B------:R-:W-:-:S05]  /*5660*/  PRMT R3, R3, 0x5410, RZ ;  /* 0x0000541003037816 */ /* 0x000fca00000000ff */
[----:B------:R0:W-:Y:S01]  /*5670*/  STG.E desc[UR36][R16.64], R3 ;  /* 0x0000000310007986 */ /* 0x0001e2000c101924 */
[----:B------:R-:W-:Y:S05]  /*5680*/  BRA `(.L_x_772) ;  /* 0x0000000800a47947 */ /* 0x000fea0003800000 */
.L_x_777:
[----:B------:R-:W-:-:S06]  /*5690*/  FMUL.FTZ R2, R2, 1 ;  /* 0x3f80000002027820 */ /* 0x000fcc0000410000 */
[----:B------:R-:W0:Y:S02]  /*56a0*/  F2F.F64.F32 R2, R2 ;  /* 0x0000000200027310 */ /* 0x000e240000201800 */
[----:B0-----:R0:W-:Y:S01]  /*56b0*/  STG.E.64 desc[UR36][R16.64], R2 ;  /* 0x0000000210007986 */ /* 0x0011e2000c101b24 */
[----:B------:R-:W-:Y:S05]  /*56c0*/  BRA `(.L_x_772) ;  /* 0x0000000800947947 */ /* 0x000fea0003800000 */
.L_x_767:
        /* <DEDUP_REMOVED lines=12> */
.L_x_781:
[----:B------:R-:W-:Y:S01]  /*5790*/  FMUL.FTZ R4, R2, 1 ;  /* 0x3f80000002047820 */ /* 0x000fe20000410000 */
[----:B------:R-:W-:-:S05]  /*57a0*/  CS2R R6, SRZ ;  /* 0x0000000000067805 */ /* 0x000fca000001ff00 */
[----:B------:R-:W0:Y:S02]  /*57b0*/  F2F.F64.F32 R4, R4 ;  /* 0x0000000400047310 */ /* 0x000e240000201800 */
[----:B0-----:R0:W-:Y:S01]  /*57c0*/  STG.E.128 desc[UR36][R16.64], R4 ;  /* 0x0000000410007986 */ /* 0x0011e2000c101d24 */
[----:B------:R-:W-:Y:S05]  /*57d0*/  BRA `(.L_x_772) ;  /* 0x0000000800507947 */ /* 0x000fea0003800000 */
.L_x_780:
        /* <DEDUP_REMOVED lines=20> */
.L_x_785:
[----:B------:R-:W-:Y:S05]  /*5920*/  BSYNC B0 ;  /* 0x0000000000007941 */ /* 0x000fea0003800000 */
.L_x_784:
[----:B------:R-:W-:-:S05]  /*5930*/  LOP3.LUT R5, R0, R5, RZ, 0xfc, !PT ;  /* 0x0000000500057212 */ /* 0x000fca00078efcff */
[----:B------:R0:W-:Y:S01]  /*5940*/  STG.E.U8 desc[UR36][R16.64], R5 ;  /* 0x0000000510007986 */ /* 0x0001e2000c101124 */
[----:B------:R-:W-:Y:S05]  /*5950*/  BRA `(.L_x_772) ;  /* 0x0000000400f07947 */ /* 0x000fea0003800000 */
.L_x_783:
        /* <DEDUP_REMOVED lines=12> */
.L_x_787:
[----:B------:R-:W-:Y:S01]  /*5a20*/  IMAD.MOV.U32 R0, RZ, RZ, 0x7f ;  /* 0x0000007fff007424 */ /* 0x000fe200078e00ff */
[----:B------:R-:W-:-:S04]  /*5a30*/  ISETP.GT.U32.AND P0, PT, R4, 0x7f800000, PT ;  /* 0x7f8000000400780c */ /* 0x000fc80003f04070 */
[----:B------:R-:W-:-:S09]  /*5a40*/  SEL R0, R0, 0x7c, P0 ;  /* 0x0000007c00007807 */ /* 0x000fd20000000000 */
.L_x_788:
[----:B------:R-:W-:Y:S05]  /*5a50*/  BSYNC B0 ;  /* 0x0000000000007941 */ /* 0x000fea0003800000 */
.L_x_786:
[----:B------:R-:W-:-:S04]  /*5a60*/  LOP3.LUT R2, R2, 0x80000000, RZ, 0xc0, !PT ;  /* 0x8000000002027812 */ /* 0x000fc800078ec0ff */
[----:B------:R-:W-:-:S04]  /*5a70*/  SHF.R.U32.HI R3, RZ, 0x18, R2 ;  /* 0x00000018ff037819 */ /* 0x000fc80000011602 */
[----:B------:R-:W-:-:S05]  /*5a80*/  LOP3.LUT R3, R0, R3, RZ, 0xfc, !PT ;  /* 0x0000000300037212 */ /* 0x000fca00078efcff */
[----:B------:R0:W-:Y:S01]  /*5a90*/  STG.E.U8 desc[UR36][R16.64], R3 ;  /* 0x0000000310007986 */ /* 0x0001e2000c101124 */
[----:B------:R-:W-:Y:S05]  /*5aa0*/  BRA `(.L_x_772) ;  /* 0x00000004009c7947 */ /* 0x000fea0003800000 */
.L_x_782:
[----:B------:R-:W-:-:S05]  /*5ab0*/  F2FP.BF16.F32.PACK_AB R2, RZ, R2 ;  /* 0x00000002ff02723e */ /* 0x000fca00000010ff */
[----:B------:R0:W-:Y:S01]  /*5ac0*/  STG.E.U16 desc[UR36][R16.64], R2 ;  /* 0x0000000210007986 */ /* 0x0001e2000c101524 */
[----:B------:R-:W-:Y:S05]  /*5ad0*/  BRA `(.L_x_772) ;  /* 0x0000000400907947 */ /* 0x000fea0003800000 */
.L_x_779:
        /* <DEDUP_REMOVED lines=11> */
.L_x_791:
        /* <DEDUP_REMOVED lines=16> */
.L_x_794:
[----:B------:R-:W-:-:S04]  /*5c90*/  LOP3.LUT R2, R2, 0x80000000, RZ, 0xc0, !PT ;  /* 0x8000000002027812 */ /* 0x000fc800078ec0ff */
[----:B------:R-:W-:-:S04]  /*5ca0*/  SHF.R.U32.HI R3, RZ, 0x18, R2 ;  /* 0x00000018ff037819 */ /* 0x000fc80000011602 */
[----:B------:R-:W-:-:S04]  /*5cb0*/  LOP3.LUT R0, R0, R3, RZ, 0xfc, !PT ;  /* 0x0000000300007212 */ /* 0x000fc800078efcff */
[----:B------:R-:W-:-:S07]  /*5cc0*/  PRMT R8, R0, 0x7610, R8 ;  /* 0x0000761000087816 */ /* 0x000fce0000000008 */
.L_x_793:
[----:B------:R-:W-:Y:S05]  /*5cd0*/  BSYNC B0 ;  /* 0x0000000000007941 */ /* 0x000fea0003800000 */
.L_x_792:
[----:B------:R0:W-:Y:S01]  /*5ce0*/  STG.E.U8 desc[UR36][R16.64], R8 ;  /* 0x0000000810007986 */ /* 0x0001e2000c101124 */
[----:B------:R-:W-:Y:S05]  /*5cf0*/  BRA `(.L_x_772) ;  /* 0x0000000400087947 */ /* 0x000fea0003800000 */
.L_x_790:
        /* <DEDUP_REMOVED lines=16> */
.L_x_797:
[----:B------:R-:W-:-:S04]  /*5e00*/  LOP3.LUT R2, R2, 0x80000000, RZ, 0xc0, !PT ;  /* 0x8000000002027812 */ /* 0x000fc800078ec0ff */
[----:B------:R-:W-:-:S04]  /*5e10*/  SHF.R.U32.HI R3, RZ, 0x18, R2 ;  /* 0x00000018ff037819 */ /* 0x000fc80000011602 */
[----:B------:R-:W-:-:S04]  /*5e20*/  LOP3.LUT R0, R0, R3, RZ, 0xfc, !PT ;  /* 0x0000000300007212 */ /* 0x000fc800078efcff */
[----:B------:R-:W-:-:S07]  /*5e30*/  PRMT R8, R0, 0x7610, R8 ;  /* 0x0000761000087816 */ /* 0x000fce0000000008 */
.L_x_796:
[----:B------:R-:W-:Y:S05]  /*5e40*/  BSYNC B0 ;  /* 0x0000000000007941 */ /* 0x000fea0003800000 */
.L_x_795:
[----:B------:R0:W-:Y:S01]  /*5e50*/  STG.E.U8 desc[UR36][R16.64], R8 ;  /* 0x0000000810007986 */ /* 0x0001e2000c101124 */
[----:B------:R-:W-:Y:S05]  /*5e60*/  BRA `(.L_x_772) ;  /* 0x0000000000ac7947 */ /* 0x000fea0003800000 */
.L_x_789:
        /* <DEDUP_REMOVED lines=21> */
.L_x_771:
        /* <DEDUP_REMOVED lines=16> */
.L_x_800:
[----:B------:R-:W-:Y:S05]  /*60c0*/  BRA `(.L_x_772) ;  /* 0x0000000000147947 */ /* 0x000fea0003800000 */
.L_x_799:
[----:B------:R-:W0:Y:S02]  /*60d0*/  F2I.U64.TRUNC R2, R2 ;  /* 0x0000000200027311 */ /* 0x000e24000020d800 */
[----:B0-----:R0:W-:Y:S01]  /*60e0*/  STG.E.64 desc[UR36][R16.64], R2 ;  /* 0x0000000210007986 */ /* 0x0011e2000c101b24 */
[----:B------:R-:W-:Y:S05]  /*60f0*/  BRA `(.L_x_772) ;  /* 0x0000000000087947 */ /* 0x000fea0003800000 */
.L_x_798:
[----:B------:R-:W0:Y:S02]  /*6100*/  F2I.FTZ.U32.TRUNC.NTZ R3, R2 ;  /* 0x0000000200037305 */ /* 0x000e24000021f000 */
[----:B0-----:R0:W-:Y:S02]  /*6110*/  STG.E desc[UR36][R16.64], R3 ;  /* 0x0000000310007986 */ /* 0x0011e4000c101924 */
.L_x_772:
[----:B------:R-:W-:-:S07]  /*6120*/  VIADD R19, R19, 0x80 ;  /* 0x0000008013137836 */ /* 0x000fce0000000000 */
.L_x_737:
[----:B------:R-:W-:Y:S05]  /*6130*/  BSYNC B7 ;  /* 0x0000000000077941 */ /* 0x000fea0003800000 */
.L_x_736:
        /* <DEDUP_REMOVED lines=307> */
.L_x_803:
        /* <DEDUP_REMOVED lines=20> */
[----:B--2---:R-:W3:Y:S01]  /*75b0*/  I2F.S16 R0, R0 ;  /* 0x0000000000007306 */ /* 0x004ee20000101400 */
[----:B------:R-:W-:Y:S05]  /*75c0*/  BRA `(.L_x_810) ;  /* 0x0000000c00387947 */ /* 0x000fea0003800000 */
.L_x_808:
[----:B------:R-:W2:Y:S02]  /*75d0*/  LDG.E.U8 R0, desc[UR36][R2.64] ;  /* 0x0000002402007981 */ /* 0x000ea4000c1e1100 */
[----:B--2---:R-:W-:Y:S01]  /*75e0*/  I2FP.F32.U32 R0, R0 ;  /* 0x0000000000007245 */ /* 0x004fe20000201000 */
[----:B------:R-:W-:Y:S06]  /*75f0*/  BRA `(.L_x_810) ;  /* 0x0000000c002c7947 */ /* 0x000fec0003800000 */
.L_x_807:
[----:B------:R-:W-:-:S13]  /*7600*/  ISETP.NE.AND P0, PT, R4, 0x2, PT ;  /* 0x000000020400780c */ /* 0x000fda0003f05270 */
[----:B------:R-:W-:Y:S05]  /*7610*/  @!P0 BRA `(.L_x_811) ;  /* 0x0000000000288947 */ /* 0x000fea0003800000 */
[----:B------:R-:W-:-:S13]  /*7620*/  ISETP.NE.AND P0, PT, R4, 0x3, PT ;  /* 0x000000030400780c */ /* 0x000fda0003f05270 */
[----:B------:R-:W-:Y:S05]  /*7630*/  @!P0 BRA `(.L_x_812) ;  /* 0x0000000000148947 */ /* 0x000fea0003800000 */
[----:B------:R-:W-:-:S13]  /*7640*/  ISETP.NE.AND P0, PT, R4, 0x4, PT ;  /* 0x000000040400780c */ /* 0x000fda0003f05270 */
[----:B------:R-:W-:Y:S05]  /*7650*/  @P0 BRA `(.L_x_809) ;  /* 0x0000000800b80947 */ /* 0x000fea0003800000 */
[----:B------:R-:W2:Y:S02]  /*7660*/  LDG.E.64 R2, desc[UR36][R2.64] ;  /* 0x0000002402027981 */ /* 0x000ea4000c1e1b00 */
[----:B--2---:R1:W2:Y:S01]  /*7670*/  I2F.S64 R0, R2 ;  /* 0x0000000200007312 */ /* 0x0042a20000301400 */
[----:B------:R-:W-:Y:S05]  /*7680*/  BRA `(.L_x_810) ;  /* 0x0000000c00087947 */ /* 0x000fea0003800000 */
.L_x_812:
[----:B------:R-:W2:Y:S02]  /*7690*/  LDG.E R0, desc[UR36][R2.64] ;  /* 0x0000002402007981 */ /* 0x000ea4000c1e1900 */
[----:B--2---:R-:W-:Y:S01]  /*76a0*/  I2FP.F32.S32 R0, R0 ;  /* 0x0000000000007245 */ /* 0x004fe20000201400 */
[----:B------:R-:W-:Y:S06]  /*76b0*/  BRA `(.L_x_810) ;  /* 0x0000000800fc7947 */ /* 0x000fec0003800000 */
.L_x_811:
[----:B------:R-:W2:Y:S02]  /*76c0*/  LDG.E.U16 R0, desc[UR36][R2.64] ;  /* 0x0000002402007981 */ /* 0x000ea4000c1e1500 */
[----:B--2---:R-:W0:Y:S01]  /*76d0*/  I2F.S16 R0, R0 ;  /* 0x0000000000007306 */ /* 0x004e220000101400 */
[----:B------:R-:W-:Y:S05]  /*76e0*/  BRA `(.L_x_810) ;  /* 0x0000000800f07947 */ /* 0x000fea0003800000 */
.L_x_806:
        /* <DEDUP_REMOVED lines=8> */
.L_x_814:
[----:B------:R-:W2:Y:S02]  /*7770*/  LDG.E.U16 R0, desc[UR36][R2.64] ;  /* 0x0000002402007981 */ /* 0x000ea4000c1e1500 */
[----:B--2---:R-:W-:Y:S01]  /*7780*/  HADD2.F32 R0, -RZ, R0.H0_H0 ;  /* 0x20000000ff007230 */ /* 0x004fe20000004100 */
[----:B------:R-:W-:Y:S06]  /*7790*/  BRA `(.L_x_810) ;  /* 0x0000000800c47947 */ /* 0x000fec0003800000 */
.L_x_813:
        /* <DEDUP_REMOVED lines=8> */
.L_x_816:
[----:B------:R-:W2:Y:S02]  /*7820*/  LDG.E.U16 R0, desc[UR36][R2.64] ;  /* 0x0000002402007981 */ /* 0x000ea4000c1e1500 */
[----:B--2---:R-:W-:Y:S01]  /*7830*/  HADD2.F32 R0, -RZ, R0.H0_H0 ;  /* 0x20000000ff007230 */ /* 0x004fe20000004100 */
[----:B------:R-:W-:Y:S06]  /*7840*/  BRA `(.L_x_810) ;  /* 0x0000000800987947 */ /* 0x000fec0003800000 */
.L_x_815:
[----:B------:R-:W2:Y:S01]  /*7850*/  LDG.E.64 R2, desc[UR36][R2.64] ;  /* 0x0000002402027981 */ /* 0x000ea2000c1e1b00 */
[----:B------:R-:W-:Y:S01]  /*7860*/  UMOV UR4, 0xf0000000 ;  /* 0xf000000000047882 */ /* 0x000fe20000000000 */
[----:B------:R-:W-:Y:S01]  /*7870*/  UMOV UR5, 0x380fffff ;  /* 0x380fffff00057882 */ /* 0x000fe20000000000 */
[----:B--2---:R-:W0:Y:S01]  /*7880*/  F2F.F32.F64 R0, R2 ;  /* 0x0000000200007310 */ /* 0x004e220000301000 */
[----:B------:R-:W-:-:S14]  /*7890*/  DSETP.GEU.AND P0, PT, |R2|, UR4, PT ;  /* 0x0000000402007e2a */ /* 0x000fdc000bf0e200 */
[----:B0-----:R-:W-:Y:S01]  /*78a0*/  @!P0 FMUL R0, R0, 1.175494350822287508e-38 ;  /* 0x0080000000008820 */ /* 0x001fe20000400000 */
[----:B------:R-:W-:Y:S06]  /*78b0*/  BRA `(.L_x_810) ;  /* 0x00000008007c7947 */ /* 0x000fec0003800000 */
.L_x_805:
        /* <DEDUP_REMOVED lines=12> */
.L_x_819:
[----:B------:R-:W2:Y:S01]  /*7980*/  LDG.E.64 R2, desc[UR36][R2.64] ;  /* 0x0000002402027981 */ /* 0x000ea2000c1e1b00 */
[----:B------:R-:W-:Y:S01]  /*7990*/  UMOV UR4, 0xf0000000 ;  /* 0xf000000000047882 */ /* 0x000fe20000000000 */
[----:B------:R-:W-:Y:S01]  /*79a0*/  UMOV UR5, 0x380fffff ;  /* 0x380fffff00057882 */ /* 0x000fe20000000000 */
[----:B--2---:R-:W0:Y:S01]  /*79b0*/  F2F.F32.F64 R0, R2 ;  /* 0x0000000200007310 */ /* 0x004e220000301000 */
[----:B------:R-:W-:-:S14]  /*79c0*/  DSETP.GEU.AND P0, PT, |R2|, UR4, PT ;  /* 0x0000000402007e2a */ /* 0x000fdc000bf0e200 */
[----:B0-----:R-:W-:Y:S01]  /*79d0*/  @!P0 FMUL R0, R0, 1.175494350822287508e-38 ;  /* 0x0080000000008820 */ /* 0x001fe20000400000 */
[----:B------:R-:W-:Y:S06]  /*79e0*/  BRA `(.L_x_810) ;  /* 0x0000000800307947 */ /* 0x000fec0003800000 */
.L_x_818:
        /* <DEDUP_REMOVED lines=26> */
.L_x_821:
        /* <DEDUP_REMOVED lines=13> */
.L_x_820:
[----:B------:R-:W2:Y:S02]  /*7c60*/  LDG.E.U16 R0, desc[UR36][R2.64] ;  /* 0x0000002402007981 */ /* 0x000ea4000c1e1500 */
[----:B--2---:R-:W-:Y:S01]  /*7c70*/  IMAD.U32 R0, R0, 0x10000, RZ ;  /* 0x0001000000007824 */ /* 0x004fe200078e00ff */
[----:B------:R-:W-:Y:S06]  /*7c80*/  BRA `(.L_x_810) ;  /* 0x0000000400887947 */ /* 0x000fec0003800000 */
.L_x_817:
        /* <DEDUP_REMOVED lines=11> */
.L_x_824:
        /* <DEDUP_REMOVED lines=20> */
.L_x_826:
[----:B------:R-:W-:Y:S05]  /*7e80*/  BSYNC B0 ;  /* 0x0000000000007941 */ /* 0x000fea0003800000 */
.L_x_825:
[----:B------:R-:W-:Y:S01]  /*7e90*/  LEA R3, R0, 0x3b800000, 0x17 ;  /* 0x3b80000000037811 */ /* 0x000fe200078eb8ff */
[----:B------:R-:W-:-:S05]  /*7ea0*/  IMAD.SHL.U32 R0, R2, 0x100000, RZ ;  /* 0x0010000002007824 */ /* 0x000fca00078e00ff */
[----:B------:R-:W-:Y:S01]  /*7eb0*/  LOP3.LUT R0, R3, R0, R4, 0xfe, !PT ;  /* 0x0000000003007212 */ /* 0x000fe200078efe04 */
[----:B------:R-:W-:Y:S06]  /*7ec0*/  BRA `(.L_x_810) ;  /* 0x0000000000f87947 */ /* 0x000fec0003800000 */
.L_x_823:
        /* <DEDUP_REMOVED lines=20> */
.L_x_828:
[----:B------:R-:W-:Y:S05]  /*8010*/  BSYNC B0 ;  /* 0x0000000000007941 */ /* 0x000fea0003800000 */
.L_x_827:
[----:B------:R-:W-:Y:S01]  /*8020*/  LEA R3, R0, 0x37800000, 0x17 ;  /* 0x3780000000037811 */ /* 0x000fe200078eb8ff */
[----:B------:R-:W-:-:S05]  /*8030*/  IMAD.SHL.U32 R0, R2, 0x200000, RZ ;  /* 0x0020000002007824 */ /* 0x000fca00078e00ff */
[----:B------:R-:W-:Y:S01]  /*8040*/  LOP3.LUT R0, R3, R0, R4, 0xfe, !PT ;  /* 0x0000000003007212 */ /* 0x000fe200078efe04 */
[----:B------:R-:W-:Y:S06]  /*8050*/  BRA `(.L_x_810) ;  /* 0x0000000000947947 */ /* 0x000fec0003800000 */
.L_x_822:
        /* <DEDUP_REMOVED lines=14> */
.L_x_809:
        /* <DEDUP_REMOVED lines=16> */
.L_x_831:
[----:B------:R-:W-:Y:S01]  /*8240*/  IMAD.MOV.U32 R0, RZ, RZ, RZ ;  /* 0x000000ffff007224 */ /* 0x000fe200078e00ff */
[----:B------:R-:W-:Y:S06]  /*8250*/  BRA `(.L_x_810) ;  /* 0x0000000000147947 */ /* 0x000fec0003800000 */
.L_x_830:
[----:B------:R-:W2:Y:S02]  /*8260*/  LDG.E.64 R2, desc[UR36][R2.64] ;  /* 0x0000002402027981 */ /* 0x000ea4000c1e1b00 */
[----:B--2---:R0:W1:Y:S01]  /*8270*/  I2F.U64 R0, R2 ;  /* 0x0000000200007312 */ /* 0x0040620000301000 */
[----:B------:R-:W-:Y:S05]  /*8280*/  BRA `(.L_x_810) ;  /* 0x0000000000087947 */ /* 0x000fea0003800000 */
.L_x_829:
[----:B------:R-:W2:Y:S02]  /*8290*/  LDG.E R0, desc[UR36][R2.64] ;  /* 0x0000002402007981 */ /* 0x000ea4000c1e1900 */
[----:B--2---:R-:W-:-:S07]  /*82a0*/  I2FP.F32.U32 R0, R0 ;  /* 0x0000000000007245 */ /* 0x004fce0000201000 */
.L_x_810:
[----:B------:R-:W-:Y:S05]  /*82b0*/  BSYNC B6 ;  /* 0x0000000000067941 */ /* 0x000fea0003800000 */
.L_x_804:
        /* <DEDUP_REMOVED lines=24> */
.L_x_835:
[----:B------:R-:W0:Y:S02]  /*8440*/  F2I.S64.TRUNC R2, R2 ;  /* 0x0000000200027311 */ /* 0x000e24000020d900 */
[----:B0-----:R-:W-:-:S05]  /*8450*/  IMAD.MOV.U32 R5, RZ, RZ, R2 ;  /* 0x000000ffff057224 */ /* 0x001fca00078e0002 */
[----:B------:R0:W-:Y:S01]  /*8460*/  STG.E.U8 desc[UR36][R16.64], R5 ;  /* 0x0000000510007986 */ /* 0x0001e2000c101124 */
[----:B------:R-:W-:Y:S05]  /*8470*/  BRA `(.L_x_837) ;  /* 0x0000000c00407947 */ /* 0x000fea0003800000 */
.L_x_834:
        /* <DEDUP_REMOVED lines=9> */
.L_x_839:
[----:B------:R-:W0:Y:S02]  /*8510*/  F2I.FTZ.TRUNC.NTZ R3, R2 ;  /* 0x0000000200037305 */ /* 0x000e24000021f100 */
[----:B0-----:R0:W-:Y:S01]  /*8520*/  STG.E desc[UR36][R16.64], R3 ;  /* 0x0000000310007986 */ /* 0x0011e2000c101924 */
[----:B------:R-:W-:Y:S05]  /*8530*/  BRA `(.L_x_837) ;  /* 0x0000000c00107947 */ /* 0x000fea0003800000 */
.L_x_838:
[----:B------:R-:W0:Y:S02]  /*8540*/  F2I.FTZ.TRUNC.NTZ R3, R2 ;  /* 0x0000000200037305 */ /* 0x000e24000021f100 */
[----:B0-----:R0:W-:Y:S01]  /*8550*/  STG.E.U16 desc[UR36][R16.64], R3 ;  /* 0x0000000310007986 */ /* 0x0011e2000c101524 */
[----:B------:R-:W-:Y:S05]  /*8560*/  BRA `(.L_x_837) ;  /* 0x0000000c00047947 */ /* 0x000fea0003800000 */
.L_x_833:
        /* <DEDUP_REMOVED lines=8> */
.L_x_841:
[----:B------:R-:W-:-:S05]  /*85f0*/  F2FP.F16.F32.PACK_AB R2, RZ, R2 ;  /* 0x00000002ff02723e */ /* 0x000fca00000000ff */
[----:B------:R0:W-:Y:S01]  /*8600*/  STG.E.U16 desc[UR36][R16.64], R2 ;  /* 0x0000000210007986 */ /* 0x0001e2000c101524 */
[----:B------:R-:W-:Y:S05]  /*8610*/  BRA `(.L_x_837) ;  /* 0x0000000800d87947 */ /* 0x000fea0003800000 */
.L_x_840:
        /* <DEDUP_REMOVED lines=9> */
.L_x_843:
[----:B------:R-:W-:-:S04]  /*86b0*/  F2FP.F16.F32.PACK_AB R3, RZ, R2 ;  /* 0x00000002ff03723e */ /* 0x000fc800000000ff */
[----:B------:R-:W-:-:S05]  /*86c0*/  PRMT R3, R3, 0x5410, RZ ;  /* 0x0000541003037816 */ /* 0x000fca00000000ff */
[----:B------:R0:W-:Y:S01]  /*86d0*/  STG.E desc[UR36][R16.64], R3 ;  /* 0x0000000310007986 */ /* 0x0001e2000c101924 */
[----:B------:R-:W-:Y:S05]  /*86e0*/  BRA `(.L_x_837) ;  /* 0x0000000800a47947 */ /* 0x000fea0003800000 */
.L_x_842:
[----:B------:R-:W-:-:S06]  /*86f0*/  FMUL.FTZ R2, R2, 1 ;  /* 0x3f80000002027820 */ /* 0x000fcc0000410000 */
[----:B------:R-:W0:Y:S02]  /*8700*/  F2F.F64.F32 R2, R2 ;  /* 0x0000000200027310 */ /* 0x000e240000201800 */
[----:B0-----:R0:W-:Y:S01]  /*8710*/  STG.E.64 desc[UR36][R16.64], R2 ;  /* 0x0000000210007986 */ /* 0x0011e2000c101b24 */
[----:B------:R-:W-:Y:S05]  /*8720*/  BRA `(.L_x_837) ;  /* 0x0000000800947947 */ /* 0x000fea0003800000 */
.L_x_832:
        /* <DEDUP_REMOVED lines=12> */
.L_x_846:
[----:B------:R-:W-:Y:S01]  /*87f0*/  FMUL.FTZ R4, R2, 1 ;  /* 0x3f80000002047820 */ /* 0x000fe20000410000 */
[----:B------:R-:W-:-:S05]  /*8800*/  CS2R R6, SRZ ;  /* 0x0000000000067805 */ /* 0x000fca000001ff00 */
[----:B------:R-:W0:Y:S02]  /*8810*/  F2F.F64.F32 R4, R4 ;  /* 0x0000000400047310 */ /* 0x000e240000201800 */
[----:B0-----:R0:W-:Y:S01]  /*8820*/  STG.E.128 desc[UR36][R16.64], R4 ;  /* 0x0000000410007986 */ /* 0x0011e2000c101d24 */
[----:B------:R-:W-:Y:S05]  /*8830*/  BRA `(.L_x_837) ;  /* 0x0000000800507947 */ /* 0x000fea0003800000 */
.L_x_845:
        /* <DEDUP_REMOVED lines=20> */
.L_x_850:
[----:B------:R-:W-:Y:S05]  /*8980*/  BSYNC B0 ;  /* 0x0000000000007941 */ /* 0x000fea0003800000 */
.L_x_849:
[----:B------:R-:W-:-:S05]  /*8990*/  LOP3.LUT R5, R0, R5, RZ, 0xfc, !PT ;  /* 0x0000000500057212 */ /* 0x000fca00078efcff */
[----:B------:R0:W-:Y:S01]  /*89a0*/  STG.E.U8 desc[UR36][R16.64], R5 ;  /* 0x0000000510007986 */ /* 0x0001e2000c101124 */
[----:B------:R-:W-:Y:S05]  /*89b0*/  BRA `(.L_x_837) ;  /* 0x0000000400f07947 */ /* 0x000fea0003800000 */
.L_x_848:
        /* <DEDUP_REMOVED lines=12> */
.L_x_852:
[----:B------:R-:W-:Y:S01]  /*8a80*/  IMAD.MOV.U32 R0, RZ, RZ, 0x7f ;  /* 0x0000007fff007424 */ /* 0x000fe200078e00ff */
[----:B------:R-:W-:-:S04]  /*8a90*/  ISETP.GT.U32.AND P0, PT, R4, 0x7f800000, PT ;  /* 0x7f8000000400780c */ /* 0x000fc80003f04070 */
[----:B------:R-:W-:-:S09]  /*8aa0*/  SEL R0, R0, 0x7c, P0 ;  /* 0x0000007c00007807 */ /* 0x000fd20000000000 */
.L_x_853:
[----:B------:R-:W-:Y:S05]  /*8ab0*/  BSYNC B0 ;  /* 0x0000000000007941 */ /* 0x000fea0003800000 */
.L_x_851:
[----:B------:R-:W-:-:S04]  /*8ac0*/  LOP3.LUT R2, R2, 0x80000000, RZ, 0xc0, !PT ;  /* 0x8000000002027812 */ /* 0x000fc800078ec0ff */
[----:B------:R-:W-:-:S04]  /*8ad0*/  SHF.R.U32.HI R3, RZ, 0x18, R2 ;  /* 0x00000018ff037819 */ /* 0x000fc80000011602 */
[----:B------:R-:W-:-:S05]  /*8ae0*/  LOP3.LUT R3, R0, R3, RZ, 0xfc, !PT ;  /* 0x0000000300037212 */ /* 0x000fca00078efcff */
[----:B------:R0:W-:Y:S01]  /*8af0*/  STG.E.U8 desc[UR36][R16.64], R3 ;  /* 0x0000000310007986 */ /* 0x0001e2000c101124 */
[----:B------:R-:W-:Y:S05]  /*8b00*/  BRA `(.L_x_837) ;  /* 0x00000004009c7947 */ /* 0x000fea0003800000 */
.L_x_847:
[----:B------:R-:W-:-:S05]  /*8b10*/  F2FP.BF16.F32.PACK_AB R2, RZ, R2 ;  /* 0x00000002ff02723e */ /* 0x000fca00000010ff */
[----:B------:R0:W-:Y:S01]  /*8b20*/  STG.E.U16 desc[UR36][R16.64], R2 ;  /* 0x0000000210007986 */ /* 0x0001e2000c101524 */
[----:B------:R-:W-:Y:S05]  /*8b30*/  BRA `(.L_x_837) ;  /* 0x0000000400907947 */ /* 0x000fea0003800000 */
.L_x_844:
        /* <DEDUP_REMOVED lines=11> */
.L_x_856:
        /* <DEDUP_REMOVED lines=16> */
.L_x_859:
[----:B------:R-:W-:-:S04]  /*8cf0*/  LOP3.LUT R2, R2, 0x80000000, RZ, 0xc0, !PT ;  /* 0x8000000002027812 */ /* 0x000fc800078ec0ff */
[----:B------:R-:W-:-:S04]  /*8d00*/  SHF.R.U32.HI R3, RZ, 0x18, R2 ;  /* 0x00000018ff037819 */ /* 0x000fc80000011602 */
[----:B------:R-:W-:-:S04]  /*8d10*/  LOP3.LUT R0, R0, R3, RZ, 0xfc, !PT ;  /* 0x0000000300007212 */ /* 0x000fc800078efcff */
[----:B------:R-:W-:-:S07]  /*8d20*/  PRMT R8, R0, 0x7610, R8 ;  /* 0x0000761000087816 */ /* 0x000fce0000000008 */
.L_x_858:
[----:B------:R-:W-:Y:S05]  /*8d30*/  BSYNC B0 ;  /* 0x0000000000007941 */ /* 0x000fea0003800000 */
.L_x_857:
[----:B------:R3:W-:Y:S01]  /*8d40*/  STG.E.U8 desc[UR36][R16.64], R8 ;  /* 0x0000000810007986 */ /* 0x0007e2000c101124 */
[----:B------:R-:W-:Y:S05]  /*8d50*/  BRA `(.L_x_837) ;  /* 0x0000000400087947 */ /* 0x000fea0003800000 */
.L_x_855:
        /* <DEDUP_REMOVED lines=16> */
.L_x_862:
[----:B------:R-:W-:-:S04]  /*8e60*/  LOP3.LUT R2, R2, 0x80000000, RZ, 0xc0, !PT ;  /* 0x8000000002027812 */ /* 0x000fc800078ec0ff */
[----:B------:R-:W-:-:S04]  /*8e70*/  SHF.R.U32.HI R3, RZ, 0x18, R2 ;  /* 0x00000018ff037819 */ /* 0x000fc80000011602 */
[----:B------:R-:W-:-:S04]  /*8e80*/  LOP3.LUT R0, R0, R3, RZ, 0xfc, !PT ;  /* 0x0000000300007212 */ /* 0x000fc800078efcff */
[----:B------:R-:W-:-:S07]  /*8e90*/  PRMT R8, R0, 0x7610, R8 ;  /* 0x0000761000087816 */ /* 0x000fce0000000008 */
.L_x_861:
[----:B------:R-:W-:Y:S05]  /*8ea0*/  BSYNC B0 ;  /* 0x0000000000007941 */ /* 0x000fea0003800000 */
.L_x_860:
[----:B------:R0:W-:Y:S01]  /*8eb0*/  STG.E.U8 desc[UR36][R16.64], R8 ;  /* 0x0000000810007986 */ /* 0x0001e2000c101124 */
[----:B------:R-:W-:Y:S05]  /*8ec0*/  BRA `(.L_x_837) ;  /* 0x0000000000ac7947 */ /* 0x000fea0003800000 */
.L_x_854:
        /* <DEDUP_REMOVED lines=21> */
.L_x_836:
        /* <DEDUP_REMOVED lines=16> */
.L_x_865:
[----:B------:R-:W-:Y:S05]  /*9120*/  BRA `(.L_x_837) ;  /* 0x0000000000147947 */ /* 0x000fea0003800000 */
.L_x_864:
[----:B------:R-:W0:Y:S02]  /*9130*/  F2I.U64.TRUNC R2, R2 ;  /* 0x0000000200027311 */ /* 0x000e24000020d800 */
[----:B0-----:R2:W-:Y:S01]  /*9140*/  STG.E.64 desc[UR36][R16.64], R2 ;  /* 0x0000000210007986 */ /* 0x0015e2000c101b24 */
[----:B------:R-:W-:Y:S05]  /*9150*/  BRA `(.L_x_837) ;  /* 0x0000000000087947 */ /* 0x000fea0003800000 */
.L_x_863:
[----:B------:R-:W0:Y:S02]  /*9160*/  F2I.FTZ.U32.TRUNC.NTZ R3, R2 ;  /* 0x0000000200037305 */ /* 0x000e24000021f000 */
[----:B0-----:R0:W-:Y:S02]  /*9170*/  STG.E desc[UR36][R16.64], R3 ;  /* 0x0000000310007986 */ /* 0x0011e4000c101924 */
.L_x_837:
[----:B------:R-:W-:-:S07]  /*9180*/  VIADD R19, R19, 0x80 ;  /* 0x0000008013137836 */ /* 0x000fce0000000000 */
.L_x_802:
[----:B------:R-:W-:Y:S05]  /*9190*/  BSYNC B7 ;  /* 0x0000000000077941 */ /* 0x000fea0003800000 */
.L_x_801:
        /* <DEDUP_REMOVED lines=306> */
.L_x_866:
        /* <DEDUP_REMOVED lines=20> */
[----:B--2---:R-:W2:Y:S01]  /*a600*/  I2F.S16 R0, R0 ;  /* 0x0000000000007306 */ /* 0x004ea20000101400 */
[----:B------:R-:W-:Y:S05]  /*a610*/  BRA `(.L_x_873) ;  /* 0x0000000c00387947 */ /* 0x000fea0003800000 */
.L_x_871:
[----:B------:R-:W2:Y:S02]  /*a620*/  LDG.E.U8 R0, desc[UR36][R2.64] ;  /* 0x0000002402007981 */ /* 0x000ea4000c1e1100 */
[----:B--2---:R-:W-:Y:S01]  /*a630*/  I2FP.F32.U32 R0, R0 ;  /* 0x0000000000007245 */ /* 0x004fe20000201000 */
[----:B------:R-:W-:Y:S06]  /*a640*/  BRA `(.L_x_873) ;  /* 0x0000000c002c7947 */ /* 0x000fec0003800000 */
.L_x_870:
[----:B------:R-:W-:-:S13]  /*a650*/  ISETP.NE.AND P0, PT, R4, 0x2, PT ;  /* 0x000000020400780c */ /* 0x000fda0003f05270 */
[----:B------:R-:W-:Y:S05]  /*a660*/  @!P0 BRA `(.L_x_874) ;  /* 0x0000000000288947 */ /* 0x000fea0003800000 */
[----:B------:R-:W-:-:S13]  /*a670*/  ISETP.NE.AND P0, PT, R4, 0x3, PT ;  /* 0x000000030400780c */ /* 0x000fda0003f05270 */
[----:B------:R-:W-:Y:S05]  /*a680*/  @!P0 BRA `(.L_x_875) ;  /* 0x0000000000148947 */ /* 0x000fea0003800000 */
[----:B------:R-:W-:-:S13]  /*a690*/  ISETP.NE.AND P0, PT, R4, 0x4, PT ;  /* 0x000000040400780c */ /* 0x000fda0003f05270 */
[----:B------:R-:W-:Y:S05]  /*a6a0*/  @P0 BRA `(.L_x_872) ;  /* 0x0000000800b80947 */ /* 0x000fea0003800000 */
[----:B------:R-:W2:Y:S02]  /*a6b0*/  LDG.E.64 R2, desc[UR36][R2.64] ;  /* 0x0000002402027981 */ /* 0x000ea4000c1e1b00 */
[----:B--2---:R3:W4:Y:S01]  /*a6c0*/  I2F.S64 R0, R2 ;  /* 0x0000000200007312 */ /* 0x0047220000301400 */
[----:B------:R-:W-:Y:S05]  /*a6d0*/  BRA `(.L_x_873) ;  /* 0x0000000c00087947 */ /* 0x000fea0003800000 */
.L_x_875:
[----:B------:R-:W2:Y:S02]  /*a6e0*/  LDG.E R0, desc[UR36][R2.64] ;  /* 0x0000002402007981 */ /* 0x000ea4000c1e1900 */
[----:B--2---:R-:W-:Y:S01]  /*a6f0*/  I2FP.F32.S32 R0, R0 ;  /* 0x0000000000007245 */ /* 0x004fe20000201400 */
[----:B------:R-:W-:Y:S06]  /*a700*/  BRA `(.L_x_873) ;  /* 0x0000000800fc7947 */ /* 0x000fec0003800000 */
.L_x_874:
[----:B------:R-:W2:Y:S02]  /*a710*/  LDG.E.U16 R0, desc[UR36][R2.64] ;  /* 0x0000002402007981 */ /* 0x000ea4000c1e1500 */
[----:B--2---:R-:W0:Y:S01]  /*a720*/  I2F.S16 R0, R0 ;  /* 0x0000000000007306 */ /* 0x004e220000101400 */
[----:B------:R-:W-:Y:S05]  /*a730*/  BRA `(.L_x_873) ;  /* 0x0000000800f07947 */ /* 0x000fea0003800000 */
.L_x_869:
        /* <DEDUP_REMOVED lines=8> */
.L_x_877:
[----:B------:R-:W2:Y:S02]  /*a7c0*/  LDG.E.U16 R0, desc[UR36][R2.64] ;  /* 0x0000002402007981 */ /* 0x000ea4000c1e1500 */
[----:B--2---:R-:W-:Y:S01]  /*a7d0*/  HADD2.F32 R0, -RZ, R0.H0_H0 ;  /* 0x20000000ff007230 */ /* 0x004fe20000004100 */
[----:B------:R-:W-:Y:S06]  /*a7e0*/  BRA `(.L_x_873) ;  /* 0x0000000800c47947 */ /* 0x000fec0003800000 */
.L_x_876:
        /* <DEDUP_REMOVED lines=8> */
.L_x_879:
[----:B------:R-:W2:Y:S02]  /*a870*/  LDG.E.U16 R0, desc[UR36][R2.64] ;  /* 0x0000002402007981 */ /* 0x000ea4000c1e1500 */
[----:B--2---:R-:W-:Y:S01]  /*a880*/  HADD2.F32 R0, -RZ, R0.H0_H0 ;  /* 0x20000000ff007230 */ /* 0x004fe20000004100 */
[----:B------:R-:W-:Y:S06]  /*a890*/  BRA `(.L_x_873) ;  /* 0x0000000800987947 */ /* 0x000fec0003800000 */
.L_x_878:
[----:B------:R-:W2:Y:S01]  /*a8a0*/  LDG.E.64 R2, desc[UR36][R2.64] ;  /* 0x0000002402027981 */ /* 0x000ea2000c1e1b00 */
[----:B------:R-:W-:Y:S01]  /*a8b0*/  UMOV UR4, 0xf0000000 ;  /* 0xf000000000047882 */ /* 0x000fe20000000000 */
[----:B------:R-:W-:Y:S01]  /*a8c0*/  UMOV UR5, 0x380fffff ;  /* 0x380fffff00057882 */ /* 0x000fe20000000000 */
[----:B--2---:R-:W0:Y:S01]  /*a8d0*/  F2F.F32.F64 R0, R2 ;  /* 0x0000000200007310 */ /* 0x004e220000301000 */
[----:B------:R-:W-:-:S14]  /*a8e0*/  DSETP.GEU.AND P0, PT, |R2|, UR4, PT ;  /* 0x0000000402007e2a */ /* 0x000fdc000bf0e200 */
[----:B0-----:R-:W-:Y:S01]  /*a8f0*/  @!P0 FMUL R0, R0, 1.175494350822287508e-38 ;  /* 0x0080000000008820 */ /* 0x001fe20000400000 */
[----:B------:R-:W-:Y:S06]  /*a900*/  BRA `(.L_x_873) ;  /* 0x00000008007c7947 */ /* 0x000fec0003800000 */
.L_x_868:
        /* <DEDUP_REMOVED lines=12> */
.L_x_882:
[----:B------:R-:W2:Y:S01]  /*a9d0*/  LDG.E.64 R2, desc[UR36][R2.64] ;  /* 0x0000002402027981 */ /* 0x000ea2000c1e1b00 */
[----:B------:R-:W-:Y:S01]  /*a9e0*/  UMOV UR4, 0xf0000000 ;  /* 0xf000000000047882 */ /* 0x000fe20000000000 */
[----:B------:R-:W-:Y:S01]  /*a9f0*/  UMOV UR5, 0x380fffff ;  /* 0x380fffff00057882 */ /* 0x000fe20000000000 */
[----:B--2---:R-:W0:Y:S01]  /*aa00*/  F2F.F32.F64 R0, R2 ;  /* 0x0000000200007310 */ /* 0x004e220000301000 */
[----:B------:R-:W-:-:S14]  /*aa10*/  DSETP.GEU.AND P0, PT, |R2|, UR4, PT ;  /* 0x0000000402007e2a */ /* 0x000fdc000bf0e200 */
[----:B0-----:R-:W-:Y:S01]  /*aa20*/  @!P0 FMUL R0, R0, 1.175494350822287508e-38 ;  /* 0x0080000000008820 */ /* 0x001fe20000400000 */
[----:B------:R-:W-:Y:S06]  /*aa30*/  BRA `(.L_x_873) ;  /* 0x0000000800307947 */ /* 0x000fec0003800000 */
.L_x_881:
        /* <DEDUP_REMOVED lines=26> */
.L_x_884:
        /* <DEDUP_REMOVED lines=13> */
.L_x_883:
[----:B------:R-:W2:Y:S02]  /*acb0*/  LDG.E.U16 R0, desc[UR36][R2.64] ;  /* 0x0000002402007981 */ /* 0x000ea4000c1e1500 */
[----:B--2---:R-:W-:Y:S01]  /*acc0*/  IMAD.U32 R0, R0, 0x10000, RZ ;  /* 0x0001000000007824 */ /* 0x004fe200078e00ff */
[----:B------:R-:W-:Y:S06]  /*acd0*/  BRA `(.L_x_873) ;  /* 0x0000000400887947 */ /* 0x000fec0003800000 */
.L_x_880:
        /* <DEDUP_REMOVED lines=11> */
.L_x_887:
        /* <DEDUP_REMOVED lines=20> */
.L_x_889:
[----:B------:R-:W-:Y:S05]  /*aed0*/  BSYNC B0 ;  /* 0x0000000000007941 */ /* 0x000fea0003800000 */
.L_x_888:
[----:B------:R-:W-:Y:S01]  /*aee0*/  LEA R3, R0, 0x3b800000, 0x17 ;  /* 0x3b80000000037811 */ /* 0x000fe200078eb8ff */
[----:B------:R-:W-:-:S05]  /*aef0*/  IMAD.SHL.U32 R0, R2, 0x100000, RZ ;  /* 0x0010000002007824 */ /* 0x000fca00078e00ff */
[----:B------:R-:W-:Y:S01]  /*af00*/  LOP3.LUT R0, R3, R0, R4, 0xfe, !PT ;  /* 0x0000000003007212 */ /* 0x000fe200078efe04 */
[----:B------:R-:W-:Y:S06]  /*af10*/  BRA `(.L_x_873) ;  /* 0x0000000000f87947 */ /* 0x000fec0003800000 */
.L_x_886:
        /* <DEDUP_REMOVED lines=20> */
.L_x_891:
[----:B------:R-:W-:Y:S05]  /*b060*/  BSYNC B0 ;  /* 0x0000000000007941 */ /* 0x000fea0003800000 */
.L_x_890:
[----:B------:R-:W-:Y:S01]  /*b070*/  LEA R3, R0, 0x37800000, 0x17 ;  /* 0x3780000000037811 */ /* 0x000fe200078eb8ff */
[----:B------:R-:W-:-:S05]  /*b080*/  IMAD.SHL.U32 R0, R2, 0x200000, RZ ;  /* 0x0020000002007824 */ /* 0x000fca00078e00ff */
[----:B------:R-:W-:Y:S01]  /*b090*/  LOP3.LUT R0, R3, R0, R4, 0xfe, !PT ;  /* 0x0000000003007212 */ /* 0x000fe200078efe04 */
[----:B------:R-:W-:Y:S06]  /*b0a0*/  BRA `(.L_x_873) ;  /* 0x0000000000947947 */ /* 0x000fec0003800000 */
.L_x_885:
        /* <DEDUP_REMOVED lines=14> */
.L_x_872:
        /* <DEDUP_REMOVED lines=16> */
.L_x_894:
[----:B------:R-:W-:Y:S01]  /*b290*/  IMAD.MOV.U32 R0, RZ, RZ, RZ ;  /* 0x000000ffff007224 */ /* 0x000fe200078e00ff */
[----:B------:R-:W-:Y:S06]  /*b2a0*/  BRA `(.L_x_873) ;  /* 0x0000000000147947 */ /* 0x000fec0003800000 */
.L_x_893:
[----:B------:R-:W2:Y:S02]  /*b2b0*/  LDG.E.64 R2, desc[UR36][R2.64] ;  /* 0x0000002402027981 */ /* 0x000ea4000c1e1b00 */
[----:B--2---:R0:W1:Y:S01]  /*b2c0*/  I2F.U64 R0, R2 ;  /* 0x0000000200007312 */ /* 0x0040620000301000 */
[----:B------:R-:W-:Y:S05]  /*b2d0*/  BRA `(.L_x_873) ;  /* 0x0000000000087947 */ /* 0x000fea0003800000 */
.L_x_892:
[----:B------:R-:W2:Y:S02]  /*b2e0*/  LDG.E R0, desc[UR36][R2.64] ;  /* 0x0000002402007981 */ /* 0x000ea4000c1e1900 */
[----:B--2---:R-:W-:-:S07]  /*b2f0*/  I2FP.F32.U32 R0, R0 ;  /* 0x0000000000007245 */ /* 0x004fce0000201000 */
.L_x_873:
[----:B------:R-:W-:Y:S05]  /*b300*/  BSYNC B6 ;  /* 0x0000000000067941 */ /* 0x000fea0003800000 */
.L_x_867:
        /* <DEDUP_REMOVED lines=22> */
[----:B0-----:R-:W-:Y:S01]  /*b470*/  STG.E.U8 desc[UR36][R16.64], R3 ;  /* 0x0000000310007986 */ /* 0x001fe2000c101124 */
[----:B------:R-:W-:Y:S05]  /*b480*/  EXIT ;  /* 0x000000000000794d */ /* 0x000fea0003800000 */
.L_x_898:
[----:B------:R-:W0:Y:S02]  /*b490*/  F2I.S64.TRUNC R2, R2 ;  /* 0x0000000200027311 */ /* 0x000e24000020d900 */
[----:B0-----:R-:W-:-:S05]  /*b4a0*/  IMAD.MOV.U32 R5, RZ, RZ, R2 ;  /* 0x000000ffff057224 */ /* 0x001fca00078e0002 */
[----:B------:R-:W-:Y:S01]  /*b4b0*/  STG.E.U8 desc[UR36][R16.64], R5 ;  /* 0x0000000510007986 */ /* 0x000fe2000c101124 */
[----:B------:R-:W-:Y:S05]  /*b4c0*/  EXIT ;  /* 0x000000000000794d */ /* 0x000fea0003800000 */
.L_x_897:
[----:B------:R-:W-:-:S13]  /*b4d0*/  ISETP.NE.AND P0, PT, R8, 0x2, PT ;  /* 0x000000020800780c */ /* 0x000fda0003f05270 */
[----:B------:R-:W-:Y:S05]  /*b4e0*/  @!P0 BRA `(.L_x_900) ;  /* 0x0000000000288947 */ /* 0x000fea0003800000 */
[----:B------:R-:W-:-:S13]  /*b4f0*/  ISETP.NE.AND P0, PT, R8, 0x3, PT ;  /* 0x000000030800780c */ /* 0x000fda0003f05270 */
[----:B------:R-:W-:Y:S05]  /*b500*/  @!P0 BRA `(.L_x_901) ;  /* 0x0000000000148947 */ /* 0x000fea0003800000 */
[----:B------:R-:W-:-:S13]  /*b510*/  ISETP.NE.AND P0, PT, R8, 0x4, PT ;  /* 0x000000040800780c */ /* 0x000fda0003f05270 */
[----:B------:R-:W-:Y:S05]  /*b520*/  @P0 BRA `(.L_x_899) ;  /* 0x0000000800d00947 */ /* 0x000fea0003800000 */
[----:B------:R-:W0:Y:S02]  /*b530*/  F2I.S64.TRUNC R2, R2 ;  /* 0x0000000200027311 */ /* 0x000e24000020d900 */
[----:B0-----:R-:W-:Y:S01]  /*b540*/  STG.E.64 desc[UR36][R16.64], R2 ;  /* 0x0000000210007986 */ /* 0x001fe2000c101b24 */
[----:B------:R-:W-:Y:S05]  /*b550*/  EXIT ;  /* 0x000000000000794d */ /* 0x000fea0003800000 */
.L_x_901:
[----:B------:R-:W0:Y:S02]  /*b560*/  F2I.FTZ.TRUNC.NTZ R3, R2 ;  /* 0x0000000200037305 */ /* 0x000e24000021f100 */
[----:B0-----:R-:W-:Y:S01]  /*b570*/  STG.E desc[UR36][R16.64], R3 ;  /* 0x0000000310007986 */ /* 0x001fe2000c101924 */
[----:B------:R-:W-:Y:S05]  /*b580*/  EXIT ;  /* 0x000000000000794d */ /* 0x000fea0003800000 */
.L_x_900:
[----:B------:R-:W0:Y:S02]  /*b590*/  F2I.FTZ.TRUNC.NTZ R3, R2 ;  /* 0x0000000200037305 */ /* 0x000e24000021f100 */
[----:B0-----:R-:W-:Y:S01]  /*b5a0*/  STG.E.U16 desc[UR36][R16.64], R3 ;  /* 0x0000000310007986 */ /* 0x001fe2000c101524 */
[----:B------:R-:W-:Y:S05]  /*b5b0*/  EXIT ;  /* 0x000000000000794d */ /* 0x000fea0003800000 */
.L_x_896:
[----:B------:R-:W-:-:S13]  /*b5c0*/  ISETP.GT.AND P0, PT, R8, 0x6, PT ;  /* 0x000000060800780c */ /* 0x000fda0003f04270 */
[----:B------:R-:W-:Y:S05]  /*b5d0*/  @P0 BRA `(.L_x_902) ;  /* 0x0000000000240947 */ /* 0x000fea0003800000 */
[----:B------:R-:W-:-:S13]  /*b5e0*/  ISETP.NE.AND P0, PT, R8, 0x5, PT ;  /* 0x000000050800780c */ /* 0x000fda0003f05270 */
[----:B------:R-:W-:Y:S05]  /*b5f0*/  @!P0 BRA `(.L_x_903) ;  /* 0x0000000000108947 */ /* 0x000fea0003800000 */
[----:B------:R-:W-:-:S13]  /*b600*/  ISETP.NE.AND P0, PT, R8, 0x6, PT ;  /* 0x000000060800780c */ /* 0x000fda0003f05270 */
[----:B------:R-:W-:Y:S05]  /*b610*/  @P0 BRA `(.L_x_899) ;  /* 0x0000000800940947 */ /* 0x000fea0003800000 */
[----:B------:R-:W-:Y:S01]  /*b620*/  STG.E desc[UR36][R16.64], R2 ;  /* 0x0000000210007986 */ /* 0x000fe2000c101924 */
[----:B------:R-:W-:Y:S05]  /*b630*/  EXIT ;  /* 0x000000000000794d */ /* 0x000fea0003800000 */
.L_x_903:
[----:B------:R-:W-:-:S05]  /*b640*/  F2FP.F16.F32.PACK_AB R2, RZ, R2 ;  /* 0x00000002ff02723e */ /* 0x000fca00000000ff */
[----:B------:R-:W-:Y:S01]  /*b650*/  STG.E.U16 desc[UR36][R16.64], R2 ;  /* 0x0000000210007986 */ /* 0x000fe2000c101524 */
[----:B------:R-:W-:Y:S05]  /*b660*/  EXIT ;  /* 0x000000000000794d */ /* 0x000fea0003800000 */
.L_x_902:
[----:B------:R-:W-:-:S13]  /*b670*/  ISETP.NE.AND P0, PT, R8, 0x7, PT ;  /* 0x000000070800780c */ /* 0x000fda0003f05270 */
[----:B------:R-:W-:Y:S05]  /*b680*/  @!P0 BRA `(.L_x_904) ;  /* 0x00000000002c8947 */ /* 0x000fea0003800000 */
[----:B------:R-:W-:-:S13]  /*b690*/  ISETP.NE.AND P0, PT, R8, 0x8, PT ;  /* 0x000000080800780c */ /* 0x000fda0003f05270 */
[----:B------:R-:W-:Y:S05]  /*b6a0*/  @!P0 BRA `(.L_x_905) ;  /* 0x0000000000148947 */ /* 0x000fea0003800000 */
[----:B------:R-:W-:-:S13]  /*b6b0*/  ISETP.NE.AND P0, PT, R8, 0x9, PT ;  /* 0x000000090800780c */ /* 0x000fda0003f05270 */
[----:B------:R-:W-:Y:S05]  /*b6c0*/  @P0 BRA `(.L_x_899) ;  /* 0x0000000800680947 */ /* 0x000fea0003800000 */
[----:B------:R-:W-:-:S05]  /*b6d0*/  IMAD.MOV.U32 R3, RZ, RZ, RZ ;  /* 0x000000ffff037224 */ /* 0x000fca00078e00ff */
[----:B------:R-:W-:Y:S01]  /*b6e0*/  STG.E.64 desc[UR36][R16.64], R2 ;  /* 0x0000000210007986 */ /* 0x000fe2000c101b24 */
[----:B------:R-:W-:Y:S05]  /*b6f0*/  EXIT ;  /* 0x000000000000794d */ /* 0x000fea0003800000 */
.L_x_905:
[----:B------:R-:W-:-:S04]  /*b700*/  F2FP.F16.F32.PACK_AB R3, RZ, R2 ;  /* 0x00000002ff03723e */ /* 0x000fc800000000ff */
[----:B------:R-:W-:-:S05]  /*b710*/  PRMT R3, R3, 0x5410, RZ ;  /* 0x0000541003037816 */ /* 0x000fca00000000ff */
[----:B------:R-:W-:Y:S01]  /*b720*/  STG.E desc[UR36][R16.64], R3 ;  /* 0x0000000310007986 */ /* 0x000fe2000c101924 */
[----:B------:R-:W-:Y:S05]  /*b730*/  EXIT ;  /* 0x000000000000794d */ /* 0x000fea0003800000 */
.L_x_904:
[----:B------:R-:W-:-:S06]  /*b740*/  FMUL.FTZ R2, R2, 1 ;  /* 0x3f80000002027820 */ /* 0x000fcc0000410000 */
[----:B------:R-:W0:Y:S02]  /*b750*/  F2F.F64.F32 R2, R2 ;  /* 0x0000000200027310 */ /* 0x000e240000201800 */
[----:B0-----:R-:W-:Y:S01]  /*b760*/  STG.E.64 desc[UR36][R16.64], R2 ;  /* 0x0000000210007986 */ /* 0x001fe2000c101b24 */
[----:B------:R-:W-:Y:S05]  /*b770*/  EXIT ;  /* 0x000000000000794d */ /* 0x000fea0003800000 */
.L_x_895:
        /* <DEDUP_REMOVED lines=10> */
[----:B------:R-:W-:Y:S01]  /*b820*/  STG.E.U8 desc[UR36][R16.64], R3 ;  /* 0x0000000310007986 */ /* 0x000fe2000c101124 */
[----:B------:R-:W-:Y:S05]  /*b830*/  EXIT ;  /* 0x000000000000794d */ /* 0x000fea0003800000 */
.L_x_908:
[----:B------:R-:W-:Y:S01]  /*b840*/  FMUL.FTZ R4, R2, 1 ;  /* 0x3f80000002047820 */ /* 0x000fe20000410000 */
[----:B------:R-:W-:-:S05]  /*b850*/  CS2R R6, SRZ ;  /* 0x0000000000067805 */ /* 0x000fca000001ff00 */
[----:B------:R-:W0:Y:S02]  /*b860*/  F2F.F64.F32 R4, R4 ;  /* 0x0000000400047310 */ /* 0x000e240000201800 */
[----:B0-----:R-:W-:Y:S01]  /*b870*/  STG.E.128 desc[UR36][R16.64], R4 ;  /* 0x0000000410007986 */ /* 0x001fe2000c101d24 */
[----:B------:R-:W-:Y:S05]  /*b880*/  EXIT ;  /* 0x000000000000794d */ /* 0x000fea0003800000 */
.L_x_907:
        /* <DEDUP_REMOVED lines=20> */
.L_x_912:
[----:B------:R-:W-:Y:S05]  /*b9d0*/  BSYNC B0 ;  /* 0x0000000000007941 */ /* 0x000fea0003800000 */
.L_x_911:
[----:B------:R-:W-:-:S05]  /*b9e0*/  LOP3.LUT R5, R0, R5, RZ, 0xfc, !PT ;  /* 0x0000000500057212 */ /* 0x000fca00078efcff */
[----:B------:R-:W-:Y:S01]  /*b9f0*/  STG.E.U8 desc[UR36][R16.64], R5 ;  /* 0x0000000510007986 */ /* 0x000fe2000c101124 */
[----:B------:R-:W-:Y:S05]  /*ba00*/  EXIT ;  /* 0x000000000000794d */ /* 0x000fea0003800000 */
.L_x_910:
        /* <DEDUP_REMOVED lines=12> */
.L_x_914:
[----:B------:R-:W-:Y:S01]  /*bad0*/  IMAD.MOV.U32 R0, RZ, RZ, 0x7f ;  /* 0x0000007fff007424 */ /* 0x000fe200078e00ff */
[----:B------:R-:W-:-:S04]  /*bae0*/  ISETP.GT.U32.AND P0, PT, R4, 0x7f800000, PT ;  /* 0x7f8000000400780c */ /* 0x000fc80003f04070 */
[----:B------:R-:W-:-:S09]  /*baf0*/  SEL R0, R0, 0x7c, P0 ;  /* 0x0000007c00007807 */ /* 0x000fd20000000000 */
.L_x_915:
[----:B------:R-:W-:Y:S05]  /*bb00*/  BSYNC B0 ;  /* 0x0000000000007941 */ /* 0x000fea0003800000 */
.L_x_913:
[----:B------:R-:W-:-:S04]  /*bb10*/  LOP3.LUT R2, R2, 0x80000000, RZ, 0xc0, !PT ;  /* 0x8000000002027812 */ /* 0x000fc800078ec0ff */
[----:B------:R-:W-:-:S04]  /*bb20*/  SHF.R.U32.HI R3, RZ, 0x18, R2 ;  /* 0x00000018ff037819 */ /* 0x000fc80000011602 */
[----:B------:R-:W-:-:S05]  /*bb30*/  LOP3.LUT R3, R0, R3, RZ, 0xfc, !PT ;  /* 0x0000000300037212 */ /* 0x000fca00078efcff */
[----:B------:R-:W-:Y:S01]  /*bb40*/  STG.E.U8 desc[UR36][R16.64], R3 ;  /* 0x0000000310007986 */ /* 0x000fe2000c101124 */
[----:B------:R-:W-:Y:S05]  /*bb50*/  EXIT ;  /* 0x000000000000794d */ /* 0x000fea0003800000 */
.L_x_909:
[----:B------:R-:W-:-:S05]  /*bb60*/  F2FP.BF16.F32.PACK_AB R2, RZ, R2 ;  /* 0x00000002ff02723e */ /* 0x000fca00000010ff */
[----:B------:R-:W-:Y:S01]  /*bb70*/  STG.E.U16 desc[UR36][R16.64], R2 ;  /* 0x0000000210007986 */ /* 0x000fe2000c101524 */
[----:B------:R-:W-:Y:S05]  /*bb80*/  EXIT ;  /* 0x000000000000794d */ /* 0x000fea0003800000 */
.L_x_906:
        /* <DEDUP_REMOVED lines=9> */
[----:B0-----:R-:W-:Y:S01]  /*bc20*/  STG.E.U16 desc[UR36][R16.64], R3 ;  /* 0x0000000310007986 */ /* 0x001fe2000c101524 */
[----:B------:R-:W-:Y:S05]  /*bc30*/  EXIT ;  /* 0x000000000000794d */ /* 0x000fea0003800000 */
.L_x_918:
        /* <DEDUP_REMOVED lines=16> */
.L_x_921:
[----:B------:R-:W-:-:S04]  /*bd40*/  LOP3.LUT R2, R2, 0x80000000, RZ, 0xc0, !PT ;  /* 0x8000000002027812 */ /* 0x000fc800078ec0ff */
[----:B------:R-:W-:-:S04]  /*bd50*/  SHF.R.U32.HI R3, RZ, 0x18, R2 ;  /* 0x00000018ff037819 */ /* 0x000fc80000011602 */
[----:B------:R-:W-:-:S04]  /*bd60*/  LOP3.LUT R0, R0, R3, RZ, 0xfc, !PT ;  /* 0x0000000300007212 */ /* 0x000fc800078efcff */
[----:B------:R-:W-:-:S07]  /*bd70*/  PRMT R8, R0, 0x7610, R8 ;  /* 0x0000761000087816 */ /* 0x000fce0000000008 */
.L_x_920:
[----:B------:R-:W-:Y:S05]  /*bd80*/  BSYNC B0 ;  /* 0x0000000000007941 */ /* 0x000fea0003800000 */
.L_x_919:
[----:B------:R-:W-:Y:S01]  /*bd90*/  STG.E.U8 desc[UR36][R16.64], R8 ;  /* 0x0000000810007986 */ /* 0x000fe2000c101124 */
[----:B------:R-:W-:Y:S05]  /*bda0*/  EXIT ;  /* 0x000000000000794d */ /* 0x000fea0003800000 */
.L_x_917:
        /* <DEDUP_REMOVED lines=16> */
.L_x_924:
[----:B------:R-:W-:-:S04]  /*beb0*/  LOP3.LUT R2, R2, 0x80000000, RZ, 0xc0, !PT ;  /* 0x8000000002027812 */ /* 0x000fc800078ec0ff */
[----:B------:R-:W-:-:S04]  /*bec0*/  SHF.R.U32.HI R3, RZ, 0x18, R2 ;  /* 0x00000018ff037819 */ /* 0x000fc80000011602 */
[----:B------:R-:W-:-:S04]  /*bed0*/  LOP3.LUT R0, R0, R3, RZ, 0xfc, !PT ;  /* 0x0000000300007212 */ /* 0x000fc800078efcff */
[----:B------:R-:W-:-:S07]  /*bee0*/  PRMT R8, R0, 0x7610, R8 ;  /* 0x0000761000087816 */ /* 0x000fce0000000008 */
.L_x_923:
[----:B------:R-:W-:Y:S05]  /*bef0*/  BSYNC B0 ;  /* 0x0000000000007941 */ /* 0x000fea0003800000 */
.L_x_922:
[----:B------:R-:W-:Y:S01]  /*bf00*/  STG.E.U8 desc[UR36][R16.64], R8 ;  /* 0x0000000810007986 */ /* 0x000fe2000c101124 */
[----:B------:R-:W-:Y:S05]  /*bf10*/  EXIT ;  /* 0x000000000000794d */ /* 0x000fea0003800000 */
.L_x_916:
        /* <DEDUP_REMOVED lines=21> */
.L_x_899:
        /* <DEDUP_REMOVED lines=16> */
.L_x_927:
[----:B------:R-:W-:Y:S05]  /*c170*/  EXIT ;  /* 0x000000000000794d */ /* 0x000fea0003800000 */
.L_x_926:
[----:B------:R-:W0:Y:S02]  /*c180*/  F2I.U64.TRUNC R2, R2 ;  /* 0x0000000200027311 */ /* 0x000e24000020d800 */
[----:B0-----:R-:W-:Y:S01]  /*c190*/  STG.E.64 desc[UR36][R16.64], R2 ;  /* 0x0000000210007986 */ /* 0x001fe2000c101b24 */
[----:B------:R-:W-:Y:S05]  /*c1a0*/  EXIT ;  /* 0x000000000000794d */ /* 0x000fea0003800000 */
.L_x_925:
[----:B------:R-:W0:Y:S02]  /*c1b0*/  F2I.FTZ.U32.TRUNC.NTZ R3, R2 ;  /* 0x0000000200037305 */ /* 0x000e24000021f000 */
[----:B0-----:R-:W-:Y:S01]  /*c1c0*/  STG.E desc[UR36][R16.64], R3 ;  /* 0x0000000310007986 */ /* 0x001fe2000c101924 */
[----:B------:R-:W-:Y:S05]  /*c1d0*/  EXIT ;  /* 0x000000000000794d */ /* 0x000fea0003800000 */
.L_x_928:
        /* <DEDUP_REMOVED lines=10> */
.L_x_1952:


//--------------------- .text._ZN2at6native27unrolled_elementwise_kernelIZZZNS0_46_GLOBAL__N__5fd40885_13_AmpKernels_cu_3810c27339_amp_non_finite_check_and_unscale_cuda_ERNS_6TensorES4_RKS3_ENKUlvE_clEvENKUlvE0_clEvEUlfE_St5arrayIPcLm2EELi4E23TrivialOffsetCalculatorILi1EjESE_NS0_6memory12LoadWithCastILi1EEENSF_13StoreWithCastILi1EEEEEviT_T0_T2_T3_T4_T5_ --------------------------
	.section	.text._ZN2at6native27unrolled_elementwise_kernelIZZZNS0_46_GLOBAL__N__5fd40885_13_AmpKernels_cu_3810c27339_amp_non_finite_check_and_unscale_cuda_ERNS_6TensorES4_RKS3_ENKUlvE_clEvENKUlvE0_clEvEUlfE_St5arrayIPcLm2EELi4E23TrivialOffsetCalculatorILi1EjESE_NS0_6memory12LoadWithCastILi1EEENSF_13StoreWithCastILi1EEEEEviT_T0_T2_T3_T4_T5_,"ax",@progbits
	.align	128
        .global         _ZN2at6native27unrolled_elementwise_kernelIZZZNS0_46_GLOBAL__N__5fd40885_13_AmpKernels_cu_3810c27339_amp_non_finite_check_and_unscale_cuda_ERNS_6TensorES4_RKS3_ENKUlvE_clEvENKUlvE0_clEvEUlfE_St5arrayIPcLm2EELi4E23TrivialOffsetCalculatorILi1EjESE_NS0_6memory12LoadWithCastILi1EEENSF_13StoreWithCastILi1EEEEEviT_T0_T2_T3_T4_T5_
        .type           _ZN2at6native27unrolled_elementwise_kernelIZZZNS0_46_GLOBAL__N__5fd40885_13_AmpKernels_cu_3810c27339_amp_non_finite_check_and_unscale_cuda_ERNS_6TensorES4_RKS3_ENKUlvE_clEvENKUlvE0_clEvEUlfE_St5arrayIPcLm2EELi4E23TrivialOffsetCalculatorILi1EjESE_NS0_6memory12LoadWithCastILi1EEENSF_13StoreWithCastILi1EEEEEviT_T0_T2_T3_T4_T5_,@function
        .size           _ZN2at6native27unrolled_elementwise_kernelIZZZNS0_46_GLOBAL__N__5fd40885_13_AmpKernels_cu_3810c27339_amp_non_finite_check_and_unscale_cuda_ERNS_6TensorES4_RKS3_ENKUlvE_clEvENKUlvE0_clEvEUlfE_St5arrayIPcLm2EELi4E23TrivialOffsetCalculatorILi1EjESE_NS0_6memory12LoadWithCastILi1EEENSF_13StoreWithCastILi1EEEEEviT_T0_T2_T3_T4_T5_,(.L_x_1953 - _ZN2at6native27unrolled_elementwise_kernelIZZZNS0_46_GLOBAL__N__5fd40885_13_AmpKernels_cu_3810c27339_amp_non_finite_check_and_unscale_cuda_ERNS_6TensorES4_RKS3_ENKUlvE_clEvENKUlvE0_clEvEUlfE_St5arrayIPcLm2EELi4E23TrivialOffsetCalculatorILi1EjESE_NS0_6memory12LoadWithCastILi1EEENSF_13StoreWithCastILi1EEEEEviT_T0_T2_T3_T4_T5_)
        .other          _ZN2at6native27unrolled_elementwise_kernelIZZZNS0_46_GLOBAL__N__5fd40885_13_AmpKernels_cu_3810c27339_amp_non_finite_check_and_unscale_cuda_ERNS_6TensorES4_RKS3_ENKUlvE_clEvENKUlvE0_clEvEUlfE_St5arrayIPcLm2EELi4E23TrivialOffsetCalculatorILi1EjESE_NS0_6memory12LoadWithCastILi1EEENSF_13StoreWithCastILi1EEEEEviT_T0_T2_T3_T4_T5_,@"STO_CUDA_ENTRY STV_DEFAULT"
_ZN2at6native27unrolled_elementwise_kernelIZZZNS0_46_GLOBAL__N__5fd40885_13_AmpKernels_cu_3810c27339_amp_non_finite_check_and_unscale_cuda_ERNS_6TensorES4_RKS3_ENKUlvE_clEvENKUlvE0_clEvEUlfE_St5arrayIPcLm2EELi4E23TrivialOffsetCalculatorILi1EjESE_NS0_6memory12LoadWithCastILi1EEENSF_13StoreWithCastILi1EEEEEviT_T0_T2_T3_T4_T5_:
.text._ZN2at6native27unrolled_elementwise_kernelIZZZNS0_46_GLOBAL__N__5fd40885_13_AmpKernels_cu_3810c27339_amp_non_finite_check_and_unscale_cuda_ERNS_6TensorES4_RKS3_ENKUlvE_clEvENKUlvE0_clEvEUlfE_St5arrayIPcLm2EELi4E23TrivialOffsetCalculatorILi1EjESE_NS0_6memory12LoadWithCastILi1EEENSF_13StoreWithCastILi1EEEEEviT_T0_T2_T3_T4_T5_:
[----:B------:R-:W0:Y:S01]  /*0000*/  LDC R1, c[0x0][0x28] ;  /* 0x00000a00ff017b82 */ /* 0x000e220000000800 */
[----:B------:R-:W1:Y:S07]  /*0010*/  S2R R2, SR_CTAID.X ;  /* 0x0000000000027919 */ /* 0x000e6e0000002500 */
[----:B------:R-:W1:Y:S01]  /*0020*/  LDC R17, c[0x0][0x210] ;  /* 0x00008400ff117b82 */ /* 0x000e620000000800 */
[----:B------:R-:W-:Y:S01]  /*0030*/  ULDC.64 UR36, c[0x0][0x208] ;  /* 0x0000820000247ab9 */ /* 0x000fe20000000a00 */
[----:B------:R-:W-:Y:S01]  /*0040*/  BSSY B7, `(.L_x_929) ;  /* 0x00000ee000077945 */ /* 0x000fe20003800000 */
[----:B------:R-:W2:Y:S01]  /*0050*/  S2R R16, SR_TID.X ;  /* 0x0000000000107919 */ /* 0x000ea20000002100 */
[----:B------:R-:W-:-:S04]  /*0060*/  CS2R R22, SRZ ;  /* 0x0000000000167805 */ /* 0x000fc8000001ff00 */
[----:B------:R-:W3:Y:S01]  /*0070*/  LDC.U8 R19, c[0x0][0x244] ;  /* 0x00009100ff137b82 */ /* 0x000ee20000000000 */
[----:B-1----:R-:W-:-:S05]  /*0080*/  IMAD R17, R2, -0x200, R17 ;  /* 0xfffffe0002117824 */ /* 0x002fca00078e0211 */
[----:B--2---:R-:W-:-:S13]  /*0090*/  ISETP.GE.AND P0, PT, R16, R17, PT ;  /* 0x000000111000720c */ /* 0x004fda0003f06270 */
[----:B0--3--:R-:W-:Y:S05]  /*00a0*/  @P0 BRA `(.L_x_930) ;  /* 0x0000000c009c0947 */ /* 0x009fea0003800000 */
[----:B------:R-:W0:Y:S01]  /*00b0*/  LDC.64 R4, c[0x0][0x238] ;  /* 0x00008e00ff047b82 */ /* 0x000e220000000a00 */
[----:B------:R-:W-:Y:S01]  /*00c0*/  PRMT R0, R19, 0x9910, RZ ;  /* 0x0000991013007816 */ /* 0x000fe200000000ff */
[----:B------:R-:W-:Y:S01]  /*00d0*/  IMAD R16, R2, 0x200, R16 ;  /* 0x0000020002107824 */ /* 0x000fe200078e0210 */
[----:B------:R-:W-:Y:S01]  /*00e0*/  ULDC UR4, c[0x0][0x248] ;  /* 0x0000920000047ab9 */ /* 0x000fe20000000800 */
[----:B------:R-:W-:Y:S01]  /*00f0*/  BSSY B6, `(.L_x_931) ;  /* 0x00000e0000067945 */ /* 0x000fe20003800000 */
        /* <DEDUP_REMOVED lines=14> */
[----:B--2---:R4:W0:Y:S01]  /*01e0*/  I2F.S16 R23, R4 ;  /* 0x0000000400177306 */ /* 0x0048220000101400 */
[----:B------:R-:W-:Y:S05]  /*01f0*/  BRA `(.L_x_937) ;  /* 0x0000000c003c7947 */ /* 0x000fea0003800000 */
.L_x_935:
[----:B------:R-:W2:Y:S02]  /*0200*/  LDG.E.U8 R4, desc[UR36][R4.64] ;  /* 0x0000002404047981 */ /* 0x000ea4000c1e1100 */
[----:B--2---:R-:W-:Y:S01]  /*0210*/  I2FP.F32.U32 R23, R4 ;  /* 0x0000000400177245 */ /* 0x004fe20000201000 */
[----:B------:R-:W-:Y:S06]  /*0220*/  BRA `(.L_x_937) ;  /* 0x0000000c00307947 */ /* 0x000fec0003800000 */
.L_x_934:
[----:B------:R-:W-:-:S13]  /*0230*/  ISETP.NE.AND P0, PT, R0, 0x2, PT ;  /* 0x000000020000780c */ /* 0x000fda0003f05270 */
[----:B------:R-:W-:Y:S05]  /*0240*/  @!P0 BRA `(.L_x_938) ;  /* 0x0000000000288947 */ /* 0x000fea0003800000 */
[----:B------:R-:W-:-:S13]  /*0250*/  ISETP.NE.AND P0, PT, R0, 0x3, PT ;  /* 0x000000030000780c */ /* 0x000fda0003f05270 */
[----:B------:R-:W-:Y:S05]  /*0260*/  @!P0 BRA `(.L_x_939) ;  /* 0x0000000000148947 */ /* 0x000fea0003800000 */
[----:B------:R-:W-:-:S13]  /*0270*/  ISETP.NE.AND P0, PT, R0, 0x4, PT ;  /* 0x000000040000780c */ /* 0x000fda0003f05270 */
[----:B------:R-:W-:Y:S05]  /*0280*/  @P0 BRA `(.L_x_936) ;  /* 0x0000000800bc0947 */ /* 0x000fea0003800000 */
[----:B------:R-:W2:Y:S02]  /*0290*/  LDG.E.64 R4, desc[UR36][R4.64] ;  /* 0x0000002404047981 */ /* 0x000ea4000c1e1b00 */
[----:B--2---:R0:W1:Y:S01]  /*02a0*/  I2F.S64 R23, R4 ;  /* 0x0000000400177312 */ /* 0x0040620000301400 */
[----:B------:R-:W-:Y:S05]  /*02b0*/  BRA `(.L_x_937) ;  /* 0x0000000c000c7947 */ /* 0x000fea0003800000 */
.L_x_939:
[----:B------:R-:W2:Y:S02]  /*02c0*/  LDG.E R4, desc[UR36][R4.64] ;  /* 0x0000002404047981 */ /* 0x000ea4000c1e1900 */
[----:B--2---:R-:W-:Y:S01]  /*02d0*/  I2FP.F32.S32 R23, R4 ;  /* 0x0000000400177245 */ /* 0x004fe20000201400 */
[----:B------:R-:W-:Y:S06]  /*02e0*/  BRA `(.L_x_937) ;  /* 0x0000000c00007947 */ /* 0x000fec0003800000 */
.L_x_938:
[----:B------:R-:W2:Y:S02]  /*02f0*/  LDG.E.U16 R4, desc[UR36][R4.64] ;  /* 0x0000002404047981 */ /* 0x000ea4000c1e1500 */
[----:B--2---:R2:W3:Y:S01]  /*0300*/  I2F.S16 R23, R4 ;  /* 0x0000000400177306 */ /* 0x0044e20000101400 */
[----:B------:R-:W-:Y:S05]  /*0310*/  BRA `(.L_x_937) ;  /* 0x0000000800f47947 */ /* 0x000fea0003800000 */
.L_x_933:
        /* <DEDUP_REMOVED lines=8> */
.L_x_941:
[----:B------:R-:W2:Y:S02]  /*03a0*/  LDG.E.U16 R4, desc[UR36][R4.64] ;  /* 0x0000002404047981 */ /* 0x000ea4000c1e1500 */
[----:B--2---:R-:W-:Y:S01]  /*03b0*/  HADD2.F32 R23, -RZ, R4.H0_H0 ;  /* 0x20000004ff177230 */ /* 0x004fe20000004100 */
[----:B------:R-:W-:Y:S06]  /*03c0*/  BRA `(.L_x_937) ;  /* 0x0000000800c87947 */ /* 0x000fec0003800000 */
.L_x_940:
        /* <DEDUP_REMOVED lines=8> */
.L_x_943:
[----:B------:R-:W2:Y:S02]  /*0450*/  LDG.E.U16 R4, desc[UR36][R4.64] ;  /* 0x0000002404047981 */ /* 0x000ea4000c1e1500 */
[----:B--2---:R-:W-:Y:S01]  /*0460*/  HADD2.F32 R23, -RZ, R4.H0_H0 ;  /* 0x20000004ff177230 */ /* 0x004fe20000004100 */
[----:B------:R-:W-:Y:S06]  /*0470*/  BRA `(.L_x_937) ;  /* 0x00000008009c7947 */ /* 0x000fec0003800000 */
.L_x_942:
[----:B------:R-:W2:Y:S01]  /*0480*/  LDG.E.64 R4, desc[UR36][R4.64] ;  /* 0x0000002404047981 */ /* 0x000ea2000c1e1b00 */
[----:B------:R-:W-:Y:S01]  /*0490*/  UMOV UR4, 0xf0000000 ;  /* 0xf000000000047882 */ /* 0x000fe20000000000 */
[----:B------:R-:W-:Y:S01]  /*04a0*/  UMOV UR5, 0x380fffff ;  /* 0x380fffff00057882 */ /* 0x000fe20000000000 */
[----:B--2---:R-:W0:Y:S01]  /*04b0*/  F2F.F32.F64 R23, R4 ;  /* 0x0000000400177310 */ /* 0x004e220000301000 */
[----:B------:R-:W-:-:S14]  /*04c0*/  DSETP.GEU.AND P0, PT, |R4|, UR4, PT ;  /* 0x0000000404007e2a */ /* 0x000fdc000bf0e200 */
[----:B0-----:R-:W-:Y:S01]  /*04d0*/  @!P0 FMUL R23, R23, 1.175494350822287508e-38 ;  /* 0x0080000017178820 */ /* 0x001fe20000400000 */
[----:B------:R-:W-:Y:S06]  /*04e0*/  BRA `(.L_x_937) ;  /* 0x0000000800807947 */ /* 0x000fec0003800000 */
.L_x_932:
        /* <DEDUP_REMOVED lines=12> */
.L_x_946:
[----:B------:R-:W2:Y:S01]  /*05b0*/  LDG.E.64 R4, desc[UR36][R4.64] ;  /* 0x0000002404047981 */ /* 0x000ea2000c1e1b00 */
[----:B------:R-:W-:Y:S01]  /*05c0*/  UMOV UR4, 0xf0000000 ;  /* 0xf000000000047882 */ /* 0x000fe20000000000 */
[----:B------:R-:W-:Y:S01]  /*05d0*/  UMOV UR5, 0x380fffff ;  /* 0x380fffff00057882 */ /* 0x000fe20000000000 */
[----:B--2---:R-:W0:Y:S01]  /*05e0*/  F2F.F32.F64 R23, R4 ;  /* 0x0000000400177310 */ /* 0x004e220000301000 */
[----:B------:R-:W-:-:S14]  /*05f0*/  DSETP.GEU.AND P0, PT, |R4|, UR4, PT ;  /* 0x0000000404007e2a */ /* 0x000fdc000bf0e200 */
[----:B0-----:R-:W-:Y:S01]  /*0600*/  @!P0 FMUL R23, R23, 1.175494350822287508e-38 ;  /* 0x0080000017178820 */ /* 0x001fe20000400000 */
[----:B------:R-:W-:Y:S06]  /*0610*/  BRA `(.L_x_937) ;  /* 0x0000000800347947 */ /* 0x000fec0003800000 */
.L_x_945:
        /* <DEDUP_REMOVED lines=24> */
[----:B------:R-:W-:Y:S01]  /*07a0*/  LOP3.LUT R23, R6, 0x80000000, R23, 0xf8, !PT ;  /* 0x8000000006177812 */ /* 0x000fe200078ef817 */
[----:B------:R-:W-:Y:S06]  /*07b0*/  BRA `(.L_x_937) ;  /* 0x0000000400cc7947 */ /* 0x000fec0003800000 */
.L_x_948:
[----:B------:R-:W2:Y:S02]  /*07c0*/  LDG.E.U8 R4, desc[UR36][R4.64] ;  /* 0x0000002404047981 */ /* 0x000ea4000c1e1100 */
[----:B--2---:R-:W-:-:S05]  /*07d0*/  IMAD.SHL.U32 R0, R4, 0x2000000, RZ ;  /* 0x0200000004007824 */ /* 0x004fca00078e00ff */
[----:B------:R-:W-:-:S13]  /*07e0*/  ISETP.GE.U32.AND P0, PT, R0, 0x8000000, PT ;  /* 0x080000000000780c */ /* 0x000fda0003f06070 */
[C---:B------:R-:W-:Y:S02]  /*07f0*/  @P0 IMAD.SHL.U32 R3, R4.reuse, 0x200000, RZ ;  /* 0x0020000004030824 */ /* 0x040fe400078e00ff */
[----:B------:R-:W-:-:S03]  /*0800*/  @!P0 IMAD.SHL.U32 R0, R4, 0x100, RZ ;  /* 0x0000010004008824 */ /* 0x000fc600078e00ff */
[----:B------:R-:W-:Y:S02]  /*0810*/  @P0 LOP3.LUT R3, R3, 0xfe00000, RZ, 0xc0, !PT ;  /* 0x0fe0000003030812 */ /* 0x000fe400078ec0ff */
[----:B------:R-:W-:Y:S02]  /*0820*/  @!P0 LOP3.LUT R0, R0, 0x7f00, RZ, 0xc0, !PT ;  /* 0x00007f0000008812 */ /* 0x000fe400078ec0ff */
[----:B------:R-:W-:Y:S02]  /*0830*/  @P0 LOP3.LUT R3, R3, 0x70000000, RZ, 0xfc, !PT ;  /* 0x7000000003030812 */ /* 0x000fe400078efcff */
[----:B------:R-:W-:-:S03]  /*0840*/  @!P0 LOP3.LUT R0, R0, 0x3f000000, RZ, 0xfc, !PT ;  /* 0x3f00000000008812 */ /* 0x000fc600078efcff */
[----:B------:R-:W-:Y:S02]  /*0850*/  @P0 FMUL.FTZ R23, R3, 1.9259299443872358531e-34 ;  /* 0x0780000003170820 */ /* 0x000fe40000410000 */
[----:B------:R-:W-:Y:S01]  /*0860*/  @!P0 FADD.FTZ R23, R0, -0.5 ;  /* 0xbf00000000178421 */ /* 0x000fe20000010000 */
[----:B------:R-:W-:-:S05]  /*0870*/  IMAD.SHL.U32 R0, R4, 0x1000000, RZ ;  /* 0x0100000004007824 */ /* 0x000fca00078e00ff */
[----:B------:R-:W-:Y:S01]  /*0880*/  LOP3.LUT R23, R23, 0x80000000, R0, 0xf8, !PT ;  /* 0x8000000017177812 */ /* 0x000fe200078ef800 */
[----:B------:R-:W-:Y:S06]  /*0890*/  BRA `(.L_x_937) ;  /* 0x0000000400947947 */ /* 0x000fec0003800000 */
.L_x_947:
[----:B------:R-:W2:Y:S02]  /*08a0*/  LDG.E.U16 R4, desc[UR36][R4.64] ;  /* 0x0000002404047981 */ /* 0x000ea4000c1e1500 */
[----:B--2---:R-:W-:Y:S01]  /*08b0*/  IMAD.U32 R23, R4, 0x10000, RZ ;  /* 0x0001000004177824 */ /* 0x004fe200078e00ff */
[----:B------:R-:W-:Y:S06]  /*08c0*/  BRA `(.L_x_937) ;  /* 0x0000000400887947 */ /* 0x000fec0003800000 */
.L_x_944:
        /* <DEDUP_REMOVED lines=11> */
.L_x_951:
        /* <DEDUP_REMOVED lines=20> */
.L_x_953:
[----:B------:R-:W-:Y:S05]  /*0ac0*/  BSYNC B0 ;  /* 0x0000000000007941 */ /* 0x000fea0003800000 */
.L_x_952:
[----:B------:R-:W-:Y:S01]  /*0ad0*/  IMAD.SHL.U32 R3, R3, 0x100000, RZ ;  /* 0x0010000003037824 */ /* 0x000fe200078e00ff */
[----:B------:R-:W-:-:S04]  /*0ae0*/  LEA R0, R0, 0x3b800000, 0x17 ;  /* 0x3b80000000007811 */ /* 0x000fc800078eb8ff */
[----:B------:R-:W-:Y:S01]  /*0af0*/  LOP3.LUT R23, R0, R3, R23, 0xfe, !PT ;  /* 0x0000000300177212 */ /* 0x000fe200078efe17 */
[----:B------:R-:W-:Y:S06]  /*0b00*/  BRA `(.L_x_937) ;  /* 0x0000000000f87947 */ /* 0x000fec0003800000 */
.L_x_950:
        /* <DEDUP_REMOVED lines=20> */
.L_x_955:
[----:B------:R-:W-:Y:S05]  /*0c50*/  BSYNC B0 ;  /* 0x0000000000007941 */ /* 0x000fea0003800000 */
.L_x_954:
[----:B------:R-:W-:Y:S01]  /*0c60*/  IMAD.SHL.U32 R3, R3, 0x200000, RZ ;  /* 0x0020000003037824 */ /* 0x000fe200078e00ff */
[----:B------:R-:W-:-:S04]  /*0c70*/  LEA R0, R0, 0x37800000, 0x17 ;  /* 0x3780000000007811 */ /* 0x000fc800078eb8ff */
[----:B------:R-:W-:Y:S01]  /*0c80*/  LOP3.LUT R23, R0, R3, R23, 0xfe, !PT ;  /* 0x0000000300177212 */ /* 0x000fe200078efe17 */
[----:B------:R-:W-:Y:S06]  /*0c90*/  BRA `(.L_x_937) ;  /* 0x0000000000947947 */ /* 0x000fec0003800000 */
.L_x_949:
        /* <DEDUP_REMOVED lines=14> */
.L_x_936:
        /* <DEDUP_REMOVED lines=16> */
.L_x_958:
[----:B------:R-:W-:Y:S01]  /*0e80*/  IMAD.MOV.U32 R23, RZ, RZ, RZ ;  /* 0x000000ffff177224 */ /* 0x000fe200078e00ff */
[----:B------:R-:W-:Y:S06]  /*0e90*/  BRA `(.L_x_937) ;  /* 0x0000000000147947 */ /* 0x000fec0003800000 */
.L_x_957:
[----:B------:R-:W2:Y:S02]  /*0ea0*/  LDG.E.64 R4, desc[UR36][R4.64] ;  /* 0x0000002404047981 */ /* 0x000ea4000c1e1b00 */
[----:B--2---:R0:W1:Y:S01]  /*0eb0*/  I2F.U64 R23, R4 ;  /* 0x0000000400177312 */ /* 0x0040620000301000 */
[----:B------:R-:W-:Y:S05]  /*0ec0*/  BRA `(.L_x_937) ;  /* 0x0000000000087947 */ /* 0x000fea0003800000 */
.L_x_956:
[----:B------:R-:W2:Y:S02]  /*0ed0*/  LDG.E R4, desc[UR36][R4.64] ;  /* 0x0000002404047981 */ /* 0x000ea4000c1e1900 */
[----:B--2---:R-:W-:-:S07]  /*0ee0*/  I2FP.F32.U32 R23, R4 ;  /* 0x0000000400177245 */ /* 0x004fce0000201000 */
.L_x_937:
[----:B------:R-:W-:Y:S05]  /*0ef0*/  BSYNC B6 ;  /* 0x0000000000067941 */ /* 0x000fea0003800000 */
.L_x_931:
[----:B------:R-:W2:Y:S02]  /*0f00*/  S2R R16, SR_TID.X ;  /* 0x0000000000107919 */ /* 0x000ea40000002100 */
[----:B--2---:R-:W-:-:S07]  /*0f10*/  VIADD R16, R16, 0x80 ;  /* 0x0000008010107836 */ /* 0x004fce0000000000 */
.L_x_930:
[----:B------:R-:W-:Y:S05]  /*0f20*/  BSYNC B7 ;  /* 0x0000000000077941 */ /* 0x000fea0003800000 */
.L_x_929:
[----:B------:R-:W-:Y:S01]  /*0f30*/  ISETP.GE.AND P0, PT, R16, R17, PT ;  /* 0x000000111000720c */ /* 0x000fe20003f06270 */
[----:B------:R-:W-:-:S12]  /*0f40*/  BSSY B7, `(.L_x_959) ;  /* 0x00000e8000077945 */ /* 0x000fd80003800000 */
[----:B------:R-:W-:Y:S05]  /*0f50*/  @P0 BRA `(.L_x_960) ;  /* 0x0000000c00980947 */ /* 0x000fea0003800000 */
[----:B0---4-:R-:W0:Y:S01]  /*0f60*/  LDC.64 R4, c[0x0][0x238] ;  /* 0x00008e00ff047b82 */ /* 0x011e220000000a00 */
[----:B------:R-:W-:Y:S01]  /*0f70*/  IMAD R0, R2, 0x200, R16 ;  /* 0x0000020002007824 */ /* 0x000fe200078e0210 */
[----:B------:R-:W-:Y:S01]  /*0f80*/  PRMT R6, R19, 0x9910, RZ ;  /* 0x0000991013067816 */ /* 0x000fe200000000ff */
[----:B------:R-:W-:Y:S01]  /*0f90*/  ULDC UR4, c[0x0][0x248] ;  /* 0x0000920000047ab9 */ /* 0x000fe20000000800 */
[----:B------:R-:W-:Y:S01]  /*0fa0*/  BSSY B6, `(.L_x_961) ;  /* 0x00000e0000067945 */ /* 0x000fe20003800000 */
        /* <DEDUP_REMOVED lines=17> */
.L_x_965:
[----:B------:R-:W2:Y:S02]  /*10c0*/  LDG.E.U8 R4, desc[UR36][R4.64] ;  /* 0x0000002404047981 */ /* 0x000ea4000c1e1100 */
[----:B--2---:R-:W-:Y:S01]  /*10d0*/  I2FP.F32.U32 R22, R4 ;  /* 0x0000000400167245 */ /* 0x004fe20000201000 */
[----:B------:R-:W-:Y:S06]  /*10e0*/  BRA `(.L_x_967) ;  /* 0x0000000c002c7947 */ /* 0x000fec0003800000 */
.L_x_964:
        /* <DEDUP_REMOVED lines=9> */
.L_x_969:
[----:B------:R-:W2:Y:S02]  /*1180*/  LDG.E R4, desc[UR36][R4.64] ;  /* 0x0000002404047981 */ /* 0x000ea4000c1e1900 */
[----:B--2---:R-:W-:Y:S01]  /*1190*/  I2FP.F32.S32 R22, R4 ;  /* 0x0000000400167245 */ /* 0x004fe20000201400 */
[----:B------:R-:W-:Y:S06]  /*11a0*/  BRA `(.L_x_967) ;  /* 0x0000000800fc7947 */ /* 0x000fec0003800000 */
.L_x_968:
[----:B------:R-:W2:Y:S02]  /*11b0*/  LDG.E.U16 R4, desc[UR36][R4.64] ;  /* 0x0000002404047981 */ /* 0x000ea4000c1e1500 */
[----:B--2---:R0:W2:Y:S01]  /*11c0*/  I2F.S16 R22, R4 ;  /* 0x0000000400167306 */ /* 0x0040a20000101400 */
[----:B------:R-:W-:Y:S05]  /*11d0*/  BRA `(.L_x_967) ;  /* 0x0000000800f07947 */ /* 0x000fea0003800000 */
.L_x_963:
        /* <DEDUP_REMOVED lines=8> */
.L_x_971:
[----:B------:R-:W2:Y:S02]  /*1260*/  LDG.E.U16 R4, desc[UR36][R4.64] ;  /* 0x0000002404047981 */ /* 0x000ea4000c1e1500 */
[----:B--2---:R-:W-:Y:S01]  /*1270*/  HADD2.F32 R22, -RZ, R4.H0_H0 ;  /* 0x20000004ff167230 */ /* 0x004fe20000004100 */
[----:B------:R-:W-:Y:S06]  /*1280*/  BRA `(.L_x_967) ;  /* 0x0000000800c47947 */ /* 0x000fec0003800000 */
.L_x_970:
        /* <DEDUP_REMOVED lines=8> */
.L_x_973:
[----:B------:R-:W2:Y:S02]  /*1310*/  LDG.E.U16 R4, desc[UR36][R4.64] ;  /* 0x0000002404047981 */ /* 0x000ea4000c1e1500 */
[----:B--2---:R-:W-:Y:S01]  /*1320*/  HADD2.F32 R22, -RZ, R4.H0_H0 ;  /* 0x20000004ff167230 */ /* 0x004fe20000004100 */
[----:B------:R-:W-:Y:S06]  /*1330*/  BRA `(.L_x_967) ;  /* 0x0000000800987947 */ /* 0x000fec0003800000 */
.L_x_972:
[----:B------:R-:W2:Y:S01]  /*1340*/  LDG.E.64 R4, desc[UR36][R4.64] ;  /* 0x0000002404047981 */ /* 0x000ea2000c1e1b00 */
[----:B------:R-:W-:Y:S01]  /*1350*/  UMOV UR4, 0xf0000000 ;  /* 0xf000000000047882 */ /* 0x000fe20000000000 */
[----:B------:R-:W-:Y:S01]  /*1360*/  UMOV UR5, 0x380fffff ;  /* 0x380fffff00057882 */ /* 0x000fe20000000000 */
[----:B--2---:R-:W0:Y:S01]  /*1370*/  F2F.F32.F64 R22, R4 ;  /* 0x0000000400167310 */ /* 0x004e220000301000 */
[----:B------:R-:W-:-:S14]  /*1380*/  DSETP.GEU.AND P0, PT, |R4|, UR4, PT ;  /* 0x0000000404007e2a */ /* 0x000fdc000bf0e200 */
[----:B0-----:R-:W-:Y:S01]  /*1390*/  @!P0 FMUL R22, R22, 1.175494350822287508e-38 ;  /* 0x0080000016168820 */ /* 0x001fe20000400000 */
[----:B------:R-:W-:Y:S06]  /*13a0*/  BRA `(.L_x_967) ;  /* 0x00000008007c7947 */ /* 0x000fec0003800000 */
.L_x_962:
        /* <DEDUP_REMOVED lines=12> */
.L_x_976:
[----:B------:R-:W2:Y:S01]  /*1470*/  LDG.E.64 R4, desc[UR36][R4.64] ;  /* 0x0000002404047981 */ /* 0x000ea2000c1e1b00 */
[----:B------:R-:W-:Y:S01]  /*1480*/  UMOV UR4, 0xf0000000 ;  /* 0xf000000000047882 */ /* 0x000fe20000000000 */
[----:B------:R-:W-:Y:S01]  /*1490*/  UMOV UR5, 0x380fffff ;  /* 0x380fffff00057882 */ /* 0x000fe20000000000 */
[----:B--2---:R-:W0:Y:S01]  /*14a0*/  F2F.F32.F64 R22, R4 ;  /* 0x0000000400167310 */ /* 0x004e220000301000 */
[----:B------:R-:W-:-:S14]  /*14b0*/  DSETP.GEU.AND P0, PT, |R4|, UR4, PT ;  /* 0x0000000404007e2a */ /* 0x000fdc000bf0e200 */
[----:B0-----:R-:W-:Y:S01]  /*14c0*/  @!P0 FMUL R22, R22, 1.175494350822287508e-38 ;  /* 0x0080000016168820 */ /* 0x001fe20000400000 */
[----:B------:R-:W-:Y:S06]  /*14d0*/  BRA `(.L_x_967) ;  /* 0x0000000800307947 */ /* 0x000fec0003800000 */
.L_x_975:
        /* <DEDUP_REMOVED lines=26> */
.L_x_978:
        /* <DEDUP_REMOVED lines=8> */
[----:B------:R-:W-:Y:S01]  /*1700*/  @P0 FMUL.FTZ R22, R3, 1.9259299443872358531e-34 ;  /* 0x0780000003160820 */ /* 0x000fe20000410000 */
[----:B------:R-:W-:Y:S02]  /*1710*/  IMAD.SHL.U32 R3, R4, 0x1000000, RZ ;  /* 0x0100000004037824 */ /* 0x000fe400078e00ff */
[----:B------:R-:W-:-:S05]  /*1720*/  @!P0 FADD.FTZ R22, R0, -0.5 ;  /* 0xbf00000000168421 */ /* 0x000fca0000010000 */
[----:B------:R-:W-:Y:S01]  /*1730*/  LOP3.LUT R22, R22, 0x80000000, R3, 0xf8, !PT ;  /* 0x8000000016167812 */ /* 0x000fe200078ef803 */
[----:B------:R-:W-:Y:S06]  /*1740*/  BRA `(.L_x_967) ;  /* 0x0000000400947947 */ /* 0x000fec0003800000 */
.L_x_977:
[----:B------:R-:W2:Y:S02]  /*1750*/  LDG.E.U16 R4, desc[UR36][R4.64] ;  /* 0x0000002404047981 */ /* 0x000ea4000c1e1500 */
[----:B--2---:R-:W-:Y:S01]  /*1760*/  IMAD.U32 R22, R4, 0x10000, RZ ;  /* 0x0001000004167824 */ /* 0x004fe200078e00ff */
[----:B------:R-:W-:Y:S06]  /*1770*/  BRA `(.L_x_967) ;  /* 0x0000000400887947 */ /* 0x000fec0003800000 */
.L_x_974:
        /* <DEDUP_REMOVED lines=11> */
.L_x_981:
        /* <DEDUP_REMOVED lines=20> */
.L_x_983:
[----:B------:R-:W-:Y:S05]  /*1970*/  BSYNC B0 ;  /* 0x0000000000007941 */ /* 0x000fea0003800000 */
.L_x_982:
[----:B------:R-:W-:Y:S01]  /*1980*/  IMAD.SHL.U32 R3, R3, 0x100000, RZ ;  /* 0x0010000003037824 */ /* 0x000fe200078e00ff */
[----:B------:R-:W-:-:S04]  /*1990*/  LEA R5, R0, 0x3b800000, 0x17 ;  /* 0x3b80000000057811 */ /* 0x000fc800078eb8ff */
[----:B------:R-:W-:Y:S01]  /*19a0*/  LOP3.LUT R22, R5, R3, R22, 0xfe, !PT ;  /* 0x0000000305167212 */ /* 0x000fe200078efe16 */
[----:B------:R-:W-:Y:S06]  /*19b0*/  BRA `(.L_x_967) ;  /* 0x0000000000f87947 */ /* 0x000fec0003800000 */
.L_x_980:
        /* <DEDUP_REMOVED lines=20> */
.L_x_985:
[----:B------:R-:W-:Y:S05]  /*1b00*/  BSYNC B0 ;  /* 0x0000000000007941 */ /* 0x000fea0003800000 */
.L_x_984:
[----:B------:R-:W-:Y:S01]  /*1b10*/  IMAD.SHL.U32 R3, R3, 0x200000, RZ ;  /* 0x0020000003037824 */ /* 0x000fe200078e00ff */
[----:B------:R-:W-:-:S04]  /*1b20*/  LEA R5, R0, 0x37800000, 0x17 ;  /* 0x3780000000057811 */ /* 0x000fc800078eb8ff */
[----:B------:R-:W-:Y:S01]  /*1b30*/  LOP3.LUT R22, R5, R3, R22, 0xfe, !PT ;  /* 0x0000000305167212 */ /* 0x000fe200078efe16 */
[----:B------:R-:W-:Y:S06]  /*1b40*/  BRA `(.L_x_967) ;  /* 0x0000000000947947 */ /* 0x000fec0003800000 */
.L_x_979:
        /* <DEDUP_REMOVED lines=14> */
.L_x_966:
        /* <DEDUP_REMOVED lines=15> */
[----:B01-3-5:R-:W-:Y:S05]  /*1d20*/  CALL.ABS.NOINC R14 ;  /* 0x000000000e007343 */ /* 0x02bfea0003c00000 */
.L_x_988:
[----:B------:R-:W-:Y:S01]  /*1d30*/  IMAD.MOV.U32 R22, RZ, RZ, RZ ;  /* 0x000000ffff167224 */ /* 0x000fe200078e00ff */
[----:B------:R-:W-:Y:S06]  /*1d40*/  BRA `(.L_x_967) ;  /* 0x0000000000147947 */ /* 0x000fec0003800000 */
.L_x_987:
[----:B------:R-:W2:Y:S02]  /*1d50*/  LDG.E.64 R4, desc[UR36][R4.64] ;  /* 0x0000002404047981 */ /* 0x000ea4000c1e1b00 */
[----:B--2---:R0:W2:Y:S01]  /*1d60*/  I2F.U64 R22, R4 ;  /* 0x0000000400167312 */ /* 0x0040a20000301000 */
[----:B------:R-:W-:Y:S05]  /*1d70*/  BRA `(.L_x_967) ;  /* 0x0000000000087947 */ /* 0x000fea0003800000 */
.L_x_986:
[----:B------:R-:W2:Y:S02]  /*1d80*/  LDG.E R4, desc[UR36][R4.64] ;  /* 0x0000002404047981 */ /* 0x000ea4000c1e1900 */
[----:B--2---:R-:W-:-:S07]  /*1d90*/  I2FP.F32.U32 R22, R4 ;  /* 0x0000000400167245 */ /* 0x004fce0000201000 */
.L_x_967:
[----:B------:R-:W-:Y:S05]  /*1da0*/  BSYNC B6 ;  /* 0x0000000000067941 */ /* 0x000fea0003800000 */
.L_x_961:
[----:B------:R-:W-:-:S07]  /*1db0*/  VIADD R16, R16, 0x80 ;  /* 0x0000008010107836 */ /* 0x000fce0000000000 */
.L_x_960:
[----:B------:R-:W-:Y:S05]  /*1dc0*/  BSYNC B7 ;  /* 0x0000000000077941 */ /* 0x000fea0003800000 */
.L_x_959:
[----:B------:R-:W-:Y:S01]  /*1dd0*/  ISETP.GE.AND P0, PT, R16, R17, PT ;  /* 0x000000111000720c */ /* 0x000fe20003f06270 */
[----:B------:R-:W-:Y:S01]  /*1de0*/  BSSY B7, `(.L_x_989) ;  /* 0x00000ea000077945 */ /* 0x000fe20003800000 */
[----:B------:R-:W-:Y:S02]  /*1df0*/  IMAD.MOV.U32 R18, RZ, RZ, RZ ;  /* 0x000000ffff127224 */ /* 0x000fe400078e00ff */
[----:B------:R-:W-:-:S09]  /*1e00*/  IMAD.MOV.U32 R24, RZ, RZ, RZ ;  /* 0x000000ffff187224 */ /* 0x000fd200078e00ff */
[----:B------:R-:W-:Y:S05]  /*1e10*/  @P0 BRA `(.L_x_990) ;  /* 0x0000000c00980947 */ /* 0x000fea0003800000 */
[----:B0-2-4-:R-:W0:Y:S01]  /*1e20*/  LDC.64 R4, c[0x0][0x238] ;  /* 0x00008e00ff047b82 */ /* 0x015e220000000a00 */
        /* <DEDUP_REMOVED lines=19> */
[----:B--2---:R0:W2:Y:S01]  /*1f60*/  I2F.S16 R24, R4 ;  /* 0x0000000400187306 */ /* 0x0040a20000101400 */
[----:B------:R-:W-:Y:S05]  /*1f70*/  BRA `(.L_x_997) ;  /* 0x0000000c00387947 */ /* 0x000fea0003800000 */
.L_x_995:
[----:B------:R-:W2:Y:S02]  /*1f80*/  LDG.E.U8 R4, desc[UR36][R4.64] ;  /* 0x0000002404047981 */ /* 0x000ea4000c1e1100 */
[----:B--2---:R-:W-:Y:S01]  /*1f90*/  I2FP.F32.U32 R24, R4 ;  /* 0x0000000400187245 */ /* 0x004fe20000201000 */
[----:B------:R-:W-:Y:S06]  /*1fa0*/  BRA `(.L_x_997) ;  /* 0x0000000c002c7947 */ /* 0x000fec0003800000 */
.L_x_994:
        /* <DEDUP_REMOVED lines=9> */
.L_x_999:
[----:B------:R-:W2:Y:S02]  /*2040*/  LDG.E R4, desc[UR36][R4.64] ;  /* 0x0000002404047981 */ /* 0x000ea4000c1e1900 */
[----:B--2---:R-:W-:Y:S01]  /*2050*/  I2FP.F32.S32 R24, R4 ;  /* 0x0000000400187245 */ /* 0x004fe20000201400 */
[----:B------:R-:W-:Y:S06]  /*2060*/  BRA `(.L_x_997) ;  /* 0x0000000800fc7947 */ /* 0x000fec0003800000 */
.L_x_998:
[----:B------:R-:W2:Y:S02]  /*2070*/  LDG.E.U16 R4, desc[UR36][R4.64] ;  /* 0x0000002404047981 */ /* 0x000ea4000c1e1500 */
[----:B--2---:R4:W0:Y:S01]  /*2080*/  I2F.S16 R24, R4 ;  /* 0x0000000400187306 */ /* 0x0048220000101400 */
[----:B------:R-:W-:Y:S05]  /*2090*/  BRA `(.L_x_997) ;  /* 0x0000000800f07947 */ /* 0x000fea0003800000 */
.L_x_993:
        /* <DEDUP_REMOVED lines=8> */
.L_x_1001:
[----:B------:R-:W2:Y:S02]  /*2120*/  LDG.E.U16 R4, desc[UR36][R4.64] ;  /* 0x0000002404047981 */ /* 0x000ea4000c1e1500 */
[----:B--2---:R-:W-:Y:S01]  /*2130*/  HADD2.F32 R24, -RZ, R4.H0_H0 ;  /* 0x20000004ff187230 */ /* 0x004fe20000004100 */
[----:B------:R-:W-:Y:S06]  /*2140*/  BRA `(.L_x_997) ;  /* 0x0000000800c47947 */ /* 0x000fec0003800000 */
.L_x_1000:
        /* <DEDUP_REMOVED lines=8> */
.L_x_1003:
[----:B------:R-:W2:Y:S02]  /*21d0*/  LDG.E.U16 R4, desc[UR36][R4.64] ;  /* 0x0000002404047981 */ /* 0x000ea4000c1e1500 */
[----:B--2---:R-:W-:Y:S01]  /*21e0*/  HADD2.F32 R24, -RZ, R4.H0_H0 ;  /* 0x20000004ff187230 */ /* 0x004fe20000004100 */
[----:B------:R-:W-:Y:S06]  /*21f0*/  BRA `(.L_x_997) ;  /* 0x0000000800987947 */ /* 0x000fec0003800000 */
.L_x_1002:
[----:B------:R-:W2:Y:S01]  /*2200*/  LDG.E.64 R4, desc[UR36][R4.64] ;  /* 0x0000002404047981 */ /* 0x000ea2000c1e1b00 */
[----:B------:R-:W-:Y:S01]  /*2210*/  UMOV UR4, 0xf0000000 ;  /* 0xf000000000047882 */ /* 0x000fe20000000000 */
[----:B------:R-:W-:Y:S01]  /*2220*/  UMOV UR5, 0x380fffff ;  /* 0x380fffff00057882 */ /* 0x000fe20000000000 */
[----:B--2---:R-:W0:Y:S01]  /*2230*/  F2F.F32.F64 R24, R4 ;  /* 0x0000000400187310 */ /* 0x004e220000301000 */
[----:B------:R-:W-:-:S14]  /*2240*/  DSETP.GEU.AND P0, PT, |R4|, UR4, PT ;  /* 0x0000000404007e2a */ /* 0x000fdc000bf0e200 */
[----:B0-----:R-:W-:Y:S01]  /*2250*/  @!P0 FMUL R24, R24, 1.175494350822287508e-38 ;  /* 0x0080000018188820 */ /* 0x001fe20000400000 */
[----:B------:R-:W-:Y:S06]  /*2260*/  BRA `(.L_x_997) ;  /* 0x00000008007c7947 */ /* 0x000fec0003800000 */
.L_x_992:
        /* <DEDUP_REMOVED lines=12> */
.L_x_1006:
[----:B------:R-:W2:Y:S01]  /*2330*/  LDG.E.64 R4, desc[UR36][R4.64] ;  /* 0x0000002404047981 */ /* 0x000ea2000c1e1b00 */
[----:B------:R-:W-:Y:S01]  /*2340*/  UMOV UR4, 0xf0000000 ;  /* 0xf000000000047882 */ /* 0x000fe20000000000 */
[----:B------:R-:W-:Y:S01]  /*2350*/  UMOV UR5, 0x380fffff ;  /* 0x380fffff00057882 */ /* 0x000fe20000000000 */
[----:B--2---:R-:W0:Y:S01]  /*2360*/  F2F.F32.F64 R24, R4 ;  /* 0x0000000400187310 */ /* 0x004e220000301000 */
[----:B------:R-:W-:-:S14]  /*2370*/  DSETP.GEU.AND P0, PT, |R4|, UR4, PT ;  /* 0x0000000404007e2a */ /* 0x000fdc000bf0e200 */
[----:B0-----:R-:W-:Y:S01]  /*2380*/  @!P0 FMUL R24, R24, 1.175494350822287508e-38 ;  /* 0x0080000018188820 */ /* 0x001fe20000400000 */
[----:B------:R-:W-:Y:S06]  /*2390*/  BRA `(.L_x_997) ;  /* 0x0000000800307947 */ /* 0x000fec0003800000 */
.L_x_1005:
        /* <DEDUP_REMOVED lines=26> */
.L_x_1008:
        /* <DEDUP_REMOVED lines=13> */
.L_x_1007:
[----:B------:R-:W2:Y:S02]  /*2610*/  LDG.E.U16 R4, desc[UR36][R4.64] ;  /* 0x0000002404047981 */ /* 0x000ea4000c1e1500 */
[----:B--2---:R-:W-:Y:S01]  /*2620*/  IMAD.U32 R24, R4, 0x10000, RZ ;  /* 0x0001000004187824 */ /* 0x004fe200078e00ff */
[----:B------:R-:W-:Y:S06]  /*2630*/  BRA `(.L_x_997) ;  /* 0x0000000400887947 */ /* 0x000fec0003800000 */
.L_x_1004:
        /* <DEDUP_REMOVED lines=11> */
.L_x_1011:
        /* <DEDUP_REMOVED lines=20> */
.L_x_1013:
[----:B------:R-:W-:Y:S05]  /*2830*/  BSYNC B0 ;  /* 0x0000000000007941 */ /* 0x000fea0003800000 */
.L_x_1012:
[----:B------:R-:W-:Y:S01]  /*2840*/  IMAD.SHL.U32 R3, R3, 0x100000, RZ ;  /* 0x0010000003037824 */ /* 0x000fe200078e00ff */
[----:B------:R-:W-:-:S04]  /*2850*/  LEA R5, R0, 0x3b800000, 0x17 ;  /* 0x3b80000000057811 */ /* 0x000fc800078eb8ff */
[----:B------:R-:W-:Y:S01]  /*2860*/  LOP3.LUT R24, R5, R3, R24, 0xfe, !PT ;  /* 0x0000000305187212 */ /* 0x000fe200078efe18 */
[----:B------:R-:W-:Y:S06]  /*2870*/  BRA `(.L_x_997) ;  /* 0x0000000000f87947 */ /* 0x000fec0003800000 */
.L_x_1010:
        /* <DEDUP_REMOVED lines=20> */
.L_x_1015:
[----:B------:R-:W-:Y:S05]  /*29c0*/  BSYNC B0 ;  /* 0x0000000000007941 */ /* 0x000fea0003800000 */
.L_x_1014:
[----:B------:R-:W-:Y:S01]  /*29d0*/  IMAD.SHL.U32 R3, R3, 0x200000, RZ ;  /* 0x0020000003037824 */ /* 0x000fe200078e00ff */
[----:B------:R-:W-:-:S04]  /*29e0*/  LEA R5, R0, 0x37800000, 0x17 ;  /* 0x3780000000057811 */ /* 0x000fc800078eb8ff */
[----:B------:R-:W-:Y:S01]  /*29f0*/  LOP3.LUT R24, R5, R3, R24, 0xfe, !PT ;  /* 0x0000000305187212 */ /* 0x000fe200078efe18 */
[----:B------:R-:W-:Y:S06]  /*2a00*/  BRA `(.L_x_997) ;  /* 0x0000000000947947 */ /* 0x000fec0003800000 */
.L_x_1009:
        /* <DEDUP_REMOVED lines=14> */
.L_x_996:
        /* <DEDUP_REMOVED lines=16> */
.L_x_1018:
[----:B------:R-:W-:Y:S01]  /*2bf0*/  IMAD.MOV.U32 R24, RZ, RZ, RZ ;  /* 0x000000ffff187224 */ /* 0x000fe200078e00ff */
[----:B------:R-:W-:Y:S06]  /*2c00*/  BRA `(.L_x_997) ;  /* 0x0000000000147947 */ /* 0x000fec0003800000 */
.L_x_1017:
[----:B------:R-:W2:Y:S02]  /*2c10*/  LDG.E.64 R4, desc[UR36][R4.64] ;  /* 0x0000002404047981 */ /* 0x000ea4000c1e1b00 */
[----:B--2---:R0:W2:Y:S01]  /*2c20*/  I2F.U64 R24, R4 ;  /* 0x0000000400187312 */ /* 0x0040a20000301000 */
[----:B------:R-:W-:Y:S05]  /*2c30*/  BRA `(.L_x_997) ;  /* 0x0000000000087947 */ /* 0x000fea0003800000 */
.L_x_1016:
[----:B------:R-:W2:Y:S02]  /*2c40*/  LDG.E R4, desc[UR36][R4.64] ;  /* 0x0000002404047981 */ /* 0x000ea4000c1e1900 */
[----:B--2---:R-:W-:-:S07]  /*2c50*/  I2FP.F32.U32 R24, R4 ;  /* 0x0000000400187245 */ /* 0x004fce0000201000 */
.L_x_997:
[----:B------:R-:W-:Y:S05]  /*2c60*/  BSYNC B6 ;  /* 0x0000000000067941 */ /* 0x000fea0003800000 */
.L_x_991:
[----:B------:R-:W-:-:S07]  /*2c70*/  VIADD R16, R16, 0x80 ;  /* 0x0000008010107836 */ /* 0x000fce0000000000 */
.L_x_990:
[----:B------:R-:W-:Y:S05]  /*2c80*/  BSYNC B7 ;  /* 0x0000000000077941 */ /* 0x000fea0003800000 */
.L_x_989:
[----:B------:R-:W-:Y:S01]  /*2c90*/  ISETP.GE.AND P0, PT, R16, R17, PT ;  /* 0x000000111000720c */ /* 0x000fe20003f06270 */
[----:B------:R-:W-:-:S12]  /*2ca0*/  BSSY B6, `(.L_x_1019) ;  /* 0x00000e1000067945 */ /* 0x000fd80003800000 */
[----:B------:R-:W-:Y:S05]  /*2cb0*/  @P0 BRA `(.L_x_1020) ;  /* 0x0000000c007c0947 */ /* 0x000fea0003800000 */
[----:B0-2-4-:R-:W0:Y:S01]  /*2cc0*/  LDC.64 R4, c[0x0][0x238] ;  /* 0x00008e00ff047b82 */ /* 0x015e220000000a00 */
        /* <DEDUP_REMOVED lines=19> */
.L_x_1024:
[----:B------:R-:W2:Y:S02]  /*2e00*/  LDG.E.U8 R4, desc[UR36][R4.64] ;  /* 0x0000002404047981 */ /* 0x000ea4000c1e1100 */
[----:B--2---:R-:W-:Y:S01]  /*2e10*/  I2FP.F32.U32 R18, R4 ;  /* 0x0000000400127245 */ /* 0x004fe20000201000 */
[----:B------:R-:W-:Y:S06]  /*2e20*/  BRA `(.L_x_1020) ;  /* 0x0000000c00207947 */ /* 0x000fec0003800000 */
.L_x_1023:
        /* <DEDUP_REMOVED lines=9> */
.L_x_1027:
[----:B------:R-:W2:Y:S02]  /*2ec0*/  LDG.E R4, desc[UR36][R4.64] ;  /* 0x0000002404047981 */ /* 0x000ea4000c1e1900 */
[----:B--2---:R-:W-:Y:S01]  /*2ed0*/  I2FP.F32.S32 R18, R4 ;  /* 0x0000000400127245 */ /* 0x004fe20000201400 */
[----:B------:R-:W-:Y:S06]  /*2ee0*/  BRA `(.L_x_1020) ;  /* 0x0000000800f07947 */ /* 0x000fec0003800000 */
.L_x_1026:
[----:B------:R-:W2:Y:S02]  /*2ef0*/  LDG.E.U16 R4, desc[UR36][R4.64] ;  /* 0x0000002404047981 */ /* 0x000ea4000c1e1500 */
[----:B--2---:R0:W2:Y:S01]  /*2f00*/  I2F.S16 R18, R4 ;  /* 0x0000000400127306 */ /* 0x0040a20000101400 */
[----:B------:R-:W-:Y:S05]  /*2f10*/  BRA `(.L_x_1020) ;  /* 0x0000000800e47947 */ /* 0x000fea0003800000 */
.L_x_1022:
        /* <DEDUP_REMOVED lines=8> */
.L_x_1029:
[----:B------:R-:W2:Y:S02]  /*2fa0*/  LDG.E.U16 R4, desc[UR36][R4.64] ;  /* 0x0000002404047981 */ /* 0x000ea4000c1e1500 */
[----:B--2---:R-:W-:Y:S01]  /*2fb0*/  HADD2.F32 R18, -RZ, R4.H0_H0 ;  /* 0x20000004ff127230 */ /* 0x004fe20000004100 */
[----:B------:R-:W-:Y:S06]  /*2fc0*/  BRA `(.L_x_1020) ;  /* 0x0000000800b87947 */ /* 0x000fec0003800000 */
.L_x_1028:
        /* <DEDUP_REMOVED lines=8> */
.L_x_1031:
[----:B------:R-:W2:Y:S02]  /*3050*/  LDG.E.U16 R4, desc[UR36][R4.64] ;  /* 0x0000002404047981 */ /* 0x000ea4000c1e1500 */
[----:B--2---:R-:W-:Y:S01]  /*3060*/  HADD2.F32 R18, -RZ, R4.H0_H0 ;  /* 0x20000004ff127230 */ /* 0x004fe20000004100 */
[----:B------:R-:W-:Y:S06]  /*3070*/  BRA `(.L_x_1020) ;  /* 0x00000008008c7947 */ /* 0x000fec0003800000 */
.L_x_1030:
[----:B------:R-:W2:Y:S01]  /*3080*/  LDG.E.64 R4, desc[UR36][R4.64] ;  /* 0x0000002404047981 */ /* 0x000ea2000c1e1b00 */
[----:B------:R-:W-:Y:S01]  /*3090*/  UMOV UR4, 0xf0000000 ;  /* 0xf000000000047882 */ /* 0x000fe20000000000 */
[----:B------:R-:W-:Y:S01]  /*30a0*/  UMOV UR5, 0x380fffff ;  /* 0x380fffff00057882 */ /* 0x000fe20000000000 */
[----:B--2---:R-:W0:Y:S01]  /*30b0*/  F2F.F32.F64 R18, R4 ;  /* 0x0000000400127310 */ /* 0x004e220000301000 */
[----:B------:R-:W-:-:S14]  /*30c0*/  DSETP.GEU.AND P0, PT, |R4|, UR4, PT ;  /* 0x0000000404007e2a */ /* 0x000fdc000bf0e200 */
[----:B0-----:R-:W-:Y:S01]  /*30d0*/  @!P0 FMUL R18, R18, 1.175494350822287508e-38 ;  /* 0x0080000012128820 */ /* 0x001fe20000400000 */
[----:B------:R-:W-:Y:S06]  /*30e0*/  BRA `(.L_x_1020) ;  /* 0x0000000800707947 */ /* 0x000fec0003800000 */
.L_x_1021:
        /* <DEDUP_REMOVED lines=12> */
.L_x_1034:
[----:B------:R-:W2:Y:S01]  /*31b0*/  LDG.E.64 R4, desc[UR36][R4.64] ;  /* 0x0000002404047981 */ /* 0x000ea2000c1e1b00 */
[----:B------:R-:W-:Y:S01]  /*31c0*/  UMOV UR4, 0xf0000000 ;  /* 0xf000000000047882 */ /* 0x000fe20000000000 */
[----:B------:R-:W-:Y:S01]  /*31d0*/  UMOV UR5, 0x380fffff ;  /* 0x380fffff00057882 */ /* 0x000fe20000000000 */
[----:B--2---:R-:W0:Y:S01]  /*31e0*/  F2F.F32.F64 R18, R4 ;  /* 0x0000000400127310 */ /* 0x004e220000301000 */
[----:B------:R-:W-:-:S14]  /*31f0*/  DSETP.GEU.AND P0, PT, |R4|, UR4, PT ;  /* 0x0000000404007e2a */ /* 0x000fdc000bf0e200 */
[----:B0-----:R-:W-:Y:S01]  /*3200*/  @!P0 FMUL R18, R18, 1.175494350822287508e-38 ;  /* 0x0080000012128820 */ /* 0x001fe20000400000 */
[----:B------:R-:W-:Y:S06]  /*3210*/  BRA `(.L_x_1020) ;  /* 0x0000000800247947 */ /* 0x000fec0003800000 */
.L_x_1033:
        /* <DEDUP_REMOVED lines=26> */
.L_x_1036:
        /* <DEDUP_REMOVED lines=13> */
.L_x_1035:
[----:B------:R-:W2:Y:S02]  /*3490*/  LDG.E.U16 R4, desc[UR36][R4.64] ;  /* 0x0000002404047981 */ /* 0x000ea4000c1e1500 */
[----:B--2---:R-:W-:Y:S01]  /*34a0*/  IMAD.U32 R18, R4, 0x10000, RZ ;  /* 0x0001000004127824 */ /* 0x004fe200078e00ff */
[----:B------:R-:W-:Y:S06]  /*34b0*/  BRA `(.L_x_1020) ;  /* 0x00000004007c7947 */ /* 0x000fec0003800000 */
.L_x_1032:
        /* <DEDUP_REMOVED lines=11> */
.L_x_1039:
[----:B------:R-:W2:Y:S02]  /*3570*/  LDG.E.U8 R3, desc[UR36][R4.64] ;  /* 0x0000002404037981 */ /* 0x000ea4000c1e1100 */
        /* <DEDUP_REMOVED lines=18> */
.L_x_1041:
[----:B------:R-:W-:Y:S05]  /*36a0*/  BSYNC B0 ;  /* 0x0000000000007941 */ /* 0x000fea0003800000 */
.L_x_1040:
[----:B------:R-:W-:Y:S01]  /*36b0*/  IMAD.SHL.U32 R3, R3, 0x100000, RZ ;  /* 0x0010000003037824 */ /* 0x000fe200078e00ff */
[----:B------:R-:W-:-:S04]  /*36c0*/  LEA R5, R0, 0x3b800000, 0x17 ;  /* 0x3b80000000057811 */ /* 0x000fc800078eb8ff */
[----:B------:R-:W-:Y:S01]  /*36d0*/  LOP3.LUT R18, R5, R3, R18, 0xfe, !PT ;  /* 0x0000000305127212 */ /* 0x000fe200078efe12 */
[----:B------:R-:W-:Y:S06]  /*36e0*/  BRA `(.L_x_1020) ;  /* 0x0000000000f07947 */ /* 0x000fec0003800000 */
.L_x_1038:
        /* <DEDUP_REMOVED lines=19> */
.L_x_1043:
[----:B------:R-:W-:Y:S05]  /*3820*/  BSYNC B0 ;  /* 0x0000000000007941 */ /* 0x000fea0003800000 */
.L_x_1042:
[----:B------:R-:W-:Y:S01]  /*3830*/  IMAD.SHL.U32 R3, R3, 0x200000, RZ ;  /* 0x0020000003037824 */ /* 0x000fe200078e00ff */
[----:B------:R-:W-:-:S04]  /*3840*/  LEA R5, R0, 0x37800000, 0x17 ;  /* 0x3780000000057811 */ /* 0x000fc800078eb8ff */
[----:B------:R-:W-:Y:S01]  /*3850*/  LOP3.LUT R18, R5, R3, R18, 0xfe, !PT ;  /* 0x0000000305127212 */ /* 0x000fe200078efe12 */
[----:B------:R-:W-:Y:S06]  /*3860*/  BRA `(.L_x_1020) ;  /* 0x0000000000907947 */ /* 0x000fec0003800000 */
.L_x_1037:
        /* <DEDUP_REMOVED lines=14> */
.L_x_1025:
        /* <DEDUP_REMOVED lines=16> */
.L_x_1046:
[----:B------:R-:W-:Y:S05]  /*3a50*/  BRA `(.L_x_1020) ;  /* 0x0000000000147947 */ /* 0x000fea0003800000 */
.L_x_1045:
[----:B------:R-:W2:Y:S02]  /*3a60*/  LDG.E.64 R18, desc[UR36][R4.64] ;  /* 0x0000002404127981 */ /* 0x000ea4000c1e1b00 */
[----:B--2---:R0:W2:Y:S01]  /*3a70*/  I2F.U64 R18, R18 ;  /* 0x0000001200127312 */ /* 0x0040a20000301000 */
[----:B------:R-:W-:Y:S05]  /*3a80*/  BRA `(.L_x_1020) ;  /* 0x0000000000087947 */ /* 0x000fea0003800000 */
.L_x_1044:
[----:B------:R-:W2:Y:S02]  /*3a90*/  LDG.E R4, desc[UR36][R4.64] ;  /* 0x0000002404047981 */ /* 0x000ea4000c1e1900 */
[----:B--2---:R-:W-:-:S07]  /*3aa0*/  I2FP.F32.U32 R18, R4 ;  /* 0x0000000400127245 */ /* 0x004fce0000201000 */
.L_x_1020:
[----:B------:R-:W-:Y:S05]  /*3ab0*/  BSYNC B6 ;  /* 0x0000000000067941 */ /* 0x000fea0003800000 */
.L_x_1019:
[----:B0-----:R-:W0:Y:S01]  /*3ac0*/  S2R R19, SR_TID.X ;  /* 0x0000000000137919 */ /* 0x001e220000002100 */
[----:B------:R-:W1:Y:S01]  /*3ad0*/  LDC.U8 R16, c[0x0][0x24c] ;  /* 0x00009300ff107b82 */ /* 0x000e620000000000 */
[----:B------:R-:W-:Y:S01]  /*3ae0*/  BSSY B0, `(.L_x_1047) ;  /* 0x0000012000007945 */ /* 0x000fe20003800000 */
[CC--:B0-----:R-:W-:Y:S01]  /*3af0*/  ISETP.GE.AND P2, PT, R19.reuse, R17.reuse, PT ;  /* 0x000000111300720c */ /* 0x0c1fe20003f46270 */
[C---:B------:R-:W-:Y:S02]  /*3b00*/  VIADD R0, R19.reuse, 0x100 ;  /* 0x0000010013007836 */ /* 0x040fe40000000000 */
[C---:B--2-4-:R-:W-:Y:S02]  /*3b10*/  VIADD R4, R19.reuse, 0x180 ;  /* 0x0000018013047836 */ /* 0x054fe40000000000 */
[----:B------:R-:W-:Y:S01]  /*3b20*/  VIADD R26, R19, 0x80 ;  /* 0x00000080131a7836 */ /* 0x000fe20000000000 */
[-C--:B------:R-:W-:Y:S02]  /*3b30*/  ISETP.GE.AND P0, PT, R0, R17.reuse, PT ;  /* 0x000000110000720c */ /* 0x080fe40003f06270 */
[----:B------:R-:W-:-:S02]  /*3b40*/  ISETP.GE.AND P1, PT, R4, R17, PT ;  /* 0x000000110400720c */ /* 0x000fc40003f26270 */
[----:B------:R-:W-:-:S03]  /*3b50*/  ISETP.GE.AND P3, PT, R26, R17, PT ;  /* 0x000000111a00720c */ /* 0x000fc60003f66270 */
[----:B------:R-:W-:Y:S10]  /*3b60*/  @P2 BRA `(.L_x_1048) ;  /* 0x0000000000242947 */ /* 0x000ff40003800000 */
[----:B-1-3-5:R-:W-:Y:S01]  /*3b70*/  FSETP.GEU.FTZ.AND P4, PT, |R23|, +INF , PT ;  /* 0x7f8000001700780b */ /* 0x02afe20003f9e200 */
[----:B------:R-:W0:-:S12]  /*3b80*/  LDC.64 R8, c[0x0][0x220] ;  /* 0x00008800ff087b82 */ /* 0x000e180000000a00 */
[----:B------:R-:W1:Y:S01]  /*3b90*/  @P4 LDC.64 R6, c[0x0][0x218] ;  /* 0x00008600ff064b82 */ /* 0x000e620000000a00 */
[----:B------:R-:W-:-:S05]  /*3ba0*/  @P4 IMAD.MOV.U32 R3, RZ, RZ, 0x3f800000 ;  /* 0x3f800000ff034424 */ /* 0x000fca00078e00ff */
[----:B-1----:R2:W-:Y:S04]  /*3bb0*/  @P4 STG.E desc[UR36][R6.64], R3 ;  /* 0x0000000306004986 */ /* 0x0025e8000c101924 */
[----:B0-----:R-:W3:Y:S02]  /*3bc0*/  LDG.E R8, desc[UR36][R8.64] ;  /* 0x0000002408087981 */ /* 0x001ee4000c1e1900 */
[----:B---3--:R-:W-:-:S13]  /*3bd0*/  FSETP.NEU.FTZ.AND P4, PT, R8, 1, PT ;  /* 0x3f8000000800780b */ /* 0x008fda0003f9d000 */
[----:B------:R-:W-:-:S04]  /*3be0*/  @P4 FMUL.FTZ R23, R8, R23 ;  /* 0x0000001708174220 */ /* 0x000fc80000410000 */
[----:B--2---:R-:W-:-:S07]  /*3bf0*/  IMAD.MOV.U32 R4, RZ, RZ, R23 ;  /* 0x000000ffff047224 */ /* 0x004fce00078e0017 */
.L_x_1048:
[----:B------:R-:W-:Y:S05]  /*3c00*/  BSYNC B0 ;  /* 0x0000000000007941 */ /* 0x000fea0003800000 */
.L_x_1047:
[----:B------:R-:W-:Y:S04]  /*3c10*/  BSSY B0, `(.L_x_1049) ;  /* 0x000000a000007945 */ /* 0x000fe80003800000 */
[----:B------:R-:W-:Y:S05]  /*3c20*/  @P3 BRA `(.L_x_1050) ;  /* 0x0000000000203947 */ /* 0x000fea0003800000 */
[----:B-----5:R-:W-:Y:S01]  /*3c30*/  FSETP.GEU.FTZ.AND P3, PT, |R22|, +INF , PT ;  /* 0x7f8000001600780b */ /* 0x020fe20003f7e200 */
[----:B------:R-:W0:-:S12]  /*3c40*/  LDC.64 R8, c[0x0][0x220] ;  /* 0x00008800ff087b82 */ /* 0x000e180000000a00 */
[----:B------:R-:W2:Y:S01]  /*3c50*/  @P3 LDC.64 R6, c[0x0][0x218] ;  /* 0x00008600ff063b82 */ /* 0x000ea20000000a00 */
[----:B------:R-:W-:-:S05]  /*3c60*/  @P3 IMAD.MOV.U32 R3, RZ, RZ, 0x3f800000 ;  /* 0x3f800000ff033424 */ /* 0x000fca00078e00ff */
[----:B--2---:R2:W-:Y:S04]  /*3c70*/  @P3 STG.E desc[UR36][R6.64], R3 ;  /* 0x0000000306003986 */ /* 0x0045e8000c101924 */
[----:B0-----:R-:W4:Y:S02]  /*3c80*/  LDG.E R9, desc[UR36][R8.64] ;  /* 0x0000002408097981 */ /* 0x001f24000c1e1900 */
[----:B----4-:R-:W-:-:S13]  /*3c90*/  FSETP.NEU.FTZ.AND P3, PT, R9, 1, PT ;  /* 0x3f8000000900780b */ /* 0x010fda0003f7d000 */
[----:B--2---:R-:W-:-:S07]  /*3ca0*/  @P3 FMUL.FTZ R22, R9, R22 ;  /* 0x0000001609163220 */ /* 0x004fce0000410000 */
.L_x_1050:
[----:B------:R-:W-:Y:S05]  /*3cb0*/  BSYNC B0 ;  /* 0x0000000000007941 */ /* 0x000fea0003800000 */
.L_x_1049:
        /* <DEDUP_REMOVED lines=10> */
.L_x_1052:
[----:B------:R-:W-:Y:S05]  /*3d60*/  BSYNC B0 ;  /* 0x0000000000007941 */ /* 0x000fea0003800000 */
.L_x_1051:
        /* <DEDUP_REMOVED lines=10> */
.L_x_1054:
[----:B------:R-:W-:Y:S05]  /*3e10*/  BSYNC B0 ;  /* 0x0000000000007941 */ /* 0x000fea0003800000 */
.L_x_1053:
[----:B------:R-:W-:Y:S04]  /*3e20*/  BSSY B6, `(.L_x_1055) ;  /* 0x0000100000067945 */ /* 0x000fe80003800000 */
[----:B------:R-:W-:Y:S05]  /*3e30*/  @P2 BRA `(.L_x_1056) ;  /* 0x0000000c00f82947 */ /* 0x000fea0003800000 */
[----:B------:R-:W0:Y:S01]  /*3e40*/  LDC.64 R8, c[0x0][0x230] ;  /* 0x00008c00ff087b82 */ /* 0x000e220000000a00 */
[----:B-1----:R-:W-:Y:S01]  /*3e50*/  PRMT R0, R16, 0x9910, RZ ;  /* 0x0000991010007816 */ /* 0x002fe200000000ff */
        /* <DEDUP_REMOVED lines=15> */
[----:B------:R-:W0:Y:S01]  /*3f50*/  F2I.FTZ.TRUNC.NTZ R3, R4 ;  /* 0x0000000400037305 */ /* 0x000e22000021f100 */
[----:B------:R-:W-:Y:S01]  /*3f60*/  IMAD.MOV.U32 R19, RZ, RZ, R26 ;  /* 0x000000ffff137224 */ /* 0x000fe200078e001a */
[----:B0-----:R0:W-:Y:S01]  /*3f70*/  STG.E.U8 desc[UR36][R8.64], R3 ;  /* 0x0000000308007986 */ /* 0x0011e2000c101124 */
[----:B------:R-:W-:Y:S05]  /*3f80*/  BRA `(.L_x_1056) ;  /* 0x0000000c00a47947 */ /* 0x000fea0003800000 */
.L_x_1060:
[----:B------:R-:W0:Y:S01]  /*3f90*/  F2I.S64.TRUNC R4, R4 ;  /* 0x0000000400047311 */ /* 0x000e22000020d900 */
[----:B------:R-:W-:Y:S02]  /*3fa0*/  IMAD.MOV.U32 R19, RZ, RZ, R26 ;  /* 0x000000ffff137224 */ /* 0x000fe400078e001a */
[----:B0-----:R-:W-:-:S05]  /*3fb0*/  IMAD.MOV.U32 R3, RZ, RZ, R4 ;  /* 0x000000ffff037224 */ /* 0x001fca00078e0004 */
[----:B------:R0:W-:Y:S01]  /*3fc0*/  STG.E.U8 desc[UR36][R8.64], R3 ;  /* 0x0000000308007986 */ /* 0x0001e2000c101124 */
[----:B------:R-:W-:Y:S05]  /*3fd0*/  BRA `(.L_x_1056) ;  /* 0x0000000c00907947 */ /* 0x000fea0003800000 */
.L_x_1059:
[----:B------:R-:W-:-:S13]  /*3fe0*/  ISETP.NE.AND P0, PT, R0, 0x2, PT ;  /* 0x000000020000780c */ /* 0x000fda0003f05270 */
[----:B------:R-:W-:Y:S05]  /*3ff0*/  @!P0 BRA `(.L_x_1062) ;  /* 0x0000000000308947 */ /* 0x000fea0003800000 */
[----:B------:R-:W-:-:S13]  /*4000*/  ISETP.NE.AND P0, PT, R0, 0x3, PT ;  /* 0x000000030000780c */ /* 0x000fda0003f05270 */
[----:B------:R-:W-:Y:S05]  /*4010*/  @!P0 BRA `(.L_x_1063) ;  /* 0x0000000000188947 */ /* 0x000fea0003800000 */
[----:B------:R-:W-:-:S13]  /*4020*/  ISETP.NE.AND P0, PT, R0, 0x4, PT ;  /* 0x000000040000780c */ /* 0x000fda0003f05270 */
[----:B------:R-:W-:Y:S05]  /*4030*/  @P0 BRA `(.L_x_1061) ;  /* 0x0000000c00140947 */ /* 0x000fea0003800000 */
[----:B------:R-:W0:Y:S01]  /*4040*/  F2I.S64.TRUNC R4, R4 ;  /* 0x0000000400047311 */ /* 0x000e22000020d900 */
[----:B------:R-:W-:Y:S01]  /*4050*/  IMAD.MOV.U32 R19, RZ, RZ, R26 ;  /* 0x000000ffff137224 */ /* 0x000fe200078e001a */
[----:B0-----:R2:W-:Y:S01]  /*4060*/  STG.E.64 desc[UR36][R8.64], R4 ;  /* 0x0000000408007986 */ /* 0x0015e2000c101b24 */
[----:B------:R-:W-:Y:S05]  /*4070*/  BRA `(.L_x_1056) ;  /* 0x0000000c00687947 */ /* 0x000fea0003800000 */
.L_x_1063:
[----:B------:R-:W0:Y:S01]  /*4080*/  F2I.FTZ.TRUNC.NTZ R3, R4 ;  /* 0x0000000400037305 */ /* 0x000e22000021f100 */
[----:B------:R-:W-:Y:S01]  /*4090*/  IMAD.MOV.U32 R19, RZ, RZ, R26 ;  /* 0x000000ffff137224 */ /* 0x000fe200078e001a */
[----:B0-----:R4:W-:Y:S01]  /*40a0*/  STG.E desc[UR36][R8.64], R3 ;  /* 0x0000000308007986 */ /* 0x0019e2000c101924 */
[----:B------:R-:W-:Y:S05]  /*40b0*/  BRA `(.L_x_1056) ;  /* 0x0000000c00587947 */ /* 0x000fea0003800000 */
.L_x_1062:
[----:B------:R-:W0:Y:S01]  /*40c0*/  F2I.FTZ.TRUNC.NTZ R3, R4 ;  /* 0x0000000400037305 */ /* 0x000e22000021f100 */
[----:B------:R-:W-:Y:S01]  /*40d0*/  IMAD.MOV.U32 R19, RZ, RZ, R26 ;  /* 0x000000ffff137224 */ /* 0x000fe200078e001a */
[----:B0-----:R0:W-:Y:S01]  /*40e0*/  STG.E.U16 desc[UR36][R8.64], R3 ;  /* 0x0000000308007986 */ /* 0x0011e2000c101524 */
[----:B------:R-:W-:Y:S05]  /*40f0*/  BRA `(.L_x_1056) ;  /* 0x0000000c00487947 */ /* 0x000fea0003800000 */
.L_x_1058:
[----:B------:R-:W-:-:S13]  /*4100*/  ISETP.GT.AND P0, PT, R0, 0x6, PT ;  /* 0x000000060000780c */ /* 0x000fda0003f04270 */
[----:B------:R-:W-:Y:S05]  /*4110*/  @P0 BRA `(.L_x_1064) ;  /* 0x00000000002c0947 */ /* 0x000fea0003800000 */
[----:B------:R-:W-:-:S13]  /*4120*/  ISETP.NE.AND P0, PT, R0, 0x5, PT ;  /* 0x000000050000780c */ /* 0x000fda0003f05270 */
[----:B------:R-:W-:Y:S05]  /*4130*/  @!P0 BRA `(.L_x_1065) ;  /* 0x0000000000148947 */ /* 0x000fea0003800000 */
[----:B------:R-:W-:-:S13]  /*4140*/  ISETP.NE.AND P0, PT, R0, 0x6, PT ;  /* 0x000000060000780c */ /* 0x000fda0003f05270 */
[----:B------:R-:W-:Y:S05]  /*4150*/  @P0 BRA `(.L_x_1061) ;  /* 0x0000000800cc0947 */ /* 0x000fea0003800000 */
[----:B------:R0:W-:Y:S01]  /*4160*/  STG.E desc[UR36][R8.64], R4 ;  /* 0x0000000408007986 */ /* 0x0001e2000c101924 */
[----:B------:R-:W-:Y:S01]  /*4170*/  IMAD.MOV.U32 R19, RZ, RZ, R26 ;  /* 0x000000ffff137224 */ /* 0x000fe200078e001a */
[----:B------:R-:W-:Y:S06]  /*4180*/  BRA `(.L_x_1056) ;  /* 0x0000000c00247947 */ /* 0x000fec0003800000 */
.L_x_1065:
[----:B------:R-:W-:Y:S01]  /*4190*/  F2FP.F16.F32.PACK_AB R4, RZ, R4 ;  /* 0x00000004ff04723e */ /* 0x000fe200000000ff */
[----:B------:R-:W-:-:S04]  /*41a0*/  IMAD.MOV.U32 R19, RZ, RZ, R26 ;  /* 0x000000ffff137224 */ /* 0x000fc800078e001a */
[----:B------:R0:W-:Y:S01]  /*41b0*/  STG.E.U16 desc[UR36][R8.64], R4 ;  /* 0x0000000408007986 */ /* 0x0001e2000c101524 */
[----:B------:R-:W-:Y:S05]  /*41c0*/  BRA `(.L_x_1056) ;  /* 0x0000000c00147947 */ /* 0x000fea0003800000 */
.L_x_1064:
[----:B------:R-:W-:-:S13]  /*41d0*/  ISETP.NE.AND P0, PT, R0, 0x7, PT ;  /* 0x000000070000780c */ /* 0x000fda0003f05270 */
[----:B------:R-:W-:Y:S05]  /*41e0*/  @!P0 BRA `(.L_x_1066) ;  /* 0x0000000000348947 */ /* 0x000fea0003800000 */
[----:B------:R-:W-:-:S13]  /*41f0*/  ISETP.NE.AND P0, PT, R0, 0x8, PT ;  /* 0x000000080000780c */ /* 0x000fda0003f05270 */
[----:B------:R-:W-:Y:S05]  /*4200*/  @!P0 BRA `(.L_x_1067) ;  /* 0x0000000000188947 */ /* 0x000fea0003800000 */
[----:B------:R-:W-:-:S13]  /*4210*/  ISETP.NE.AND P0, PT, R0, 0x9, PT ;  /* 0x000000090000780c */ /* 0x000fda0003f05270 */
[----:B------:R-:W-:Y:S05]  /*4220*/  @P0 BRA `(.L_x_1061) ;  /* 0x0000000800980947 */ /* 0x000fea0003800000 */
[----:B------:R-:W-:Y:S02]  /*4230*/  IMAD.MOV.U32 R5, RZ, RZ, RZ ;  /* 0x000000ffff057224 */ /* 0x000fe400078e00ff */
[----:B------:R-:W-:-:S03]  /*4240*/  IMAD.MOV.U32 R19, RZ, RZ, R26 ;  /* 0x000000ffff137224 */ /* 0x000fc600078e001a */
[----:B------:R0:W-:Y:S01]  /*4250*/  STG.E.64 desc[UR36][R8.64], R4 ;  /* 0x0000000408007986 */ /* 0x0001e2000c101b24 */
[----:B------:R-:W-:Y:S05]  /*4260*/  BRA `(.L_x_1056) ;  /* 0x0000000800ec7947 */ /* 0x000fea0003800000 */
.L_x_1067:
[----:B------:R-:W-:Y:S01]  /*4270*/  F2FP.F16.F32.PACK_AB R3, RZ, R4 ;  /* 0x00000004ff03723e */ /* 0x000fe200000000ff */
[----:B------:R-:W-:-:S03]  /*4280*/  IMAD.MOV.U32 R19, RZ, RZ, R26 ;  /* 0x000000ffff137224 */ /* 0x000fc600078e001a */
[----:B------:R-:W-:-:S05]  /*4290*/  PRMT R3, R3, 0x5410, RZ ;  /* 0x0000541003037816 */ /* 0x000fca00000000ff */
[----:B------:R0:W-:Y:S01]  /*42a0*/  STG.E desc[UR36][R8.64], R3 ;  /* 0x0000000308007986 */ /* 0x0001e2000c101924 */
[----:B------:R-:W-:Y:S05]  /*42b0*/  BRA `(.L_x_1056) ;  /* 0x0000000800d87947 */ /* 0x000fea0003800000 */
.L_x_1066:
[----:B------:R-:W-:Y:S01]  /*42c0*/  FMUL.FTZ R4, R4, 1 ;  /* 0x3f80000004047820 */ /* 0x000fe20000410000 */
[----:B------:R-:W-:-:S05]  /*42d0*/  IMAD.MOV.U32 R19, RZ, RZ, R26 ;  /* 0x000000ffff137224 */ /* 0x000fca00078e001a */
[----:B------:R-:W0:Y:S02]  /*42e0*/  F2F.F64.F32 R4, R4 ;  /* 0x0000000400047310 */ /* 0x000e240000201800 */
[----:B0-----:R0:W-:Y:S01]  /*42f0*/  STG.E.64 desc[UR36][R8.64], R4 ;  /* 0x0000000408007986 */ /* 0x0011e2000c101b24 */
[----:B------:R-:W-:Y:S05]  /*4300*/  BRA `(.L_x_1056) ;  /* 0x0000000800c47947 */ /* 0x000fea0003800000 */
.L_x_1057:
        /* <DEDUP_REMOVED lines=8> */
[----:B------:R-:W-:Y:S01]  /*4390*/  FSETP.NEU.FTZ.AND P0, PT, R4, RZ, PT ;  /* 0x000000ff0400720b */ /* 0x000fe20003f1d000 */
[----:B------:R-:W-:-:S03]  /*43a0*/  IMAD.MOV.U32 R19, RZ, RZ, R26 ;  /* 0x000000ffff137224 */ /* 0x000fc600078e001a */
[----:B------:R-:W-:-:S05]  /*43b0*/  SEL R3, RZ, 0x1, !P0 ;  /* 0x00000001ff037807 */ /* 0x000fca0004000000 */
[----:B------:R0:W-:Y:S01]  /*43c0*/  STG.E.U8 desc[UR36][R8.64], R3 ;  /* 0x0000000308007986 */ /* 0x0001e2000c101124 */
[----:B------:R-:W-:Y:S05]  /*43d0*/  BRA `(.L_x_1056) ;  /* 0x0000000800907947 */ /* 0x000fea0003800000 */
.L_x_1070:
[----:B------:R-:W-:Y:S01]  /*43e0*/  FMUL.FTZ R4, R4, 1 ;  /* 0x3f80000004047820 */ /* 0x000fe20000410000 */
[----:B------:R-:W-:Y:S01]  /*43f0*/  CS2R R6, SRZ ;  /* 0x0000000000067805 */ /* 0x000fe2000001ff00 */
[----:B------:R-:W-:-:S04]  /*4400*/  IMAD.MOV.U32 R19, RZ, RZ, R26 ;  /* 0x000000ffff137224 */ /* 0x000fc800078e001a */
[----:B------:R-:W0:Y:S02]  /*4410*/  F2F.F64.F32 R4, R4 ;  /* 0x0000000400047310 */ /* 0x000e240000201800 */
[----:B0-----:R0:W-:Y:S01]  /*4420*/  STG.E.128 desc[UR36][R8.64], R4 ;  /* 0x0000000408007986 */ /* 0x0011e2000c101d24 */
[----:B------:R-:W-:Y:S05]  /*4430*/  BRA `(.L_x_1056) ;  /* 0x0000000800787947 */ /* 0x000fea0003800000 */
.L_x_1069:
        /* <DEDUP_REMOVED lines=20> */
.L_x_1074:
[----:B------:R-:W-:Y:S05]  /*4580*/  BSYNC B0 ;  /* 0x0000000000007941 */ /* 0x000fea0003800000 */
.L_x_1073:
[----:B------:R-:W-:Y:S01]  /*4590*/  LOP3.LUT R5, R0, R5, RZ, 0xfc, !PT ;  /* 0x0000000500057212 */ /* 0x000fe200078efcff */
[----:B------:R-:W-:-:S04]  /*45a0*/  IMAD.MOV.U32 R19, RZ, RZ, R26 ;  /* 0x000000ffff137224 */ /* 0x000fc800078e001a */
[----:B------:R0:W-:Y:S01]  /*45b0*/  STG.E.U8 desc[UR36][R8.64], R5 ;  /* 0x0000000508007986 */ /* 0x0001e2000c101124 */
[----:B------:R-:W-:Y:S05]  /*45c0*/  BRA `(.L_x_1056) ;  /* 0x0000000800147947 */ /* 0x000fea0003800000 */
.L_x_1072:
        /* <DEDUP_REMOVED lines=12> */
.L_x_1076:
[----:B------:R-:W-:Y:S01]  /*4690*/  IMAD.MOV.U32 R0, RZ, RZ, 0x7f ;  /* 0x0000007fff007424 */ /* 0x000fe200078e00ff */
[----:B------:R-:W-:-:S04]  /*46a0*/  ISETP.GT.U32.AND P0, PT, R5, 0x7f800000, PT ;  /* 0x7f8000000500780c */ /* 0x000fc80003f04070 */
[----:B------:R-:W-:-:S09]  /*46b0*/  SEL R0, R0, 0x7c, P0 ;  /* 0x0000007c00007807 */ /* 0x000fd20000000000 */
.L_x_1077:
[----:B------:R-:W-:Y:S05]  /*46c0*/  BSYNC B0 ;  /* 0x0000000000007941 */ /* 0x000fea0003800000 */
.L_x_1075:
[----:B------:R-:W-:Y:S01]  /*46d0*/  LOP3.LUT R4, R4, 0x80000000, RZ, 0xc0, !PT ;  /* 0x8000000004047812 */ /* 0x000fe200078ec0ff */
[----:B------:R-:W-:-:S03]  /*46e0*/  IMAD.MOV.U32 R19, RZ, RZ, R26 ;  /* 0x000000ffff137224 */ /* 0x000fc600078e001a */
[----:B------:R-:W-:-:S04]  /*46f0*/  SHF.R.U32.HI R3, RZ, 0x18, R4 ;  /* 0x00000018ff037819 */ /* 0x000fc80000011604 */
[----:B------:R-:W-:-:S05]  /*4700*/  LOP3.LUT R3, R0, R3, RZ, 0xfc, !PT ;  /* 0x0000000300037212 */ /* 0x000fca00078efcff */
[----:B------:R0:W-:Y:S01]  /*4710*/  STG.E.U8 desc[UR36][R8.64], R3 ;  /* 0x0000000308007986 */ /* 0x0001e2000c101124 */
[----:B------:R-:W-:Y:S05]  /*4720*/  BRA `(.L_x_1056) ;  /* 0x0000000400bc7947 */ /* 0x000fea0003800000 */
.L_x_1071:
[----:B------:R-:W-:Y:S01]  /*4730*/  F2FP.BF16.F32.PACK_AB R4, RZ, R4 ;  /* 0x00000004ff04723e */ /* 0x000fe200000010ff */
[----:B------:R-:W-:-:S04]  /*4740*/  IMAD.MOV.U32 R19, RZ, RZ, R26 ;  /* 0x000000ffff137224 */ /* 0x000fc800078e001a */
[----:B------:R0:W-:Y:S01]  /*4750*/  STG.E.U16 desc[UR36][R8.64], R4 ;  /* 0x0000000408007986 */ /* 0x0001e2000c101524 */
[----:B------:R-:W-:Y:S05]  /*4760*/  BRA `(.L_x_1056) ;  /* 0x0000000400ac7947 */ /* 0x000fea0003800000 */
.L_x_1068:
        /* <DEDUP_REMOVED lines=8> */
[----:B------:R-:W0:Y:S01]  /*47f0*/  F2I.FTZ.U32.TRUNC.NTZ R3, R4 ;  /* 0x0000000400037305 */ /* 0x000e22000021f000 */
[----:B------:R-:W-:Y:S01]  /*4800*/  IMAD.MOV.U32 R19, RZ, RZ, R26 ;  /* 0x000000ffff137224 */ /* 0x000fe200078e001a */
[----:B0-----:R0:W-:Y:S01]  /*4810*/  STG.E.U16 desc[UR36][R8.64], R3 ;  /* 0x0000000308007986 */ /* 0x0011e2000c101524 */
[----:B------:R-:W-:Y:S05]  /*4820*/  BRA `(.L_x_1056) ;  /* 0x00000004007c7947 */ /* 0x000fea0003800000 */
.L_x_1080:
        /* <DEDUP_REMOVED lines=16> */
.L_x_1083:
[----:B------:R-:W-:-:S04]  /*4930*/  LOP3.LUT R4, R4, 0x80000000, RZ, 0xc0, !PT ;  /* 0x8000000004047812 */ /* 0x000fc800078ec0ff */
[----:B------:R-:W-:-:S04]  /*4940*/  SHF.R.U32.HI R4, RZ, 0x18, R4 ;  /* 0x00000018ff047819 */ /* 0x000fc80000011604 */
[----:B------:R-:W-:-:S04]  /*4950*/  LOP3.LUT R3, R3, R4, RZ, 0xfc, !PT ;  /* 0x0000000403037212 */ /* 0x000fc800078efcff */
[----:B------:R-:W-:-:S07]  /*4960*/  PRMT R0, R3, 0x7610, R0 ;  /* 0x0000761003007816 */ /* 0x000fce0000000000 */
.L_x_1082:
[----:B------:R-:W-:Y:S05]  /*4970*/  BSYNC B0 ;  /* 0x0000000000007941 */ /* 0x000fea0003800000 */
.L_x_1081:
[----:B------:R0:W-:Y:S01]  /*4980*/  STG.E.U8 desc[UR36][R8.64], R0 ;  /* 0x0000000008007986 */ /* 0x0001e2000c101124 */
[----:B------:R-:W-:Y:S01]  /*4990*/  IMAD.MOV.U32 R19, RZ, RZ, R26 ;  /* 0x000000ffff137224 */ /* 0x000fe200078e001a */
[----:B------:R-:W-:Y:S06]  /*49a0*/  BRA `(.L_x_1056) ;  /* 0x00000004001c7947 */ /* 0x000fec0003800000 */
.L_x_1079:
        /* <DEDUP_REMOVED lines=16> */
.L_x_1086:
[----:B------:R-:W-:-:S04]  /*4ab0*/  LOP3.LUT R4, R4, 0x80000000, RZ, 0xc0, !PT ;  /* 0x8000000004047812 */ /* 0x000fc800078ec0ff */
[----:B------:R-:W-:-:S04]  /*4ac0*/  SHF.R.U32.HI R4, RZ, 0x18, R4 ;  /* 0x00000018ff047819 */ /* 0x000fc80000011604 */
[----:B------:R-:W-:-:S04]  /*4ad0*/  LOP3.LUT R3, R3, R4, RZ, 0xfc, !PT ;  /* 0x0000000403037212 */ /* 0x000fc800078efcff */
[----:B------:R-:W-:-:S07]  /*4ae0*/  PRMT R0, R3, 0x7610, R0 ;  /* 0x0000761003007816 */ /* 0x000fce0000000000 */
.L_x_1085:
[----:B------:R-:W-:Y:S05]  /*4af0*/  BSYNC B0 ;  /* 0x0000000000007941 */ /* 0x000fea0003800000 */
.L_x_1084:
[----:B------:R0:W-:Y:S01]  /*4b00*/  STG.E.U8 desc[UR36][R8.64], R0 ;  /* 0x0000000008007986 */ /* 0x0001e2000c101124 */
[----:B------:R-:W-:Y:S01]  /*4b10*/  IMAD.MOV.U32 R19, RZ, RZ, R26 ;  /* 0x000000ffff137224 */ /* 0x000fe200078e001a */
[----:B------:R-:W-:Y:S06]  /*4b20*/  BRA `(.L_x_1056) ;  /* 0x0000000000bc7947 */ /* 0x000fec0003800000 */
.L_x_1078:
[----:B------:R-:W-:-:S13]  /*4b30*/  ISETP.NE.AND P0, PT, R0, 0x1c, PT ;  /* 0x0000001c0000780c */ /* 0x000fda0003f05270 */
[----:B------:R-:W-:Y:S05]  /*4b40*/  @!P0 BRA `(.L_x_1087) ;  /* 0x0000000000a88947 */ /* 0x000fea0003800000 */
[----:B------:R-:W-:-:S13]  /*4b50*/  ISETP.NE.AND P0, PT, R0, 0x1d, PT ;  /* 0x0000001d0000780c */ /* 0x000fda0003f05270 */
[----:B------:R-:W-:Y:S05]  /*4b60*/  @!P0 BRA `(.L_x_1088) ;  /* 0x0000000000908947 */ /* 0x000fea0003800000 */
[----:B------:R-:W-:-:S13]  /*4b70*/  ISETP.NE.AND P0, PT, R0, 0x2c, PT ;  /* 0x0000002c0000780c */ /* 0x000fda0003f05270 */
[----:B------:R-:W-:Y:S05]  /*4b80*/  @P0 BRA `(.L_x_1061) ;  /* 0x0000000000400947 */ /* 0x000fea0003800000 */
[----:B------:R-:W-:Y:S01]  /*4b90*/  SHF.R.U32.HI R5, RZ, 0x17, R4 ;  /* 0x00000017ff057819 */ /* 0x000fe20000011604 */
[----:B------:R-:W-:-:S03]  /*4ba0*/  IMAD.MOV.U32 R19, RZ, RZ, R26 ;  /* 0x000000ffff137224 */ /* 0x000fc600078e001a */
        /* <DEDUP_REMOVED lines=14> */
.L_x_1061:
        /* <DEDUP_REMOVED lines=15> */
[----:B0--3-5:R-:W-:Y:S05]  /*4d80*/  CALL.ABS.NOINC R14 ;  /* 0x000000000e007343 */ /* 0x029fea0003c00000 */
.L_x_1089:
[----:B------:R-:W-:Y:S01]  /*4d90*/  IMAD.MOV.U32 R19, RZ, RZ, R26 ;  /* 0x000000ffff137224 */ /* 0x000fe200078e001a */
[----:B------:R-:W-:Y:S06]  /*4da0*/  BRA `(.L_x_1056) ;  /* 0x00000000001c7947 */ /* 0x000fec0003800000 */
.L_x_1088:
[----:B------:R-:W0:Y:S01]  /*4db0*/  F2I.U64.TRUNC R4, R4 ;  /* 0x0000000400047311 */ /* 0x000e22000020d800 */
[----:B------:R-:W-:Y:S01]  /*4dc0*/  IMAD.MOV.U32 R19, RZ, RZ, R26 ;  /* 0x000000ffff137224 */ /* 0x000fe200078e001a */
[----:B0-----:R0:W-:Y:S01]  /*4dd0*/  STG.E.64 desc[UR36][R8.64], R4 ;  /* 0x0000000408007986 */ /* 0x0011e2000c101b24 */
[----:B------:R-:W-:Y:S05]  /*4de0*/  BRA `(.L_x_1056) ;  /* 0x00000000000c7947 */ /* 0x000fea0003800000 */
.L_x_1087:
[----:B------:R-:W0:Y:S01]  /*4df0*/  F2I.FTZ.U32.TRUNC.NTZ R3, R4 ;  /* 0x0000000400037305 */ /* 0x000e22000021f000 */
[----:B------:R-:W-:Y:S01]  /*4e00*/  IMAD.MOV.U32 R19, RZ, RZ, R26 ;  /* 0x000000ffff137224 */ /* 0x000fe200078e001a */
[----:B0-----:R0:W-:Y:S06]  /*4e10*/  STG.E desc[UR36][R8.64], R3 ;  /* 0x0000000308007986 */ /* 0x0011ec000c101924 */
.L_x_1056:
[----:B------:R-:W-:Y:S05]  /*4e20*/  BSYNC B6 ;  /* 0x0000000000067941 */ /* 0x000fea0003800000 */
.L_x_1055:
[----:B------:R-:W-:Y:S01]  /*4e30*/  ISETP.GE.AND P0, PT, R19, R17, PT ;  /* 0x000000111300720c */ /* 0x000fe20003f06270 */
[----:B------:R-:W-:-:S12]  /*4e40*/  BSSY B6, `(.L_x_1090) ;  /* 0x00001d8000067945 */ /* 0x000fd80003800000 */
[----:B------:R-:W-:Y:S05]  /*4e50*/  @P0 BRA `(.L_x_1091) ;  /* 0x0000001c00580947 */ /* 0x000fea0003800000 */
[----:B0-2-4-:R-:W0:Y:S01]  /*4e60*/  LDC.64 R8, c[0x0][0x230] ;  /* 0x00008c00ff087b82 */ /* 0x015e220000000a00 */
[----:B------:R-:W-:Y:S01]  /*4e70*/  IMAD R0, R2, 0x200, R19 ;  /* 0x0000020002007824 */ /* 0x000fe200078e0213 */
[----:B-1----:R-:W-:Y:S01]  /*4e80*/  PRMT R4, R16, 0x9910, RZ ;  /* 0x0000991010047816 */ /* 0x002fe200000000ff */
        /* <DEDUP_REMOVED lines=15> */
[----:B-----5:R-:W0:Y:S02]  /*4f80*/  F2I.FTZ.TRUNC.NTZ R3, R22 ;  /* 0x0000001600037305 */ /* 0x020e24000021f100 */
[----:B0-----:R0:W-:Y:S01]  /*4f90*/  STG.E.U8 desc[UR36][R8.64], R3 ;  /* 0x0000000308007986 */ /* 0x0011e2000c101124 */
[----:B------:R-:W-:Y:S05]  /*4fa0*/  BRA `(.L_x_1097) ;  /* 0x0000000c00507947 */ /* 0x000fea0003800000 */
.L_x_1095:
[----:B---3-5:R-:W0:Y:S02]  /*4fb0*/  F2I.S64.TRUNC R22, R22 ;  /* 0x0000001600167311 */ /* 0x028e24000020d900 */
[----:B0-----:R-:W-:-:S05]  /*4fc0*/  IMAD.MOV.U32 R3, RZ, RZ, R22 ;  /* 0x000000ffff037224 */ /* 0x001fca00078e0016 */
[----:B------:R4:W-:Y:S01]  /*4fd0*/  STG.E.U8 desc[UR36][R8.64], R3 ;  /* 0x0000000308007986 */ /* 0x0009e2000c101124 */
[----:B------:R-:W-:Y:S05]  /*4fe0*/  BRA `(.L_x_1097) ;  /* 0x0000000c00407947 */ /* 0x000fea0003800000 */
.L_x_1094:
[----:B------:R-:W-:-:S13]  /*4ff0*/  ISETP.NE.AND P0, PT, R0, 0x2, PT ;  /* 0x000000020000780c */ /* 0x000fda0003f05270 */
[----:B------:R-:W-:Y:S05]  /*5000*/  @!P0 BRA `(.L_x_1098) ;  /* 0x0000000000288947 */ /* 0x000fea0003800000 */
[----:B------:R-:W-:-:S13]  /*5010*/  ISETP.NE.AND P0, PT, R0, 0x3, PT ;  /* 0x000000030000780c */ /* 0x000fda0003f05270 */
[----:B------:R-:W-:Y:S05]  /*5020*/  @!P0 BRA `(.L_x_1099) ;  /* 0x0000000000148947 */ /* 0x000fea0003800000 */
[----:B------:R-:W-:-:S13]  /*5030*/  ISETP.NE.AND P0, PT, R0, 0x4, PT ;  /* 0x000000040000780c */ /* 0x000fda0003f05270 */
[----:B------:R-:W-:Y:S05]  /*5040*/  @P0 BRA `(.L_x_1096) ;  /* 0x0000000800d00947 */ /* 0x000fea0003800000 */
[----:B---3-5:R-:W0:Y:S02]  /*5050*/  F2I.S64.TRUNC R22, R22 ;  /* 0x0000001600167311 */ /* 0x028e24000020d900 */
[----:B0-----:R1:W-:Y:S01]  /*5060*/  STG.E.64 desc[UR36][R8.64], R22 ;  /* 0x0000001608007986 */ /* 0x0013e2000c101b24 */
[----:B------:R-:W-:Y:S05]  /*5070*/  BRA `(.L_x_1097) ;  /* 0x0000000c001c7947 */ /* 0x000fea0003800000 */
.L_x_1099:
[----:B-----5:R-:W0:Y:S02]  /*5080*/  F2I.FTZ.TRUNC.NTZ R3, R22 ;  /* 0x0000001600037305 */ /* 0x020e24000021f100 */
[----:B0-----:R2:W-:Y:S01]  /*5090*/  STG.E desc[UR36][R8.64], R3 ;  /* 0x0000000308007986 */ /* 0x0015e2000c101924 */
[----:B------:R-:W-:Y:S05]  /*50a0*/  BRA `(.L_x_1097) ;  /* 0x0000000c00107947 */ /* 0x000fea0003800000 */
.L_x_1098:
[----:B-----5:R-:W0:Y:S02]  /*50b0*/  F2I.FTZ.TRUNC.NTZ R3, R22 ;  /* 0x0000001600037305 */ /* 0x020e24000021f100 */
[----:B0-----:R0:W-:Y:S01]  /*50c0*/  STG.E.U16 desc[UR36][R8.64], R3 ;  /* 0x0000000308007986 */ /* 0x0011e2000c101524 */
[----:B------:R-:W-:Y:S05]  /*50d0*/  BRA `(.L_x_1097) ;  /* 0x0000000c00047947 */ /* 0x000fea0003800000 */
.L_x_1093:
[----:B------:R-:W-:-:S13]  /*50e0*/  ISETP.GT.AND P0, PT, R0, 0x6, PT ;  /* 0x000000060000780c */ /* 0x000fda0003f04270 */
[----:B------:R-:W-:Y:S05]  /*50f0*/  @P0 BRA `(.L_x_1100) ;  /* 0x0000000000240947 */ /* 0x000fea0003800000 */
[----:B------:R-:W-:-:S13]  /*5100*/  ISETP.NE.AND P0, PT, R0, 0x5, PT ;  /* 0x000000050000780c */ /* 0x000fda0003f05270 */
[----:B------:R-:W-:Y:S05]  /*5110*/  @!P0 BRA `(.L_x_1101) ;  /* 0x0000000000108947 */ /* 0x000fea0003800000 */
[----:B------:R-:W-:-:S13]  /*5120*/  ISETP.NE.AND P0, PT, R0, 0x6, PT ;  /* 0x000000060000780c */ /* 0x000fda0003f05270 */
[----:B------:R-:W-:Y:S05]  /*5130*/  @P0 BRA `(.L_x_1096) ;  /* 0x0000000800940947 */ /* 0x000fea0003800000 */
[----:B-----5:R0:W-:Y:S01]  /*5140*/  STG.E desc[UR36][R8.64], R22 ;  /* 0x0000001608007986 */ /* 0x0201e2000c101924 */
[----:B------:R-:W-:Y:S05]  /*5150*/  BRA `(.L_x_1097) ;  /* 0x0000000800e47947 */ /* 0x000fea0003800000 */
.L_x_1101:
[----:B-----5:R-:W-:-:S05]  /*5160*/  F2FP.F16.F32.PACK_AB R22, RZ, R22 ;  /* 0x00000016ff16723e */ /* 0x020fca00000000ff */
[----:B------:R0:W-:Y:S01]  /*5170*/  STG.E.U16 desc[UR36][R8.64], R22 ;  /* 0x0000001608007986 */ /* 0x0001e2000c101524 */
[----:B------:R-:W-:Y:S05]  /*5180*/  BRA `(.L_x_1097) ;  /* 0x0000000800d87947 */ /* 0x000fea0003800000 */
.L_x_1100:
[----:B------:R-:W-:-:S13]  /*5190*/  ISETP.NE.AND P0, PT, R0, 0x7, PT ;  /* 0x000000070000780c */ /* 0x000fda0003f05270 */
[----:B------:R-:W-:Y:S05]  /*51a0*/  @!P0 BRA `(.L_x_1102) ;  /* 0x00000000002c8947 */ /* 0x000fea0003800000 */
[----:B------:R-:W-:-:S13]  /*51b0*/  ISETP.NE.AND P0, PT, R0, 0x8, PT ;  /* 0x000000080000780c */ /* 0x000fda0003f05270 */
[----:B------:R-:W-:Y:S05]  /*51c0*/  @!P0 BRA `(.L_x_1103) ;  /* 0x0000000000148947 */ /* 0x000fea0003800000 */
[----:B------:R-:W-:-:S13]  /*51d0*/  ISETP.NE.AND P0, PT, R0, 0x9, PT ;  /* 0x000000090000780c */ /* 0x000fda0003f05270 */
[----:B------:R-:W-:Y:S05]  /*51e0*/  @P0 BRA `(.L_x_1096) ;  /* 0x0000000800680947 */ /* 0x000fea0003800000 */
[----:B---3-5:R-:W-:-:S05]  /*51f0*/  IMAD.MOV.U32 R23, RZ, RZ, RZ ;  /* 0x000000ffff177224 */ /* 0x028fca00078e00ff */
[----:B------:R0:W-:Y:S01]  /*5200*/  STG.E.64 desc[UR36][R8.64], R22 ;  /* 0x0000001608007986 */ /* 0x0001e2000c101b24 */
[----:B------:R-:W-:Y:S05]  /*5210*/  BRA `(.L_x_1097) ;  /* 0x0000000800b47947 */ /* 0x000fea0003800000 */
.L_x_1103:
[----:B-----5:R-:W-:-:S04]  /*5220*/  F2FP.F16.F32.PACK_AB R3, RZ, R22 ;  /* 0x00000016ff03723e */ /* 0x020fc800000000ff */
[----:B------:R-:W-:-:S05]  /*5230*/  PRMT R3, R3, 0x5410, RZ ;  /* 0x0000541003037816 */ /* 0x000fca00000000ff */
[----:B------:R0:W-:Y:S01]  /*5240*/  STG.E desc[UR36][R8.64], R3 ;  /* 0x0000000308007986 */ /* 0x0001e2000c101924 */
[----:B------:R-:W-:Y:S05]  /*5250*/  BRA `(.L_x_1097) ;  /* 0x0000000800a47947 */ /* 0x000fea0003800000 */
.L_x_1102:
[----:B-----5:R-:W-:-:S06]  /*5260*/  FMUL.FTZ R4, R22, 1 ;  /* 0x3f80000016047820 */ /* 0x020fcc0000410000 */
[----:B------:R-:W0:Y:S02]  /*5270*/  F2F.F64.F32 R4, R4 ;  /* 0x0000000400047310 */ /* 0x000e240000201800 */
[----:B0-----:R0:W-:Y:S01]  /*5280*/  STG.E.64 desc[UR36][R8.64], R4 ;  /* 0x0000000408007986 */ /* 0x0011e2000c101b24 */
[----:B------:R-:W-:Y:S05]  /*5290*/  BRA `(.L_x_1097) ;  /* 0x0000000800947947 */ /* 0x000fea0003800000 */
.L_x_1092:
        /* <DEDUP_REMOVED lines=8> */
[----:B-----5:R-:W-:-:S04]  /*5320*/  FSETP.NEU.FTZ.AND P0, PT, R22, RZ, PT ;  /* 0x000000ff1600720b */ /* 0x020fc80003f1d000 */
[----:B------:R-:W-:-:S05]  /*5330*/  SEL R3, RZ, 0x1, !P0 ;  /* 0x00000001ff037807 */ /* 0x000fca0004000000 */
[----:B------:R0:W-:Y:S01]  /*5340*/  STG.E.U8 desc[UR36][R8.64], R3 ;  /* 0x0000000308007986 */ /* 0x0001e2000c101124 */
[----:B------:R-:W-:Y:S05]  /*5350*/  BRA `(.L_x_1097) ;  /* 0x0000000800647947 */ /* 0x000fea0003800000 */
.L_x_1106:
[----:B-----5:R-:W-:Y:S01]  /*5360*/  FMUL.FTZ R4, R22, 1 ;  /* 0x3f80000016047820 */ /* 0x020fe20000410000 */
[----:B------:R-:W-:-:S05]  /*5370*/  CS2R R6, SRZ ;  /* 0x0000000000067805 */ /* 0x000fca000001ff00 */
[----:B------:R-:W0:Y:S02]  /*5380*/  F2F.F64.F32 R4, R4 ;  /* 0x0000000400047310 */ /* 0x000e240000201800 */
[----:B0-----:R0:W-:Y:S01]  /*5390*/  STG.E.128 desc[UR36][R8.64], R4 ;  /* 0x0000000408007986 */ /* 0x0011e2000c101d24 */
[----:B------:R-:W-:Y:S05]  /*53a0*/  BRA `(.L_x_1097) ;  /* 0x0000000800507947 */ /* 0x000fea0003800000 */
.L_x_1105:
[----:B------:R-:W-:-:S13]  /*53b0*/  ISETP.NE.AND P0, PT, R0, 0xf, PT ;  /* 0x0000000f0000780c */ /* 0x000fda0003f05270 */
[----:B------:R-:W-:Y:S05]  /*53c0*/  @!P0 BRA `(.L_x_1107) ;  /* 0x0000000000ac8947 */ /* 0x000fea0003800000 */
[----:B------:R-:W-:-:S13]  /*53d0*/  ISETP.NE.AND P0, PT, R0, 0x17, PT ;  /* 0x000000170000780c */ /* 0x000fda0003f05270 */
[----:B------:R-:W-:Y:S05]  /*53e0*/  @!P0 BRA `(.L_x_1108) ;  /* 0x0000000000508947 */ /* 0x000fea0003800000 */
[----:B------:R-:W-:-:S13]  /*53f0*/  ISETP.NE.AND P0, PT, R0, 0x18, PT ;  /* 0x000000180000780c */ /* 0x000fda0003f05270 */
[----:B------:R-:W-:Y:S05]  /*5400*/  @P0 BRA `(.L_x_1096) ;  /* 0x0000000400e00947 */ /* 0x000fea0003800000 */
[C---:B-----5:R-:W-:Y:S01]  /*5410*/  LOP3.LUT R4, R22.reuse, 0x7fffffff, RZ, 0xc0, !PT ;  /* 0x7fffffff16047812 */ /* 0x060fe200078ec0ff */
        /* <DEDUP_REMOVED lines=13> */
.L_x_1110:
[----:B------:R-:W-:Y:S05]  /*54f0*/  BSYNC B0 ;  /* 0x0000000000007941 */ /* 0x000fea0003800000 */
.L_x_1109:
[----:B------:R-:W-:-:S05]  /*5500*/  LOP3.LUT R5, R0, R5, RZ, 0xfc, !PT ;  /* 0x0000000500057212 */ /* 0x000fca00078efcff */
[----:B------:R0:W-:Y:S01]  /*5510*/  STG.E.U8 desc[UR36][R8.64], R5 ;  /* 0x0000000508007986 */ /* 0x0001e2000c101124 */
[----:B------:R-:W-:Y:S05]  /*5520*/  BRA `(.L_x_1097) ;  /* 0x0000000400f07947 */ /* 0x000fea0003800000 */
.L_x_1108:
[----:B-----5:R-:W-:Y:S01]  /*5530*/  LOP3.LUT R4, R22, 0x7fffffff, RZ, 0xc0, !PT ;  /* 0x7fffffff16047812 */ /* 0x020fe200078ec0ff */
        /* <DEDUP_REMOVED lines=11> */
.L_x_1112:
[----:B------:R-:W-:Y:S01]  /*55f0*/  IMAD.MOV.U32 R0, RZ, RZ, 0x7f ;  /* 0x0000007fff007424 */ /* 0x000fe200078e00ff */
[----:B------:R-:W-:-:S04]  /*5600*/  ISETP.GT.U32.AND P0, PT, R4, 0x7f800000, PT ;  /* 0x7f8000000400780c */ /* 0x000fc80003f04070 */
[----:B------:R-:W-:-:S09]  /*5610*/  SEL R0, R0, 0x7c, P0 ;  /* 0x0000007c00007807 */ /* 0x000fd20000000000 */
.L_x_1113:
[----:B------:R-:W-:Y:S05]  /*5620*/  BSYNC B0 ;  /* 0x0000000000007941 */ /* 0x000fea0003800000 */
.L_x_1111:
[----:B------:R-:W-:-:S04]  /*5630*/  LOP3.LUT R22, R22, 0x80000000, RZ, 0xc0, !PT ;  /* 0x8000000016167812 */ /* 0x000fc800078ec0ff */
[----:B------:R-:W-:-:S04]  /*5640*/  SHF.R.U32.HI R3, RZ, 0x18, R22 ;  /* 0x00000018ff037819 */ /* 0x000fc80000011616 */
[----:B------:R-:W-:-:S05]  /*5650*/  LOP3.LUT R3, R0, R3, RZ, 0xfc, !PT ;  /* 0x0000000300037212 */ /* 0x000fca00078efcff */
[----:B------:R0:W-:Y:S01]  /*5660*/  STG.E.U8 desc[UR36][R8.64], R3 ;  /* 0x0000000308007986 */ /* 0x0001e2000c101124 */
[----:B------:R-:W-:Y:S05]  /*5670*/  BRA `(.L_x_1097) ;  /* 0x00000004009c7947 */ /* 0x000fea0003800000 */
.L_x_1107:
[----:B-----5:R-:W-:-:S05]  /*5680*/  F2FP.BF16.F32.PACK_AB R22, RZ, R22 ;  /* 0x00000016ff16723e */ /* 0x020fca00000010ff */
[----:B------:R0:W-:Y:S01]  /*5690*/  STG.E.U16 desc[UR36][R8.64], R22 ;  /* 0x0000001608007986 */ /* 0x0001e2000c101524 */
[----:B------:R-:W-:Y:S05]  /*56a0*/  BRA `(.L_x_1097) ;  /* 0x0000000400907947 */ /* 0x000fea0003800000 */
.L_x_1104:
        /* <DEDUP_REMOVED lines=8> */
[----:B-----5:R-:W0:Y:S02]  /*5730*/  F2I.FTZ.U32.TRUNC.NTZ R3, R22 ;  /* 0x0000001600037305 */ /* 0x020e24000021f000 */
[----:B0-----:R0:W-:Y:S01]  /*5740*/  STG.E.U16 desc[UR36][R8.64], R3 ;  /* 0x0000000308007986 */ /* 0x0011e2000c101524 */
[----:B------:R-:W-:Y:S05]  /*5750*/  BRA `(.L_x_1097) ;  /* 0x0000000400647947 */ /* 0x000fea0003800000 */
.L_x_1116:
[----:B-----5:R-:W-:Y:S01]  /*5760*/  LOP3.LUT R3, R22, 0x7fffffff, RZ, 0xc0, !PT ;  /* 0x7fffffff16037812 */ /* 0x020fe200078ec0ff */
        /* <DEDUP_REMOVED lines=15> */
.L_x_1119:
[----:B------:R-:W-:-:S04]  /*5860*/  LOP3.LUT R22, R22, 0x80000000, RZ, 0xc0, !PT ;  /* 0x8000000016167812 */ /* 0x000fc800078ec0ff */
[----:B------:R-:W-:-:S04]  /*5870*/  SHF.R.U32.HI R3, RZ, 0x18, R22 ;  /* 0x00000018ff037819 */ /* 0x000fc80000011616 */
[----:B------:R-:W-:-:S04]  /*5880*/  LOP3.LUT R0, R0, R3, RZ, 0xfc, !PT ;  /* 0x0000000300007212 */ /* 0x000fc800078efcff */
[----:B------:R-:W-:-:S07]  /*5890*/  PRMT R4, R0, 0x7610, R4 ;  /* 0x0000761000047816 */ /* 0x000fce0000000004 */
.L_x_1118:
[----:B------:R-:W-:Y:S05]  /*58a0*/  BSYNC B0 ;  /* 0x0000000000007941 */ /* 0x000fea0003800000 */
.L_x_1117:
[----:B------:R0:W-:Y:S01]  /*58b0*/  STG.E.U8 desc[UR36][R8.64], R4 ;  /* 0x0000000408007986 */ /* 0x0001e2000c101124 */
[----:B------:R-:W-:Y:S05]  /*58c0*/  BRA `(.L_x_1097) ;  /* 0x0000000400087947 */ /* 0x000fea0003800000 */
.L_x_1115:
        /* <DEDUP_REMOVED lines=16> */
.L_x_1122:
[----:B------:R-:W-:-:S04]  /*59d0*/  LOP3.LUT R22, R22, 0x80000000, RZ, 0xc0, !PT ;  /* 0x8000000016167812 */ /* 0x000fc800078ec0ff */
[----:B------:R-:W-:-:S04]  /*59e0*/  SHF.R.U32.HI R3, RZ, 0x18, R22 ;  /* 0x00000018ff037819 */ /* 0x000fc80000011616 */
[----:B------:R-:W-:-:S04]  /*59f0*/  LOP3.LUT R0, R0, R3, RZ, 0xfc, !PT ;  /* 0x0000000300007212 */ /* 0x000fc800078efcff */
[----:B------:R-:W-:-:S07]  /*5a00*/  PRMT R4, R0, 0x7610, R4 ;  /* 0x0000761000047816 */ /* 0x000fce0000000004 */
.L_x_1121:
[----:B------:R-:W-:Y:S05]  /*5a10*/  BSYNC B0 ;  /* 0x0000000000007941 */ /* 0x000fea0003800000 */
.L_x_1120:
[----:B------:R0:W-:Y:S01]  /*5a20*/  STG.E.U8 desc[UR36][R8.64], R4 ;  /* 0x0000000408007986 */ /* 0x0001e2000c101124 */
[----:B------:R-:W-:Y:S05]  /*5a30*/  BRA `(.L_x_1097) ;  /* 0x0000000000ac7947 */ /* 0x000fea0003800000 */
.L_x_1114:
[----:B------:R-:W-:-:S13]  /*5a40*/  ISETP.NE.AND P0, PT, R0, 0x1c, PT ;  /* 0x0000001c0000780c */ /* 0x000fda0003f05270 */
[----:B------:R-:W-:Y:S05]  /*5a50*/  @!P0 BRA `(.L_x_1123) ;  /* 0x00000000009c8947 */ /* 0x000fea0003800000 */
[----:B------:R-:W-:-:S13]  /*5a60*/  ISETP.NE.AND P0, PT, R0, 0x1d, PT ;  /* 0x0000001d0000780c */ /* 0x000fda0003f05270 */
[----:B------:R-:W-:Y:S05]  /*5a70*/  @!P0 BRA `(.L_x_1124) ;  /* 0x0000000000888947 */ /* 0x000fea0003800000 */
[----:B------:R-:W-:-:S13]  /*5a80*/  ISETP.NE.AND P0, PT, R0, 0x2c, PT ;  /* 0x0000002c0000780c */ /* 0x000fda0003f05270 */
[----:B------:R-:W-:Y:S05]  /*5a90*/  @P0 BRA `(.L_x_1096) ;  /* 0x00000000003c0947 */ /* 0x000fea0003800000 */
[----:B-----5:R-:W-:-:S04]  /*5aa0*/  SHF.R.U32.HI R4, RZ, 0x17, R22 ;  /* 0x00000017ff047819 */ /* 0x020fc80000011616 */
        /* <DEDUP_REMOVED lines=14> */
.L_x_1096:
        /* <DEDUP_REMOVED lines=16> */
.L_x_1125:
[----:B------:R-:W-:Y:S05]  /*5c90*/  BRA `(.L_x_1097) ;  /* 0x0000000000147947 */ /* 0x000fea0003800000 */
.L_x_1124:
[----:B---3-5:R-:W0:Y:S02]  /*5ca0*/  F2I.U64.TRUNC R22, R22 ;  /* 0x0000001600167311 */ /* 0x028e24000020d800 */
[----:B0-----:R0:W-:Y:S01]  /*5cb0*/  STG.E.64 desc[UR36][R8.64], R22 ;  /* 0x0000001608007986 */ /* 0x0011e2000c101b24 */
[----:B------:R-:W-:Y:S05]  /*5cc0*/  BRA `(.L_x_1097) ;  /* 0x0000000000087947 */ /* 0x000fea0003800000 */
.L_x_1123:
[----:B-----5:R-:W0:Y:S02]  /*5cd0*/  F2I.FTZ.U32.TRUNC.NTZ R3, R22 ;  /* 0x0000001600037305 */ /* 0x020e24000021f000 */
[----:B0-----:R0:W-:Y:S02]  /*5ce0*/  STG.E desc[UR36][R8.64], R3 ;  /* 0x0000000308007986 */ /* 0x0011e4000c101924 */
.L_x_1097:
[----:B------:R-:W-:-:S05]  /*5cf0*/  VIADD R19, R19, 0x80 ;  /* 0x0000008013137836 */ /* 0x000fca0000000000 */
[----:B------:R-:W-:-:S13]  /*5d00*/  ISETP.GE.AND P0, PT, R19, R17, PT ;  /* 0x000000111300720c */ /* 0x000fda0003f06270 */
[----:B------:R-:W-:Y:S05]  /*5d10*/  @P0 BRA `(.L_x_1091) ;  /* 0x0000000c00a80947 */ /* 0x000fea0003800000 */
[----:B012-4-:R-:W0:Y:S01]  /*5d20*/  LDC.64 R8, c[0x0][0x230] ;  /* 0x00008c00ff087b82 */ /* 0x017e220000000a00 */
        /* <DEDUP_REMOVED lines=20> */
.L_x_1129:
[----:B------:R-:W0:Y:S02]  /*5e70*/  F2I.S64.TRUNC R24, R24 ;  /* 0x0000001800187311 */ /* 0x000e24000020d900 */
[----:B0-----:R-:W-:-:S05]  /*5e80*/  IMAD.MOV.U32 R3, RZ, RZ, R24 ;  /* 0x000000ffff037224 */ /* 0x001fca00078e0018 */
[----:B------:R0:W-:Y:S01]  /*5e90*/  STG.E.U8 desc[UR36][R8.64], R3 ;  /* 0x0000000308007986 */ /* 0x0001e2000c101124 */
[----:B------:R-:W-:Y:S05]  /*5ea0*/  BRA `(.L_x_1131) ;  /* 0x0000000c00407947 */ /* 0x000fea0003800000 */
.L_x_1128:
        /* <DEDUP_REMOVED lines=9> */
.L_x_1133:
[----:B------:R-:W0:Y:S02]  /*5f40*/  F2I.FTZ.TRUNC.NTZ R3, R24 ;  /* 0x0000001800037305 */ /* 0x000e24000021f100 */
[----:B0-----:R0:W-:Y:S01]  /*5f50*/  STG.E desc[UR36][R8.64], R3 ;  /* 0x0000000308007986 */ /* 0x0011e2000c101924 */
[----:B------:R-:W-:Y:S05]  /*5f60*/  BRA `(.L_x_1131) ;  /* 0x0000000c00107947 */ /* 0x000fea0003800000 */
.L_x_1132:
[----:B------:R-:W0:Y:S02]  /*5f70*/  F2I.FTZ.TRUNC.NTZ R3, R24 ;  /* 0x0000001800037305 */ /* 0x000e24000021f100 */
[----:B0-----:R0:W-:Y:S01]  /*5f80*/  STG.E.U16 desc[UR36][R8.64], R3 ;  /* 0x0000000308007986 */ /* 0x0011e2000c101524 */
[----:B------:R-:W-:Y:S05]  /*5f90*/  BRA `(.L_x_1131) ;  /* 0x0000000c00047947 */ /* 0x000fea0003800000 */
.L_x_1127:
        /* <DEDUP_REMOVED lines=8> */
.L_x_1135:
[----:B------:R-:W-:-:S05]  /*6020*/  F2FP.F16.F32.PACK_AB R24, RZ, R24 ;  /* 0x00000018ff18723e */ /* 0x000fca00000000ff */
[----:B------:R0:W-:Y:S01]  /*6030*/  STG.E.U16 desc[UR36][R8.64], R24 ;  /* 0x0000001808007986 */ /* 0x0001e2000c101524 */
[----:B------:R-:W-:Y:S05]  /*6040*/  BRA `(.L_x_1131) ;  /* 0x0000000800d87947 */ /* 0x000fea0003800000 */
.L_x_1134:
        /* <DEDUP_REMOVED lines=9> */
.L_x_1137:
[----:B------:R-:W-:-:S04]  /*60e0*/  F2FP.F16.F32.PACK_AB R3, RZ, R24 ;  /* 0x00000018ff03723e */ /* 0x000fc800000000ff */
[----:B------:R-:W-:-:S05]  /*60f0*/  PRMT R3, R3, 0x5410, RZ ;  /* 0x0000541003037816 */ /* 0x000fca00000000ff */
[----:B------:R0:W-:Y:S01]  /*6100*/  STG.E desc[UR36][R8.64], R3 ;  /* 0x0000000308007986 */ /* 0x0001e2000c101924 */
[----:B------:R-:W-:Y:S05]  /*6110*/  BRA `(.L_x_1131) ;  /* 0x0000000800a47947 */ /* 0x000fea0003800000 */
.L_x_1136:
[----:B------:R-:W-:-:S06]  /*6120*/  FMUL.FTZ R4, R24, 1 ;  /* 0x3f80000018047820 */ /* 0x000fcc0000410000 */
[----:B------:R-:W0:Y:S02]  /*6130*/  F2F.F64.F32 R4, R4 ;  /* 0x0000000400047310 */ /* 0x000e240000201800 */
[----:B0-----:R0:W-:Y:S01]  /*6140*/  STG.E.64 desc[UR36][R8.64], R4 ;  /* 0x0000000408007986 */ /* 0x0011e2000c101b24 */
[----:B------:R-:W-:Y:S05]  /*6150*/  BRA `(.L_x_1131) ;  /* 0x0000000800947947 */ /* 0x000fea0003800000 */
.L_x_1126:
        /* <DEDUP_REMOVED lines=12> */
.L_x_1140:
[----:B------:R-:W-:Y:S01]  /*6220*/  FMUL.FTZ R4, R24, 1 ;  /* 0x3f80000018047820 */ /* 0x000fe20000410000 */
[----:B------:R-:W-:-:S05]  /*6230*/  CS2R R6, SRZ ;  /* 0x0000000000067805 */ /* 0x000fca000001ff00 */
[----:B------:R-:W0:Y:S02]  /*6240*/  F2F.F64.F32 R4, R4 ;  /* 0x0000000400047310 */ /* 0x000e240000201800 */
[----:B0-----:R0:W-:Y:S01]  /*6250*/  STG.E.128 desc[UR36][R8.64], R4 ;  /* 0x0000000408007986 */ /* 0x0011e2000c101d24 */
[----:B------:R-:W-:Y:S05]  /*6260*/  BRA `(.L_x_1131) ;  /* 0x0000000800507947 */ /* 0x000fea0003800000 */
.L_x_1139:
        /* <DEDUP_REMOVED lines=20> */
.L_x_1144:
[----:B------:R-:W-:Y:S05]  /*63b0*/  BSYNC B0 ;  /* 0x0000000000007941 */ /* 0x000fea0003800000 */
.L_x_1143:
[----:B------:R-:W-:-:S05]  /*63c0*/  LOP3.LUT R5, R0, R5, RZ, 0xfc, !PT ;  /* 0x0000000500057212 */ /* 0x000fca00078efcff */
[----:B------:R0:W-:Y:S01]  /*63d0*/  STG.E.U8 desc[UR36][R8.64], R5 ;  /* 0x0000000508007986 */ /* 0x0001e2000c101124 */
[----:B------:R-:W-:Y:S05]  /*63e0*/  BRA `(.L_x_1131) ;  /* 0x0000000400f07947 */ /* 0x000fea0003800000 */
.L_x_1142:
        /* <DEDUP_REMOVED lines=12> */
.L_x_1146:
[----:B------:R-:W-:Y:S01]  /*64b0*/  IMAD.MOV.U32 R0, RZ, RZ, 0x7f ;  /* 0x0000007fff007424 */ /* 0x000fe200078e00ff */
[----:B------:R-:W-:-:S04]  /*64c0*/  ISETP.GT.U32.AND P0, PT, R4, 0x7f800000, PT ;  /* 0x7f8000000400780c */ /* 0x000fc80003f04070 */
[----:B------:R-:W-:-:S09]  /*64d0*/  SEL R0, R0, 0x7c, P0 ;  /* 0x0000007c00007807 */ /* 0x000fd20000000000 */
.L_x_1147:
[----:B------:R-:W-:Y:S05]  /*64e0*/  BSYNC B0 ;  /* 0x0000000000007941 */ /* 0x000fea0003800000 */
.L_x_1145:
[----:B------:R-:W-:-:S04]  /*64f0*/  LOP3.LUT R24, R24, 0x80000000, RZ, 0xc0, !PT ;  /* 0x8000000018187812 */ /* 0x000fc800078ec0ff */
[----:B------:R-:W-:-:S04]  /*6500*/  SHF.R.U32.HI R3, RZ, 0x18, R24 ;  /* 0x00000018ff037819 */ /* 0x000fc80000011618 */
[----:B------:R-:W-:-:S05]  /*6510*/  LOP3.LUT R3, R0, R3, RZ, 0xfc, !PT ;  /* 0x0000000300037212 */ /* 0x000fca00078efcff */
[----:B------:R0:W-:Y:S01]  /*6520*/  STG.E.U8 desc[UR36][R8.64], R3 ;  /* 0x0000000308007986 */ /* 0x0001e2000c101124 */
[----:B------:R-:W-:Y:S05]  /*6530*/  BRA `(.L_x_1131) ;  /* 0x00000004009c7947 */ /* 0x000fea0003800000 */
.L_x_1141:
[----:B------:R-:W-:-:S05]  /*6540*/  F2FP.BF16.F32.PACK_AB R24, RZ, R24 ;  /* 0x00000018ff18723e */ /* 0x000fca00000010ff */
[----:B------:R0:W-:Y:S01]  /*6550*/  STG.E.U16 desc[UR36][R8.64], R24 ;  /* 0x0000001808007986 */ /* 0x0001e2000c101524 */
[----:B------:R-:W-:Y:S05]  /*6560*/  BRA `(.L_x_1131) ;  /* 0x0000000400907947 */ /* 0x000fea0003800000 */
.L_x_1138:
        /* <DEDUP_REMOVED lines=11> */
.L_x_1150:
        /* <DEDUP_REMOVED lines=16> */
.L_x_1153:
[----:B------:R-:W-:-:S04]  /*6720*/  LOP3.LUT R24, R24, 0x80000000, RZ, 0xc0, !PT ;  /* 0x8000000018187812 */ /* 0x000fc800078ec0ff */
[----:B------:R-:W-:-:S04]  /*6730*/  SHF.R.U32.HI R3, RZ, 0x18, R24 ;  /* 0x00000018ff037819 */ /* 0x000fc80000011618 */
[----:B------:R-:W-:-:S04]  /*6740*/  LOP3.LUT R0, R0, R3, RZ, 0xfc, !PT ;  /* 0x0000000300007212 */ /* 0x000fc800078efcff */
[----:B------:R-:W-:-:S07]  /*6750*/  PRMT R4, R0, 0x7610, R4 ;  /* 0x0000761000047816 */ /* 0x000fce0000000004 */
.L_x_1152:
[----:B------:R-:W-:Y:S05]  /*6760*/  BSYNC B0 ;  /* 0x0000000000007941 */ /* 0x000fea0003800000 */
.L_x_1151:
[----:B------:R4:W-:Y:S01]  /*6770*/  STG.E.U8 desc[UR36][R8.64], R4 ;  /* 0x0000000408007986 */ /* 0x0009e2000c101124 */
[----:B------:R-:W-:Y:S05]  /*6780*/  BRA `(.L_x_1131) ;  /* 0x0000000400087947 */ /* 0x000fea0003800000 */
.L_x_1149:
        /* <DEDUP_REMOVED lines=16> */
.L_x_1156:
[----:B------:R-:W-:-:S04]  /*6890*/  LOP3.LUT R24, R24, 0x80000000, RZ, 0xc0, !PT ;  /* 0x8000000018187812 */ /* 0x000fc800078ec0ff */
[----:B------:R-:W-:-:S04]  /*68a0*/  SHF.R.U32.HI R3, RZ, 0x18, R24 ;  /* 0x00000018ff037819 */ /* 0x000fc80000011618 */
[----:B------:R-:W-:-:S04]  /*68b0*/  LOP3.LUT R0, R0, R3, RZ, 0xfc, !PT ;  /* 0x0000000300007212 */ /* 0x000fc800078efcff */
[----:B------:R-:W-:-:S07]  /*68c0*/  PRMT R4, R0, 0x7610, R4 ;  /* 0x0000761000047816 */ /* 0x000fce0000000004 */
.L_x_1155:
[----:B------:R-:W-:Y:S05]  /*68d0*/  BSYNC B0 ;  /* 0x0000000000007941 */ /* 0x000fea0003800000 */
.L_x_1154:
[----:B------:R0:W-:Y:S01]  /*68e0*/  STG.E.U8 desc[UR36][R8.64], R4 ;  /* 0x0000000408007986 */ /* 0x0001e2000c101124 */
[----:B------:R-:W-:Y:S05]  /*68f0*/  BRA `(.L_x_1131) ;  /* 0x0000000000ac7947 */ /* 0x000fea0003800000 */
.L_x_1148:
        /* <DEDUP_REMOVED lines=21> */
.L_x_1130:
        /* <DEDUP_REMOVED lines=15> */
[----:B0--3--:R-:W-:Y:S05]  /*6b40*/  CALL.ABS.NOINC R14 ;  /* 0x000000000e007343 */ /* 0x009fea0003c00000 */
.L_x_1159:
[----:B------:R-:W-:Y:S05]  /*6b50*/  BRA `(.L_x_1131) ;  /* 0x0000000000147947 */ /* 0x000fea0003800000 */
.L_x_1158:
[----:B------:R-:W0:Y:S02]  /*6b60*/  F2I.U64.TRUNC R24, R24 ;  /* 0x0000001800187311 */ /* 0x000e24000020d800 */
[----:B0-----:R2:W-:Y:S01]  /*6b70*/  STG.E.64 desc[UR36][R8.64], R24 ;  /* 0x0000001808007986 */ /* 0x0015e2000c101b24 */
[----:B------:R-:W-:Y:S05]  /*6b80*/  BRA `(.L_x_1131) ;  /* 0x0000000000087947 */ /* 0x000fea0003800000 */
.L_x_1157:
[----:B------:R-:W0:Y:S02]  /*6b90*/  F2I.FTZ.U32.TRUNC.NTZ R3, R24 ;  /* 0x0000001800037305 */ /* 0x000e24000021f000 */
[----:B0-----:R0:W-:Y:S02]  /*6ba0*/  STG.E desc[UR36][R8.64], R3 ;  /* 0x0000000308007986 */ /* 0x0011e4000c101924 */
.L_x_1131:
[----:B------:R-:W-:-:S07]  /*6bb0*/  VIADD R19, R19, 0x80 ;  /* 0x0000008013137836 */ /* 0x000fce0000000000 */
.L_x_1091:
[----:B------:R-:W-:Y:S05]  /*6bc0*/  BSYNC B6 ;  /* 0x0000000000067941 */ /* 0x000fea0003800000 */
.L_x_1090:
[----:B------:R-:W-:-:S13]  /*6bd0*/  ISETP.GE.AND P0, PT, R19, R17, PT ;  /* 0x000000111300720c */ /* 0x000fda0003f06270 */
[----:B------:R-:W-:Y:S05]  /*6be0*/  @P0 EXIT ;  /* 0x000000000000094d */ /* 0x000fea0003800000 */
[----:B0-2-4-:R-:W0:Y:S01]  /*6bf0*/  LDC.64 R4, c[0x0][0x230] ;  /* 0x00008c00ff047b82 */ /* 0x015e220000000a00 */
        /* <DEDUP_REMOVED lines=17> */
[----:B0-----:R-:W-:Y:S01]  /*6d10*/  STG.E.U8 desc[UR36][R2.64], R5 ;  /* 0x0000000502007986 */ /* 0x001fe2000c101124 */
[----:B------:R-:W-:Y:S05]  /*6d20*/  EXIT ;  /* 0x000000000000794d */ /* 0x000fea0003800000 */
.L_x_1163:
[----:B-----5:R-:W0:Y:S02]  /*6d30*/  F2I.S64.TRUNC R18, R18 ;  /* 0x0000001200127311 */ /* 0x020e24000020d900 */
[----:B0-----:R-:W-:-:S05]  /*6d40*/  IMAD.MOV.U32 R5, RZ, RZ, R18 ;  /* 0x000000ffff057224 */ /* 0x001fca00078e0012 */
[----:B------:R-:W-:Y:S01]  /*6d50*/  STG.E.U8 desc[UR36][R2.64], R5 ;  /* 0x0000000502007986 */ /* 0x000fe2000c101124 */
[----:B------:R-:W-:Y:S05]  /*6d60*/  EXIT ;  /* 0x000000000000794d */ /* 0x000fea0003800000 */
.L_x_1162:
[----:B------:R-:W-:-:S13]  /*6d70*/  ISETP.NE.AND P0, PT, R0, 0x2, PT ;  /* 0x000000020000780c */ /* 0x000fda0003f05270 */
[----:B------:R-:W-:Y:S05]  /*6d80*/  @!P0 BRA `(.L_x_1165) ;  /* 0x0000000000288947 */ /* 0x000fea0003800000 */
[----:B------:R-:W-:-:S13]  /*6d90*/  ISETP.NE.AND P0, PT, R0, 0x3, PT ;  /* 0x000000030000780c */ /* 0x000fda0003f05270 */
[----:B------:R-:W-:Y:S05]  /*6da0*/  @!P0 BRA `(.L_x_1166) ;  /* 0x0000000000148947 */ /* 0x000fea0003800000 */
[----:B------:R-:W-:-:S13]  /*6db0*/  ISETP.NE.AND P0, PT, R0, 0x4, PT ;  /* 0x000000040000780c */ /* 0x000fda0003f05270 */
[----:B------:R-:W-:Y:S05]  /*6dc0*/  @P0 BRA `(.L_x_1164) ;  /* 0x0000000800d00947 */ /* 0x000fea0003800000 */
[----:B-----5:R-:W0:Y:S02]  /*6dd0*/  F2I.S64.TRUNC R18, R18 ;  /* 0x0000001200127311 */ /* 0x020e24000020d900 */
[----:B0-----:R-:W-:Y:S01]  /*6de0*/  STG.E.64 desc[UR36][R2.64], R18 ;  /* 0x0000001202007986 */ /* 0x001fe2000c101b24 */
[----:B------:R-:W-:Y:S05]  /*6df0*/  EXIT ;  /* 0x000000000000794d */ /* 0x000fea0003800000 */
.L_x_1166:
[----:B-----5:R-:W0:Y:S02]  /*6e00*/  F2I.FTZ.TRUNC.NTZ R5, R18 ;  /* 0x0000001200057305 */ /* 0x020e24000021f100 */
[----:B0-----:R-:W-:Y:S01]  /*6e10*/  STG.E desc[UR36][R2.64], R5 ;  /* 0x0000000502007986 */ /* 0x001fe2000c101924 */
[----:B------:R-:W-:Y:S05]  /*6e20*/  EXIT ;  /* 0x000000000000794d */ /* 0x000fea0003800000 */
.L_x_1165:
[----:B-----5:R-:W0:Y:S02]  /*6e30*/  F2I.FTZ.TRUNC.NTZ R5, R18 ;  /* 0x0000001200057305 */ /* 0x020e24000021f100 */
[----:B0-----:R-:W-:Y:S01]  /*6e40*/  STG.E.U16 desc[UR36][R2.64], R5 ;  /* 0x0000000502007986 */ /* 0x001fe2000c101524 */
[----:B------:R-:W-:Y:S05]  /*6e50*/  EXIT ;  /* 0x000000000000794d */ /* 0x000fea0003800000 */
.L_x_1161:
[----:B------:R-:W-:-:S13]  /*6e60*/  ISETP.GT.AND P0, PT, R0, 0x6, PT ;  /* 0x000000060000780c */ /* 0x000fda0003f04270 */
[----:B------:R-:W-:Y:S05]  /*6e70*/  @P0 BRA `(.L_x_1167) ;  /* 0x0000000000240947 */ /* 0x000fea0003800000 */
[----:B------:R-:W-:-:S13]  /*6e80*/  ISETP.NE.AND P0, PT, R0, 0x5, PT ;  /* 0x000000050000780c */ /* 0x000fda0003f05270 */
[----:B------:R-:W-:Y:S05]  /*6e90*/  @!P0 BRA `(.L_x_1168) ;  /* 0x0000000000108947 */ /* 0x000fea0003800000 */
[----:B------:R-:W-:-:S13]  /*6ea0*/  ISETP.NE.AND P0, PT, R0, 0x6, PT ;  /* 0x000000060000780c */ /* 0x000fda0003f05270 */
[----:B------:R-:W-:Y:S05]  /*6eb0*/  @P0 BRA `(.L_x_1164) ;  /* 0x0000000800940947 */ /* 0x000fea0003800000 */
[----:B-----5:R-:W-:Y:S01]  /*6ec0*/  STG.E desc[UR36][R2.64], R18 ;  /* 0x0000001202007986 */ /* 0x020fe2000c101924 */
[----:B------:R-:W-:Y:S05]  /*6ed0*/  EXIT ;  /* 0x000000000000794d */ /* 0x000fea0003800000 */
.L_x_1168:
[----:B-----5:R-:W-:-:S05]  /*6ee0*/  F2FP.F16.F32.PACK_AB R18, RZ, R18 ;  /* 0x00000012ff12723e */ /* 0x020fca00000000ff */
[----:B------:R-:W-:Y:S01]  /*6ef0*/  STG.E.U16 desc[UR36][R2.64], R18 ;  /* 0x0000001202007986 */ /* 0x000fe2000c101524 */
[----:B------:R-:W-:Y:S05]  /*6f00*/  EXIT ;  /* 0x000000000000794d */ /* 0x000fea0003800000 */
.L_x_1167:
[----:B------:R-:W-:-:S13]  /*6f10*/  ISETP.NE.AND P0, PT, R0, 0x7, PT ;  /* 0x000000070000780c */ /* 0x000fda0003f05270 */
[----:B------:R-:W-:Y:S05]  /*6f20*/  @!P0 BRA `(.L_x_1169) ;  /* 0x00000000002c8947 */ /* 0x000fea0003800000 */
[----:B------:R-:W-:-:S13]  /*6f30*/  ISETP.NE.AND P0, PT, R0, 0x8, PT ;  /* 0x000000080000780c */ /* 0x000fda0003f05270 */
[----:B------:R-:W-:Y:S05]  /*6f40*/  @!P0 BRA `(.L_x_1170) ;  /* 0x0000000000148947 */ /* 0x000fea0003800000 */
[----:B------:R-:W-:-:S13]  /*6f50*/  ISETP.NE.AND P0, PT, R0, 0x9, PT ;  /* 0x000000090000780c */ /* 0x000fda0003f05270 */
[----:B------:R-:W-:Y:S05]  /*6f60*/  @P0 BRA `(.L_x_1164) ;  /* 0x0000000800680947 */ /* 0x000fea0003800000 */
[----:B------:R-:W-:-:S05]  /*6f70*/  IMAD.MOV.U32 R19, RZ, RZ, RZ ;  /* 0x000000ffff137224 */ /* 0x000fca00078e00ff */
[----:B-----5:R-:W-:Y:S01]  /*6f80*/  STG.E.64 desc[UR36][R2.64], R18 ;  /* 0x0000001202007986 */ /* 0x020fe2000c101b24 */
[----:B------:R-:W-:Y:S05]  /*6f90*/  EXIT ;  /* 0x000000000000794d */ /* 0x000fea0003800000 */
.L_x_1170:
[----:B-----5:R-:W-:-:S04]  /*6fa0*/  F2FP.F16.F32.PACK_AB R5, RZ, R18 ;  /* 0x00000012ff05723e */ /* 0x020fc800000000ff */
[----:B------:R-:W-:-:S05]  /*6fb0*/  PRMT R5, R5, 0x5410, RZ ;  /* 0x0000541005057816 */ /* 0x000fca00000000ff */
[----:B------:R-:W-:Y:S01]  /*6fc0*/  STG.E desc[UR36][R2.64], R5 ;  /* 0x0000000502007986 */ /* 0x000fe2000c101924 */
[----:B------:R-:W-:Y:S05]  /*6fd0*/  EXIT ;  /* 0x000000000000794d */ /* 0x000fea0003800000 */
.L_x_1169:
[----:B-----5:R-:W-:-:S06]  /*6fe0*/  FMUL.FTZ R4, R18, 1 ;  /* 0x3f80000012047820 */ /* 0x020fcc0000410000 */
[----:B------:R-:W0:Y:S02]  /*6ff0*/  F2F.F64.F32 R4, R4 ;  /* 0x0000000400047310 */ /* 0x000e240000201800 */
[----:B0-----:R-:W-:Y:S01]  /*7000*/  STG.E.64 desc[UR36][R2.64], R4 ;  /* 0x0000000402007986 */ /* 0x001fe2000c101b24 */
[----:B------:R-:W-:Y:S05]  /*7010*/  EXIT ;  /* 0x000000000000794d */ /* 0x000fea0003800000 */
.L_x_1160:
        /* <DEDUP_REMOVED lines=10> */
[----:B------:R-:W-:Y:S01]  /*70c0*/  STG.E.U8 desc[UR36][R2.64], R5 ;  /* 0x0000000502007986 */ /* 0x000fe2000c101124 */
[----:B------:R-:W-:Y:S05]  /*70d0*/  EXIT ;  /* 0x000000000000794d */ /* 0x000fea0003800000 */
.L_x_1173:
[----:B-----5:R-:W-:Y:S01]  /*70e0*/  FMUL.FTZ R4, R18, 1 ;  /* 0x3f80000012047820 */ /* 0x020fe20000410000 */
[----:B------:R-:W-:-:S05]  /*70f0*/  CS2R R6, SRZ ;  /* 0x0000000000067805 */ /* 0x000fca000001ff00 */
[----:B------:R-:W0:Y:S02]  /*7100*/  F2F.F64.F32 R4, R4 ;  /* 0x0000000400047310 */ /* 0x000e240000201800 */
[----:B0-----:R-:W-:Y:S01]  /*7110*/  STG.E.128 desc[UR36][R2.64], R4 ;  /* 0x0000000402007986 */ /* 0x001fe2000c101d24 */
[----:B------:R-:W-:Y:S05]  /*7120*/  EXIT ;  /* 0x000000000000794d */ /* 0x000fea0003800000 */
.L_x_1172:
        /* <DEDUP_REMOVED lines=20> */
.L_x_1177:
[----:B------:R-:W-:Y:S05]  /*7270*/  BSYNC B0 ;  /* 0x0000000000007941 */ /* 0x000fea0003800000 */
.L_x_1176:
[----:B------:R-:W-:-:S05]  /*7280*/  LOP3.LUT R7, R0, R7, RZ, 0xfc, !PT ;  /* 0x0000000700077212 */ /* 0x000fca00078efcff */
[----:B------:R-:W-:Y:S01]  /*7290*/  STG.E.U8 desc[UR36][R2.64], R7 ;  /* 0x0000000702007986 */ /* 0x000fe2000c101124 */
[----:B------:R-:W-:Y:S05]  /*72a0*/  EXIT ;  /* 0x000000000000794d */ /* 0x000fea0003800000 */
.L_x_1175:
[----:B-----5:R-:W-:Y:S01]  /*72b0*/  LOP3.LUT R4, R18, 0x7fffffff, RZ, 0xc0, !PT ;  /* 0x7fffffff12047812 */ /* 0x020fe200078ec0ff */
[----:B------:R-:W-:Y:S03]  /*72c0*/  BSSY B0, `(.L_x_1178) ;  /* 0x000000e000007945 */ /* 0x000fe60003800000 */
        /* <DEDUP_REMOVED lines=10> */
.L_x_1179:
[----:B------:R-:W-:Y:S01]  /*7370*/  IMAD.MOV.U32 R0, RZ, RZ, 0x7f ;  /* 0x0000007fff007424 */ /* 0x000fe200078e00ff */
[----:B------:R-:W-:-:S04]  /*7380*/  ISETP.GT.U32.AND P0, PT, R4, 0x7f800000, PT ;  /* 0x7f8000000400780c */ /* 0x000fc80003f04070 */
[----:B------:R-:W-:-:S09]  /*7390*/  SEL R0, R0, 0x7c, P0 ;  /* 0x0000007c00007807 */ /* 0x000fd20000000000 */
.L_x_1180:
[----:B------:R-:W-:Y:S05]  /*73a0*/  BSYNC B0 ;  /* 0x0000000000007941 */ /* 0x000fea0003800000 */
.L_x_1178:
[----:B------:R-:W-:-:S04]  /*73b0*/  LOP3.LUT R18, R18, 0x80000000, RZ, 0xc0, !PT ;  /* 0x8000000012127812 */ /* 0x000fc800078ec0ff */
[----:B------:R-:W-:-:S04]  /*73c0*/  SHF.R.U32.HI R5, RZ, 0x18, R18 ;  /* 0x00000018ff057819 */ /* 0x000fc80000011612 */
[----:B------:R-:W-:-:S05]  /*73d0*/  LOP3.LUT R5, R0, R5, RZ, 0xfc, !PT ;  /* 0x0000000500057212 */ /* 0x000fca00078efcff */
[----:B------:R-:W-:Y:S01]  /*73e0*/  STG.E.U8 desc[UR36][R2.64], R5 ;  /* 0x0000000502007986 */ /* 0x000fe2000c101124 */
[----:B------:R-:W-:Y:S05]  /*73f0*/  EXIT ;  /* 0x000000000000794d */ /* 0x000fea0003800000 */
.L_x_1174:
[----:B-----5:R-:W-:-:S05]  /*7400*/  F2FP.BF16.F32.PACK_AB R18, RZ, R18 ;  /* 0x00000012ff12723e */ /* 0x020fca00000010ff */
[----:B------:R-:W-:Y:S01]  /*7410*/  STG.E.U16 desc[UR36][R2.64], R18 ;  /* 0x0000001202007986 */ /* 0x000fe2000c101524 */
[----:B------:R-:W-:Y:S05]  /*7420*/  EXIT ;  /* 0x000000000000794d */ /* 0x000fea0003800000 */
.L_x_1171:
        /* <DEDUP_REMOVED lines=9> */
[----:B0-----:R-:W-:Y:S01]  /*74c0*/  STG.E.U16 desc[UR36][R2.64], R5 ;  /* 0x0000000502007986 */ /* 0x001fe2000c101524 */
[----:B------:R-:W-:Y:S05]  /*74d0*/  EXIT ;  /* 0x000000000000794d */ /* 0x000fea0003800000 */
.L_x_1183:
        /* <DEDUP_REMOVED lines=16> */
.L_x_1186:
[----:B------:R-:W-:-:S04]  /*75e0*/  LOP3.LUT R18, R18, 0x80000000, RZ, 0xc0, !PT ;  /* 0x8000000012127812 */ /* 0x000fc800078ec0ff */
[----:B------:R-:W-:-:S04]  /*75f0*/  SHF.R.U32.HI R5, RZ, 0x18, R18 ;  /* 0x00000018ff057819 */ /* 0x000fc80000011612 */
[----:B------:R-:W-:-:S04]  /*7600*/  LOP3.LUT R4, R4, R5, RZ, 0xfc, !PT ;  /* 0x0000000504047212 */ /* 0x000fc800078efcff */
[----:B------:R-:W-:-:S07]  /*7610*/  PRMT R0, R4, 0x7610, R0 ;  /* 0x0000761004007816 */ /* 0x000fce0000000000 */
.L_x_1185:
[----:B------:R-:W-:Y:S05]  /*7620*/  BSYNC B0 ;  /* 0x0000000000007941 */ /* 0x000fea0003800000 */
.L_x_1184:
[----:B------:R-:W-:Y:S01]  /*7630*/  STG.E.U8 desc[UR36][R2.64], R0 ;  /* 0x0000000002007986 */ /* 0x000fe2000c101124 */
[----:B------:R-:W-:Y:S05]  /*7640*/  EXIT ;  /* 0x000000000000794d */ /* 0x000fea0003800000 */
.L_x_1182:
        /* <DEDUP_REMOVED lines=16> */
.L_x_1189:
[----:B------:R-:W-:-:S04]  /*7750*/  LOP3.LUT R18, R18, 0x80000000, RZ, 0xc0, !PT ;  /* 0x8000000012127812 */ /* 0x000fc800078ec0ff */
[----:B------:R-:W-:-:S04]  /*7760*/  SHF.R.U32.HI R5, RZ, 0x18, R18 ;  /* 0x00000018ff057819 */ /* 0x000fc80000011612 */
[----:B------:R-:W-:-:S04]  /*7770*/  LOP3.LUT R4, R4, R5, RZ, 0xfc, !PT ;  /* 0x0000000504047212 */ /* 0x000fc800078efcff */
[----:B------:R-:W-:-:S07]  /*7780*/  PRMT R0, R4, 0x7610, R0 ;  /* 0x0000761004007816 */ /* 0x000fce0000000000 */
.L_x_1188:
[----:B------:R-:W-:Y:S05]  /*7790*/  BSYNC B0 ;  /* 0x0000000000007941 */ /* 0x000fea0003800000 */
.L_x_1187:
[----:B------:R-:W-:Y:S01]  /*77a0*/  STG.E.U8 desc[UR36][R2.64], R0 ;  /* 0x0000000002007986 */ /* 0x000fe2000c101124 */
[----:B------:R-:W-:Y:S05]  /*77b0*/  EXIT ;  /* 0x000000000000794d */ /* 0x000fea0003800000 */
.L_x_1181:
        /* <DEDUP_REMOVED lines=21> */
.L_x_1164:
        /* <DEDUP_REMOVED lines=15> */
[----:B-1-3-5:R-:W-:Y:S05]  /*7a00*/  CALL.ABS.NOINC R2 ;  /* 0x0000000002007343 */ /* 0x02afea0003c00000 */
.L_x_1192:
[----:B------:R-:W-:Y:S05]  /*7a10*/  EXIT ;  /* 0x000000000000794d */ /* 0x000fea0003800000 */
.L_x_1191:
[----:B-----5:R-:W0:Y:S02]  /*7a20*/  F2I.U64.TRUNC R18, R18 ;  /* 0x0000001200127311 */ /* 0x020e24000020d800 */
[----:B0-----:R-:W-:Y:S01]  /*7a30*/  STG.E.64 desc[UR36][R2.64], R18 ;  /* 0x0000001202007986 */ /* 0x001fe2000c101b24 */
[----:B------:R-:W-:Y:S05]  /*7a40*/  EXIT ;  /* 0x000000000000794d */ /* 0x000fea0003800000 */
.L_x_1190:
[----:B-----5:R-:W0:Y:S02]  /*7a50*/  F2I.FTZ.U32.TRUNC.NTZ R5, R18 ;  /* 0x0000001200057305 */ /* 0x020e24000021f000 */
[----:B0-----:R-:W-:Y:S01]  /*7a60*/  STG.E desc[UR36][R2.64], R5 ;  /* 0x0000000502007986 */ /* 0x001fe2000c101924 */
[----:B------:R-:W-:Y:S05]  /*7a70*/  EXIT ;  /* 0x000000000000794d */ /* 0x000fea0003800000 */
.L_x_1193:
        /* <DEDUP_REMOVED lines=16> */
.L_x_1953:


//--------------------- .text._ZN2at6native18elementwise_kernelILi128ELi2EZNS0_22gpu_kernel_impl_nocastIZZZNS0_46_GLOBAL__N__5fd40885_13_AmpKernels_cu_3810c27339_amp_non_finite_check_and_unscale_cuda_ERNS_6TensorES5_RKS4_ENKUlvE_clEvENKUlvE0_clEvEUlfE_EEvRNS_18TensorIteratorBaseERKT_EUliE_EEviT1_ --------------------------
	.section	.text._ZN2at6native18elementwise_kernelILi128ELi2EZNS0_22gpu_kernel_impl_nocastIZZZNS0_46_GLOBAL__N__5fd40885_13_AmpKernels_cu_3810c27339_amp_non_finite_check_and_unscale_cuda_ERNS_6TensorES5_RKS4_ENKUlvE_clEvENKUlvE0_clEvEUlfE_EEvRNS_18TensorIteratorBaseERKT_EUliE_EEviT1_,"ax",@progbits
	.align	128
        .global         _ZN2at6native18elementwise_kernelILi128ELi2EZNS0_22gpu_kernel_impl_nocastIZZZNS0_46_GLOBAL__N__5fd40885_13_AmpKernels_cu_3810c27339_amp_non_finite_check_and_unscale_cuda_ERNS_6TensorES5_RKS4_ENKUlvE_clEvENKUlvE0_clEvEUlfE_EEvRNS_18TensorIteratorBaseERKT_EUliE_EEviT1_
        .type           _ZN2at6native18elementwise_kernelILi128ELi2EZNS0_22gpu_kernel_impl_nocastIZZZNS0_46_GLOBAL__N__5fd40885_13_AmpKernels_cu_3810c27339_amp_non_finite_check_and_unscale_cuda_ERNS_6TensorES5_RKS4_ENKUlvE_clEvENKUlvE0_clEvEUlfE_EEvRNS_18TensorIteratorBaseERKT_EUliE_EEviT1_,@function
        .size           _ZN2at6native18elementwise_kernelILi128ELi2EZNS0_22gpu_kernel_impl_nocastIZZZNS0_46_GLOBAL__N__5fd40885_13_AmpKernels_cu_3810c27339_amp_non_finite_check_and_unscale_cuda_ERNS_6TensorES5_RKS4_ENKUlvE_clEvENKUlvE0_clEvEUlfE_EEvRNS_18TensorIteratorBaseERKT_EUliE_EEviT1_,(.L_x_1954 - _ZN2at6native18elementwise_kernelILi128ELi2EZNS0_22gpu_kernel_impl_nocastIZZZNS0_46_GLOBAL__N__5fd40885_13_AmpKernels_cu_3810c27339_amp_non_finite_check_and_unscale_cuda_ERNS_6TensorES5_RKS4_ENKUlvE_clEvENKUlvE0_clEvEUlfE_EEvRNS_18TensorIteratorBaseERKT_EUliE_EEviT1_)
        .other          _ZN2at6native18elementwise_kernelILi128ELi2EZNS0_22gpu_kernel_impl_nocastIZZZNS0_46_GLOBAL__N__5fd40885_13_AmpKernels_cu_3810c27339_amp_non_finite_check_and_unscale_cuda_ERNS_6TensorES5_RKS4_ENKUlvE_clEvENKUlvE0_clEvEUlfE_EEvRNS_18TensorIteratorBaseERKT_EUliE_EEviT1_,@"STO_CUDA_ENTRY STV_DEFAULT"
_ZN2at6native18elementwise_kernelILi128ELi2EZNS0_22gpu_kernel_impl_nocastIZZZNS0_46_GLOBAL__N__5fd40885_13_AmpKernels_cu_3810c27339_amp_non_finite_check_and_unscale_cuda_ERNS_6TensorES5_RKS4_ENKUlvE_clEvENKUlvE0_clEvEUlfE_EEvRNS_18TensorIteratorBaseERKT_EUliE_EEviT1_:
.text._ZN2at6native18elementwise_kernelILi128ELi2EZNS0_22gpu_kernel_impl_nocastIZZZNS0_46_GLOBAL__N__5fd40885_13_AmpKernels_cu_3810c27339_amp_non_finite_check_and_unscale_cuda_ERNS_6TensorES5_RKS4_ENKUlvE_clEvENKUlvE0_clEvEUlfE_EEvRNS_18TensorIteratorBaseERKT_EUliE_EEviT1_:
[----:B------:R-:W-:Y:S01]  /*0000*/  LDC R1, c[0x0][0x28] ;  /* 0x00000a00ff017b82 */ /* 0x000fe20000000800 */
[----:B------:R-:W0:Y:S01]  /*0010*/  S2R R0, SR_CTAID.X ;  /* 0x0000000000007919 */ /* 0x000e220000002500 */
[----:B------:R-:W-:Y:S01]  /*0020*/  ULDC UR6, c[0x0][0x210] ;  /* 0x0000840000067ab9 */ /* 0x000fe20000000800 */
[----:B------:R-:W-:Y:S01]  /*0030*/  ULDC.64 UR4, c[0x0][0x208] ;  /* 0x0000820000047ab9 */ /* 0x000fe20000000a00 */
[----:B------:R-:W-:Y:S01]  /*0040*/  BSSY B0, `(.L_x_1194) ;  /* 0x0000145000007945 */ /* 0x000fe20003800000 */
[----:B------:R-:W0:Y:S02]  /*0050*/  S2R R3, SR_TID.X ;  /* 0x0000000000037919 */ /* 0x000e240000002100 */
[----:B0-----:R-:W-:-:S04]  /*0060*/  LEA R0, R0, R3, 0x8 ;  /* 0x0000000300007211 */ /* 0x001fc800078e40ff */
[----:B------:R-:W-:Y:S02]  /*0070*/  ISETP.GE.AND P0, PT, R0, UR6, PT ;  /* 0x0000000600007c0c */ /* 0x000fe4000bf06270 */
[----:B------:R-:W-:-:S11]  /*0080*/  MOV R9, R0 ;  /* 0x0000000000097202 */ /* 0x000fd60000000f00 */
[----:B------:R-:W-:Y:S05]  /*0090*/  @P0 BRA `(.L_x_1195) ;  /* 0x0000001000fc0947 */ /* 0x000fea0003800000 */
[----:B------:R-:W0:Y:S01]  /*00a0*/  LDC R8, c[0x0][0x218] ;  /* 0x00008600ff087b82 */ /* 0x000e220000000800 */
[----:B------:R-:W-:Y:S02]  /*00b0*/  CS2R R2, SRZ ;  /* 0x0000000000027805 */ /* 0x000fe4000001ff00 */
[----:B0-----:R-:W-:-:S13]  /*00c0*/  ISETP.NE.AND P0, PT, R8, RZ, PT ;  /* 0x000000ff0800720c */ /* 0x001fda0003f05270 */
[----:B------:R-:W-:Y:S05]  /*00d0*/  @!P0 BRA `(.L_x_1196) ;  /* 0x0000001000a88947 */ /* 0x000fea0003800000 */
[----:B------:R-:W-:Y:S01]  /*00e0*/  HFMA2.MMA R2, -RZ, RZ, 0, 0 ;  /* 0x00000000ff027435 */ /* 0x000fe200000001ff */
[----:B------:R-:W-:Y:S01]  /*00f0*/  MOV R3, R9 ;  /* 0x0000000900037202 */ /* 0x000fe20000000f00 */
[----:B------:R-:W-:Y:S01]  /*0100*/  ULDC.64 UR8, c[0x0][0x220] ;  /* 0x0000880000087ab9 */ /* 0x000fe20000000a00 */
[----:B------:R-:W-:Y:S01]  /*0110*/  ISETP.NE.AND P0, PT, R8, 0x1, PT ;  /* 0x000000010800780c */ /* 0x000fe20003f05270 */
[----:B------:R-:W-:-:S06]  /*0120*/  ULDC UR7, c[0x0][0x21c] ;  /* 0x0000870000077ab9 */ /* 0x000fcc0000000800 */
        /* <DEDUP_REMOVED lines=273> */
[----:B------:R-:W-:Y:S01]  /*1240*/  HFMA2.MMA R4, -RZ, RZ, 0, 0 ;  /* 0x00000000ff047435 */ /* 0x000fe200000001ff */
[----:B------:R-:W-:Y:S01]  /*1250*/  ULDC.64 UR8, c[0x0][0x330] ;  /* 0x0000cc0000087ab9 */ /* 0x000fe20000000a00 */
[----:B------:R-:W-:-:S08]  /*1260*/  ULDC UR7, c[0x0][0x338] ;  /* 0x0000ce0000077ab9 */ /* 0x000fd00000000800 */
[----:B------:R-:W-:Y:S02]  /*1270*/  IMAD.HI.U32 R8, R5, UR9, R4 ;  /* 0x0000000905087c27 */ /* 0x000fe4000f8e0004 */
[----:B------:R-:W0:Y:S03]  /*1280*/  @P0 LDC.64 R12, c[0x0][0x340] ;  /* 0x0000d000ff0c0b82 */ /* 0x000e260000000a00 */
[----:B------:R-:W-:Y:S02]  /*1290*/  SHF.R.U32.HI R9, RZ, UR7, R8 ;  /* 0x00000007ff097c19 */ /* 0x000fe40008011608 */
[----:B------:R-:W-:Y:S02]  /*12a0*/  @P0 MOV R8, RZ ;  /* 0x000000ff00080202 */ /* 0x000fe40000000f00 */
[C---:B------:R-:W-:Y:S01]  /*12b0*/  IADD3 R11, -R9.reuse, RZ, RZ ;  /* 0x000000ff090b7210 */ /* 0x040fe20007ffe1ff */
[----:B------:R-:W1:Y:S08]  /*12c0*/  @P0 LDC R15, c[0x0][0x33c] ;  /* 0x0000cf00ff0f0b82 */ /* 0x000e700000000800 */
[----:B------:R-:W2:Y:S01]  /*12d0*/  @P0 LDC.64 R6, c[0x0][0x408] ;  /* 0x00010200ff060b82 */ /* 0x000ea20000000a00 */
[----:B0-----:R-:W-:-:S05]  /*12e0*/  @P0 IMAD.HI.U32 R4, R9, R12, R8 ;  /* 0x0000000c09040227 */ /* 0x001fca00078e0008 */
[----:B------:R-:W-:Y:S01]  /*12f0*/  @P0 SHF.R.U32.HI R8, RZ, R13, R4 ;  /* 0x0000000dff080219 */ /* 0x000fe20000011604 */
[----:B------:R-:W-:Y:S01]  /*1300*/  IMAD R4, R11, UR8, R5 ;  /* 0x000000080b047c24 */ /* 0x000fe2000f8e0205 */
[----:B------:R-:W-:Y:S02]  /*1310*/  ULDC.64 UR8, c[0x0][0x400] ;  /* 0x0001000000087ab9 */ /* 0x000fe40000000a00 */
[----:B------:R-:W-:Y:S01]  /*1320*/  @P0 IADD3 R8, -R8, RZ, RZ ;  /* 0x000000ff08080210 */ /* 0x000fe20007ffe1ff */
[C---:B------:R-:W-:Y:S02]  /*1330*/  IMAD R3, R4.reuse, UR8, R3 ;  /* 0x0000000804037c24 */ /* 0x040fe4000f8e0203 */
[----:B------:R-:W-:Y:S02]  /*1340*/  IMAD R2, R4, UR9, R2 ;  /* 0x0000000904027c24 */ /* 0x000fe4000f8e0202 */
[----:B-1----:R-:W-:-:S04]  /*1350*/  @P0 IMAD R8, R8, R15, R9 ;  /* 0x0000000f08080224 */ /* 0x002fc800078e0209 */
[C---:B--2---:R-:W-:Y:S02]  /*1360*/  @P0 IMAD R3, R8.reuse, R6, R3 ;  /* 0x0000000608030224 */ /* 0x044fe400078e0203 */
[----:B------:R-:W-:-:S07]  /*1370*/  @P0 IMAD R2, R8, R7, R2 ;  /* 0x0000000708020224 */ /* 0x000fce00078e0202 */
.L_x_1196:
[----:B------:R-:W-:Y:S02]  /*1380*/  ULDC.64 UR8, c[0x0][0x418] ;  /* 0x0001060000087ab9 */ /* 0x000fe40000000a00 */
[----:B------:R-:W-:-:S04]  /*1390*/  IADD3 R8, P0, R2, UR8, RZ ;  /* 0x0000000802087c10 */ /* 0x000fc8000ff1e0ff */
[----:B------:R-:W-:Y:S01]  /*13a0*/  IADD3.X R9, RZ, UR9, RZ, P0, !PT ;  /* 0x00000009ff097c10 */ /* 0x000fe200087fe4ff */
[----:B------:R-:W0:Y:S01]  /*13b0*/  LDC.64 R6, c[0x0][0x428] ;  /* 0x00010a00ff067b82 */ /* 0x000e220000000a00 */
[----:B------:R-:W-:-:S03]  /*13c0*/  ULDC.64 UR8, c[0x0][0x410] ;  /* 0x0001040000087ab9 */ /* 0x000fc60000000a00 */
[----:B------:R-:W2:Y:S02]  /*13d0*/  LDG.E R11, desc[UR4][R8.64] ;  /* 0x00000004080b7981 */ /* 0x000ea4000c1e1900 */
[----:B--2---:R-:W-:-:S13]  /*13e0*/  FSETP.GEU.FTZ.AND P0, PT, |R11|, +INF , PT ;  /* 0x7f8000000b00780b */ /* 0x004fda0003f1e200 */
[----:B------:R-:W1:Y:S01]  /*13f0*/  @P0 LDC.64 R4, c[0x0][0x420] ;  /* 0x00010800ff040b82 */ /* 0x000e620000000a00 */
[----:B------:R-:W-:-:S05]  /*1400*/  @P0 IMAD.MOV.U32 R13, RZ, RZ, 0x3f800000 ;  /* 0x3f800000ff0d0424 */ /* 0x000fca00078e00ff */
[----:B-1----:R1:W-:Y:S04]  /*1410*/  @P0 STG.E desc[UR4][R4.64], R13 ;  /* 0x0000000d04000986 */ /* 0x0023e8000c101904 */
[----:B0-----:R-:W2:Y:S01]  /*1420*/  LDG.E R6, desc[UR4][R6.64] ;  /* 0x0000000406067981 */ /* 0x001ea2000c1e1900 */
[----:B------:R-:W-:Y:S02]  /*1430*/  IADD3 R2, P1, R3, UR8, RZ ;  /* 0x0000000803027c10 */ /* 0x000fe4000ff3e0ff */
[----:B------:R-:W-:Y:S02]  /*1440*/  IADD3 R9, R0, 0x80, RZ ;  /* 0x0000008000097810 */ /* 0x000fe40007ffe0ff */
[----:B------:R-:W-:Y:S02]  /*1450*/  IADD3.X R3, RZ, UR9, RZ, P1, !PT ;  /* 0x00000009ff037c10 */ /* 0x000fe40008ffe4ff */
[----:B--2---:R-:W-:-:S13]  /*1460*/  FSETP.NEU.FTZ.AND P0, PT, R6, 1, PT ;  /* 0x3f8000000600780b */ /* 0x004fda0003f1d000 */
[----:B------:R-:W-:-:S05]  /*1470*/  @P0 FMUL.FTZ R11, R11, R6 ;  /* 0x000000060b0b0220 */ /* 0x000fca0000410000 */
[----:B------:R1:W-:Y:S02]  /*1480*/  STG.E desc[UR4][R2.64], R11 ;  /* 0x0000000b02007986 */ /* 0x0003e4000c101904 */
.L_x_1195:
[----:B------:R-:W-:Y:S05]  /*1490*/  BSYNC B0 ;  /* 0x0000000000007941 */ /* 0x000fea0003800000 */
.L_x_1194:
[----:B------:R-:W-:-:S13]  /*14a0*/  ISETP.GE.AND P0, PT, R9, UR6, PT ;  /* 0x0000000609007c0c */ /* 0x000fda000bf06270 */
[----:B------:R-:W-:Y:S05]  /*14b0*/  @P0 EXIT ;  /* 0x000000000000094d */ /* 0x000fea0003800000 */
[----:B------:R-:W0:Y:S01]  /*14c0*/  LDC R8, c[0x0][0x218] ;  /* 0x00008600ff087b82 */ /* 0x000e220000000800 */
[----:B------:R-:W-:Y:S01]  /*14d0*/  HFMA2.MMA R0, -RZ, RZ, 0, 0 ;  /* 0x00000000ff007435 */ /* 0x000fe200000001ff */
[----:B-1----:R-:W-:Y:S02]  /*14e0*/  MOV R3, RZ ;  /* 0x000000ff00037202 */ /* 0x002fe40000000f00 */
[----:B0-----:R-:W-:-:S13]  /*14f0*/  ISETP.NE.AND P0, PT, R8, RZ, PT ;  /* 0x000000ff0800720c */ /* 0x001fda0003f05270 */
[----:B------:R-:W-:Y:S05]  /*1500*/  @!P0 BRA `(.L_x_1197) ;  /* 0x0000001000a88947 */ /* 0x000fea0003800000 */
[----:B------:R-:W-:Y:S01]  /*1510*/  MOV R2, RZ ;  /* 0x000000ff00027202 */ /* 0x000fe20000000f00 */
[----:B------:R-:W-:Y:S01]  /*1520*/  ULDC.64 UR6, c[0x0][0x220] ;  /* 0x0000880000067ab9 */ /* 0x000fe20000000a00 */
[----:B------:R-:W-:Y:S02]  /*1530*/  MOV R3, R9 ;  /* 0x0000000900037202 */ /* 0x000fe40000000f00 */
[----:B------:R-:W-:Y:S01]  /*1540*/  ISETP.NE.AND P0, PT, R8, 0x1, PT ;  /* 0x000000010800780c */ /* 0x000fe20003f05270 */
        /* <DEDUP_REMOVED lines=283> */
[----:B------:R-:W1:Y:S01]  /*2700*/  @P0 LDC R11, c[0x0][0x33c] ;  /* 0x0000cf00ff0b0b82 */ /* 0x000e620000000800 */
[----:B------:R-:W-:-:S04]  /*2710*/  IMAD R4, R4, UR8, R5 ;  /* 0x0000000804047c24 */ /* 0x000fc8000f8e0205 */
        /* <DEDUP_REMOVED lines=9> */
.L_x_1197:
[----:B------:R-:W-:Y:S02]  /*27b0*/  ULDC.64 UR6, c[0x0][0x418] ;  /* 0x0001060000067ab9 */ /* 0x000fe40000000a00 */
[----:B------:R-:W-:-:S04]  /*27c0*/  IADD3 R4, P0, R0, UR6, RZ ;  /* 0x0000000600047c10 */ /* 0x000fc8000ff1e0ff */
[----:B------:R-:W-:Y:S01]  /*27d0*/  IADD3.X R5, RZ, UR7, RZ, P0, !PT ;  /* 0x00000007ff057c10 */ /* 0x000fe200087fe4ff */
[----:B------:R-:W0:Y:S01]  /*27e0*/  LDC.64 R8, c[0x0][0x428] ;  /* 0x00010a00ff087b82 */ /* 0x000e220000000a00 */
[----:B------:R-:W-:-:S04]  /*27f0*/  ULDC.64 UR6, c[0x0][0x410] ;  /* 0x0001040000067ab9 */ /* 0x000fc80000000a00 */
[----:B------:R-:W2:Y:S02]  /*2800*/  LDG.E R5, desc[UR4][R4.64] ;  /* 0x0000000404057981 */ /* 0x000ea4000c1e1900 */
[----:B--2---:R-:W-:-:S13]  /*2810*/  FSETP.GEU.FTZ.AND P0, PT, |R5|, +INF , PT ;  /* 0x7f8000000500780b */ /* 0x004fda0003f1e200 */
[----:B------:R-:W1:Y:S01]  /*2820*/  @P0 LDC.64 R6, c[0x0][0x420] ;  /* 0x00010800ff060b82 */ /* 0x000e620000000a00 */
[----:B------:R-:W-:-:S05]  /*2830*/  @P0 MOV R11, 0x3f800000 ;  /* 0x3f800000000b0802 */ /* 0x000fca0000000f00 */
[----:B-1----:R-:W-:Y:S04]  /*2840*/  @P0 STG.E desc[UR4][R6.64], R11 ;  /* 0x0000000b06000986 */ /* 0x002fe8000c101904 */
[----:B0-----:R-:W2:Y:S01]  /*2850*/  LDG.E R8, desc[UR4][R8.64] ;  /* 0x0000000408087981 */ /* 0x001ea2000c1e1900 */
[----:B------:R-:W-:-:S04]  /*2860*/  IADD3 R2, P1, R3, UR6, RZ ;  /* 0x0000000603027c10 */ /* 0x000fc8000ff3e0ff */
[----:B------:R-:W-:Y:S02]  /*2870*/  IADD3.X R3, RZ, UR7, RZ, P1, !PT ;  /* 0x00000007ff037c10 */ /* 0x000fe40008ffe4ff */
[----:B--2---:R-:W-:-:S13]  /*2880*/  FSETP.NEU.FTZ.AND P0, PT, R8, 1, PT ;  /* 0x3f8000000800780b */ /* 0x004fda0003f1d000 */
[----:B------:R-:W-:-:S05]  /*2890*/  @P0 FMUL.FTZ R5, R5, R8 ;  /* 0x0000000805050220 */ /* 0x000fca0000410000 */
[----:B------:R-:W-:Y:S01]  /*28a0*/  STG.E desc[UR4][R2.64], R5 ;  /* 0x0000000502007986 */ /* 0x000fe2000c101904 */
[----:B------:R-:W-:Y:S05]  /*28b0*/  EXIT ;  /* 0x000000000000794d */ /* 0x000fea0003800000 */
.L_x_1198:
        /* <DEDUP_REMOVED lines=12> */
.L_x_1954:


//--------------------- .text._ZN2at6native27unrolled_elementwise_kernelIZZZNS0_46_GLOBAL__N__5fd40885_13_AmpKernels_cu_3810c27339_amp_non_finite_check_and_unscale_cuda_ERNS_6TensorES4_RKS3_ENKUlvE_clEvENKUlvE0_clEvEUlfE_St5arrayIPcLm2EELi4E23TrivialOffsetCalculatorILi1EjESE_NS0_6memory15LoadWithoutCastENSF_16StoreWithoutCastEEEviT_T0_T2_T3_T4_T5_ --------------------------
	.section	.text._ZN2at6native27unrolled_elementwise_kernelIZZZNS0_46_GLOBAL__N__5fd40885_13_AmpKernels_cu_3810c27339_amp_non_finite_check_and_unscale_cuda_ERNS_6TensorES4_RKS3_ENKUlvE_clEvENKUlvE0_clEvEUlfE_St5arrayIPcLm2EELi4E23TrivialOffsetCalculatorILi1EjESE_NS0_6memory15LoadWithoutCastENSF_16StoreWithoutCastEEEviT_T0_T2_T3_T4_T5_,"ax",@progbits
	.align	128
        .global         _ZN2at6native27unrolled_elementwise_kernelIZZZNS0_46_GLOBAL__N__5fd40885_13_AmpKernels_cu_3810c27339_amp_non_finite_check_and_unscale_cuda_ERNS_6TensorES4_RKS3_ENKUlvE_clEvENKUlvE0_clEvEUlfE_St5arrayIPcLm2EELi4E23TrivialOffsetCalculatorILi1EjESE_NS0_6memory15LoadWithoutCastENSF_16StoreWithoutCastEEEviT_T0_T2_T3_T4_T5_
        .type           _ZN2at6native27unrolled_elementwise_kernelIZZZNS0_46_GLOBAL__N__5fd40885_13_AmpKernels_cu_3810c27339_amp_non_finite_check_and_unscale_cuda_ERNS_6TensorES4_RKS3_ENKUlvE_clEvENKUlvE0_clEvEUlfE_St5arrayIPcLm2EELi4E23TrivialOffsetCalculatorILi1EjESE_NS0_6memory15LoadWithoutCastENSF_16StoreWithoutCastEEEviT_T0_T2_T3_T4_T5_,@function
        .size           _ZN2at6native27unrolled_elementwise_kernelIZZZNS0_46_GLOBAL__N__5fd40885_13_AmpKernels_cu_3810c27339_amp_non_finite_check_and_unscale_cuda_ERNS_6TensorES4_RKS3_ENKUlvE_clEvENKUlvE0_clEvEUlfE_St5arrayIPcLm2EELi4E23TrivialOffsetCalculatorILi1EjESE_NS0_6memory15LoadWithoutCastENSF_16StoreWithoutCastEEEviT_T0_T2_T3_T4_T5_,(.L_x_1955 - _ZN2at6native27unrolled_elementwise_kernelIZZZNS0_46_GLOBAL__N__5fd40885_13_AmpKernels_cu_3810c27339_amp_non_finite_check_and_unscale_cuda_ERNS_6TensorES4_RKS3_ENKUlvE_clEvENKUlvE0_clEvEUlfE_St5arrayIPcLm2EELi4E23TrivialOffsetCalculatorILi1EjESE_NS0_6memory15LoadWithoutCastENSF_16StoreWithoutCastEEEviT_T0_T2_T3_T4_T5_)
        .other          _ZN2at6native27unrolled_elementwise_kernelIZZZNS0_46_GLOBAL__N__5fd40885_13_AmpKernels_cu_3810c27339_amp_non_finite_check_and_unscale_cuda_ERNS_6TensorES4_RKS3_ENKUlvE_clEvENKUlvE0_clEvEUlfE_St5arrayIPcLm2EELi4E23TrivialOffsetCalculatorILi1EjESE_NS0_6memory15LoadWithoutCastENSF_16StoreWithoutCastEEEviT_T0_T2_T3_T4_T5_,@"STO_CUDA_ENTRY STV_DEFAULT"
_ZN2at6native27unrolled_elementwise_kernelIZZZNS0_46_GLOBAL__N__5fd40885_13_AmpKernels_cu_3810c27339_amp_non_finite_check_and_unscale_cuda_ERNS_6TensorES4_RKS3_ENKUlvE_clEvENKUlvE0_clEvEUlfE_St5arrayIPcLm2EELi4E23TrivialOffsetCalculatorILi1EjESE_NS0_6memory15LoadWithoutCastENSF_16StoreWithoutCastEEEviT_T0_T2_T3_T4_T5_:
.text._ZN2at6native27unrolled_elementwise_kernelIZZZNS0_46_GLOBAL__N__5fd40885_13_AmpKernels_cu_3810c27339_amp_non_finite_check_and_unscale_cuda_ERNS_6TensorES4_RKS3_ENKUlvE_clEvENKUlvE0_clEvEUlfE_St5arrayIPcLm2EELi4E23TrivialOffsetCalculatorILi1EjESE_NS0_6memory15LoadWithoutCastENSF_16StoreWithoutCastEEEviT_T0_T2_T3_T4_T5_:
[----:B------:R-:W-:Y:S01]  /*0000*/  LDC R1, c[0x0][0x28] ;  /* 0x00000a00ff017b82 */ /* 0x000fe20000000800 */
[----:B------:R-:W0:Y:S07]  /*0010*/  S2R R0, SR_CTAID.X ;  /* 0x0000000000007919 */ /* 0x000e2e0000002500 */
[----:B------:R-:W0:Y:S01]  /*0020*/  LDC R3, c[0x0][0x210] ;  /* 0x00008400ff037b82 */ /* 0x000e220000000800 */
[----:B------:R-:W-:Y:S01]  /*0030*/  IMAD.MOV.U32 R18, RZ, RZ, RZ ;  /* 0x000000ffff127224 */ /* 0x000fe200078e00ff */
[----:B------:R-:W-:Y:S01]  /*0040*/  ULDC.64 UR4, c[0x0][0x208] ;  /* 0x0000820000047ab9 */ /* 0x000fe20000000a00 */
[----:B------:R-:W1:Y:S01]  /*0050*/  S2R R9, SR_TID.X ;  /* 0x0000000000097919 */ /* 0x000e620000002100 */
[----:B------:R-:W-:Y:S01]  /*0060*/  HFMA2.MMA R8, -RZ, RZ, 0, 0 ;  /* 0x00000000ff087435 */ /* 0x000fe200000001ff */
        /* <DEDUP_REMOVED lines=11> */
[CC--:B------:R-:W-:Y:S01]  /*0120*/  ISETP.GE.AND P3, PT, R3.reuse, R2.reuse, PT ;  /* 0x000000020300720c */ /* 0x0c0fe20003f66270 */
[----:B------:R-:W-:Y:S01]  /*0130*/  IMAD.MOV.U32 R4, RZ, RZ, RZ ;  /* 0x000000ffff047224 */ /* 0x000fe200078e00ff */
[----:B------:R-:W5:Y:S11]  /*0140*/  @!P0 LDG.E R18, desc[UR4][R12.64] ;  /* 0x000000040c128981 */ /* 0x000f76000c1e1900 */
[----:B------:R-:W-:Y:S01]  /*0150*/  @!P3 IMAD R19, R0, 0x200, R3 ;  /* 0x000002000013b824 */ /* 0x000fe200078e0203 */
[----:B------:R-:W-:Y:S01]  /*0160*/  @!P3 IADD3 R3, R3, 0x80, RZ ;  /* 0x000000800303b810 */ /* 0x000fe20007ffe0ff */
[----:B------:R-:W0:Y:S03]  /*0170*/  @!P3 LDC.64 R10, c[0x0][0x238] ;  /* 0x00008e00ff0abb82 */ /* 0x000e260000000a00 */
[----:B------:R-:W-:Y:S01]  /*0180*/  ISETP.GE.AND P2, PT, R3, R2, PT ;  /* 0x000000020300720c */ /* 0x000fe20003f46270 */
[----:B-1----:R-:W-:-:S04]  /*0190*/  @!P1 IMAD.WIDE.U32 R6, R17, 0x4, R6 ;  /* 0x0000000411069825 */ /* 0x002fc800078e0006 */
[----:B------:R-:W1:Y:S01]  /*01a0*/  @!P0 LDC.64 R16, c[0x0][0x230] ;  /* 0x00008c00ff108b82 */ /* 0x000e620000000a00 */
[----:B------:R-:W-:Y:S01]  /*01b0*/  MOV R5, R9 ;  /* 0x0000000900057202 */ /* 0x000fe20000000f00 */
[----:B------:R2:W5:Y:S06]  /*01c0*/  @!P1 LDG.E R8, desc[UR4][R6.64] ;  /* 0x0000000406089981 */ /* 0x00056c000c1e1900 */
[----:B------:R-:W3:Y:S01]  /*01d0*/  @!P2 LDC.64 R14, c[0x0][0x238] ;  /* 0x00008e00ff0eab82 */ /* 0x000ee20000000a00 */
[----:B------:R-:W-:Y:S02]  /*01e0*/  @!P2 IMAD R3, R0, 0x200, R3 ;  /* 0x000002000003a824 */ /* 0x000fe400078e0203 */
[----:B------:R-:W-:-:S02]  /*01f0*/  VIADD R23, R5, 0x80 ;  /* 0x0000008005177836 */ /* 0x000fc40000000000 */
[----:B------:R-:W-:Y:S02]  /*0200*/  VIADD R21, R5, 0x180 ;  /* 0x0000018005157836 */ /* 0x000fe40000000000 */
[----:B0-----:R-:W-:Y:S01]  /*0210*/  @!P3 IMAD.WIDE.U32 R10, R19, 0x4, R10 ;  /* 0x00000004130ab825 */ /* 0x001fe200078e000a */
[----:B------:R-:W-:Y:S01]  /*0220*/  IADD3 R19, R5, 0x100, RZ ;  /* 0x0000010005137810 */ /* 0x000fe20007ffe0ff */
[----:B------:R-:W-:Y:S01]  /*0230*/  BSSY B0, `(.L_x_1199) ;  /* 0x0000016000007945 */ /* 0x000fe20003800000 */
[----:B------:R-:W-:Y:S01]  /*0240*/  @!P0 MOV R5, R23 ;  /* 0x0000001700058202 */ /* 0x000fe20000000f00 */
[----:B--2---:R-:W-:Y:S01]  /*0250*/  @!P0 IMAD R7, R0, 0x200, R9 ;  /* 0x0000020000078824 */ /* 0x004fe200078e0209 */
[----:B------:R0:W5:Y:S01]  /*0260*/  @!P3 LDG.E R4, desc[UR4][R10.64] ;  /* 0x000000040a04b981 */ /* 0x000162000c1e1900 */
[-C--:B------:R-:W-:Y:S02]  /*0270*/  ISETP.GE.AND P1, PT, R23, R2.reuse, PT ;  /* 0x000000021700720c */ /* 0x080fe40003f26270 */
[----:B------:R-:W-:Y:S01]  /*0280*/  ISETP.GE.AND P3, PT, R21, R2, PT ;  /* 0x000000021500720c */ /* 0x000fe20003f66270 */
[----:B---3--:R-:W-:Y:S01]  /*0290*/  @!P2 IMAD.WIDE.U32 R14, R3, 0x4, R14 ;  /* 0x00000004030ea825 */ /* 0x008fe200078e000e */
[----:B------:R-:W-:-:S02]  /*02a0*/  MOV R3, RZ ;  /* 0x000000ff00037202 */ /* 0x000fc40000000f00 */
[----:B------:R-:W-:Y:S01]  /*02b0*/  ISETP.GE.AND P4, PT, R5, R2, PT ;  /* 0x000000020500720c */ /* 0x000fe20003f86270 */
[----:B-1----:R-:W-:-:S03]  /*02c0*/  @!P0 IMAD.WIDE.U32 R6, R7, 0x4, R16 ;  /* 0x0000000407068825 */ /* 0x002fc600078e0010 */
[----:B------:R0:W5:Y:S01]  /*02d0*/  @!P2 LDG.E R3, desc[UR4][R14.64] ;  /* 0x000000040e03a981 */ /* 0x000162000c1e1900 */
[----:B------:R-:W-:Y:S01]  /*02e0*/  ISETP.GE.AND P2, PT, R19, R2, PT ;  /* 0x000000021300720c */ /* 0x000fe20003f46270 */
[----:B------:R-:W-:-:S12]  /*02f0*/  @P0 BRA `(.L_x_1200) ;  /* 0x0000000000240947 */ /* 0x000fd80003800000 */
[----:B-----5:R-:W-:Y:S01]  /*0300*/  MOV R9, R18 ;  /* 0x0000001200097202 */ /* 0x020fe20000000f00 */
[----:B------:R-:W1:Y:S03]  /*0310*/  LDC.64 R12, c[0x0][0x220] ;  /* 0x00008800ff0c7b82 */ /* 0x000e660000000a00 */
[----:B------:R-:W-:-:S13]  /*0320*/  FSETP.GEU.FTZ.AND P5, PT, |R9|, +INF , PT ;  /* 0x7f8000000900780b */ /* 0x000fda0003fbe200 */
[----:B0-----:R-:W0:Y:S01]  /*0330*/  @P5 LDC.64 R10, c[0x0][0x218] ;  /* 0x00008600ff0a5b82 */ /* 0x001e220000000a00 */
[----:B------:R-:W-:-:S05]  /*0340*/  @P5 IMAD.MOV.U32 R15, RZ, RZ, 0x3f800000 ;  /* 0x3f800000ff0f5424 */ /* 0x000fca00078e00ff */
[----:B0-----:R2:W-:Y:S04]  /*0350*/  @P5 STG.E desc[UR4][R10.64], R15 ;  /* 0x0000000f0a005986 */ /* 0x0015e8000c101904 */
[----:B-1----:R-:W3:Y:S02]  /*0360*/  LDG.E R12, desc[UR4][R12.64] ;  /* 0x000000040c0c7981 */ /* 0x002ee4000c1e1900 */
[----:B---3--:R-:W-:-:S13]  /*0370*/  FSETP.NEU.FTZ.AND P5, PT, R12, 1, PT ;  /* 0x3f8000000c00780b */ /* 0x008fda0003fbd000 */
[----:B--2---:R-:W-:-:S07]  /*0380*/  @P5 FMUL.FTZ R9, R12, R9 ;  /* 0x000000090c095220 */ /* 0x004fce0000410000 */
.L_x_1200:
[----:B------:R-:W-:Y:S05]  /*0390*/  BSYNC B0 ;  /* 0x0000000000007941 */ /* 0x000fea0003800000 */
.L_x_1199:
[----:B------:R-:W-:Y:S04]  /*03a0*/  BSSY B0, `(.L_x_1201) ;  /* 0x000000a000007945 */ /* 0x000fe80003800000 */
[----:B------:R-:W-:Y:S05]  /*03b0*/  @P1 BRA `(.L_x_1202) ;  /* 0x0000000000201947 */ /* 0x000fea0003800000 */
[----:B-----5:R-:W-:Y:S01]  /*03c0*/  FSETP.GEU.FTZ.AND P1, PT, |R8|, +INF , PT ;  /* 0x7f8000000800780b */ /* 0x020fe20003f3e200 */
[----:B------:R-:W1:-:S12]  /*03d0*/  LDC.64 R12, c[0x0][0x220] ;  /* 0x00008800ff0c7b82 */ /* 0x000e580000000a00 */
[----:B0-----:R-:W0:Y:S01]  /*03e0*/  @P1 LDC.64 R10, c[0x0][0x218] ;  /* 0x00008600ff0a1b82 */ /* 0x001e220000000a00 */
[----:B------:R-:W-:-:S05]  /*03f0*/  @P1 MOV R15, 0x3f800000 ;  /* 0x3f800000000f1802 */ /* 0x000fca0000000f00 */
[----:B0-----:R2:W-:Y:S04]  /*0400*/  @P1 STG.E desc[UR4][R10.64], R15 ;  /* 0x0000000f0a001986 */ /* 0x0015e8000c101904 */
[----:B-1----:R-:W3:Y:S02]  /*0410*/  LDG.E R13, desc[UR4][R12.64] ;  /* 0x000000040c0d7981 */ /* 0x002ee4000c1e1900 */
[----:B---3--:R-:W-:-:S13]  /*0420*/  FSETP.NEU.FTZ.AND P1, PT, R13, 1, PT ;  /* 0x3f8000000d00780b */ /* 0x008fda0003f3d000 */
[----:B--2---:R-:W-:-:S07]  /*0430*/  @P1 FMUL.FTZ R8, R13, R8 ;  /* 0x000000080d081220 */ /* 0x004fce0000410000 */
.L_x_1202:
[----:B------:R-:W-:Y:S05]  /*0440*/  BSYNC B0 ;  /* 0x0000000000007941 */ /* 0x000fea0003800000 */
.L_x_1201:
[----:B------:R-:W-:Y:S04]  /*0450*/  BSSY B0, `(.L_x_1203) ;  /* 0x000000a000007945 */ /* 0x000fe80003800000 */
[----:B------:R-:W-:Y:S05]  /*0460*/  @P2 BRA `(.L_x_1204) ;  /* 0x0000000000202947 */ /* 0x000fea0003800000 */
[----:B-----5:R-:W-:Y:S01]  /*0470*/  FSETP.GEU.FTZ.AND P1, PT, |R4|, +INF , PT ;  /* 0x7f8000000400780b */ /* 0x020fe20003f3e200 */
[----:B------:R-:W1:-:S12]  /*0480*/  LDC.64 R12, c[0x0][0x220] ;  /* 0x00008800ff0c7b82 */ /* 0x000e580000000a00 */
[----:B0-----:R-:W0:Y:S01]  /*0490*/  @P1 LDC.64 R10, c[0x0][0x218] ;  /* 0x00008600ff0a1b82 */ /* 0x001e220000000a00 */
[----:B------:R-:W-:-:S05]  /*04a0*/  @P1 IMAD.MOV.U32 R15, RZ, RZ, 0x3f800000 ;  /* 0x3f800000ff0f1424 */ /* 0x000fca00078e00ff */
[----:B0-----:R2:W-:Y:S04]  /*04b0*/  @P1 STG.E desc[UR4][R10.64], R15 ;  /* 0x0000000f0a001986 */ /* 0x0015e8000c101904 */
[----:B-1----:R-:W3:Y:S02]  /*04c0*/  LDG.E R13, desc[UR4][R12.64] ;  /* 0x000000040c0d7981 */ /* 0x002ee4000c1e1900 */
[----:B---3--:R-:W-:-:S13]  /*04d0*/  FSETP.NEU.FTZ.AND P1, PT, R13, 1, PT ;  /* 0x3f8000000d00780b */ /* 0x008fda0003f3d000 */
[----:B--2---:R-:W-:-:S07]  /*04e0*/  @P1 FMUL.FTZ R4, R13, R4 ;  /* 0x000000040d041220 */ /* 0x004fce0000410000 */
.L_x_1204:
[----:B------:R-:W-:Y:S05]  /*04f0*/  BSYNC B0 ;  /* 0x0000000000007941 */ /* 0x000fea0003800000 */
.L_x_1203:
        /* <DEDUP_REMOVED lines=9> */
[----:B------:R-:W-:-:S04]  /*0590*/  @P1 FMUL.FTZ R3, R12, R3 ;  /* 0x000000030c031220 */ /* 0x000fc80000410000 */
[----:B--2---:R-:W-:-:S07]  /*05a0*/  IMAD.MOV.U32 R15, RZ, RZ, R3 ;  /* 0x000000ffff0f7224 */ /* 0x004fce00078e0003 */
.L_x_1206:
[----:B------:R-:W-:Y:S05]  /*05b0*/  BSYNC B0 ;  /* 0x0000000000007941 */ /* 0x000fea0003800000 */
.L_x_1205:
[----:B------:R1:W-:Y:S01]  /*05c0*/  @!P0 STG.E desc[UR4][R6.64], R9 ;  /* 0x0000000906008986 */ /* 0x0003e2000c101904 */
[----:B------:R-:W-:Y:S04]  /*05d0*/  BSSY B0, `(.L_x_1207) ;  /* 0x000000c000007945 */ /* 0x000fe80003800000 */
[----:B------:R-:W-:Y:S05]  /*05e0*/  @P4 BRA `(.L_x_1208) ;  /* 0x0000000000284947 */ /* 0x000fea0003800000 */
[----:B0-----:R-:W0:Y:S01]  /*05f0*/  LDC.64 R10, c[0x0][0x230] ;  /* 0x00008c00ff0a7b82 */ /* 0x001e220000000a00 */
[----:B-1----:R-:W-:Y:S01]  /*0600*/  LEA R7, R0, R5, 0x9 ;  /* 0x0000000500077211 */ /* 0x002fe200078e48ff */
[----:B------:R-:W-:-:S05]  /*0610*/  VIADD R5, R5, 0x80 ;  /* 0x0000008005057836 */ /* 0x000fca0000000000 */
[----:B------:R-:W-:-:S13]  /*0620*/  ISETP.GE.AND P0, PT, R5, R2, PT ;  /* 0x000000020500720c */ /* 0x000fda0003f06270 */
[----:B-----5:R-:W-:Y:S01]  /*0630*/  @!P0 LEA R3, R0, R5, 0x9 ;  /* 0x0000000500038211 */ /* 0x020fe200078e48ff */
[----:B------:R-:W-:Y:S02]  /*0640*/  @!P0 VIADD R5, R5, 0x80 ;  /* 0x0000008005058836 */ /* 0x000fe40000000000 */
[----:B0-----:R-:W-:-:S04]  /*0650*/  IMAD.WIDE.U32 R6, R7, 0x4, R10 ;  /* 0x0000000407067825 */ /* 0x001fc800078e000a */
[----:B------:R-:W-:Y:S01]  /*0660*/  @!P0 IMAD.WIDE.U32 R10, R3, 0x4, R10 ;  /* 0x00000004030a8825 */ /* 0x000fe200078e000a */
[----:B------:R2:W-:Y:S04]  /*0670*/  STG.E desc[UR4][R6.64], R8 ;  /* 0x0000000806007986 */ /* 0x0005e8000c101904 */
[----:B------:R2:W-:Y:S02]  /*0680*/  @!P0 STG.E desc[UR4][R10.64], R4 ;  /* 0x000000040a008986 */ /* 0x0005e4000c101904 */
.L_x_1208:
[----:B------:R-:W-:Y:S05]  /*0690*/  BSYNC B0 ;  /* 0x0000000000007941 */ /* 0x000fea0003800000 */
.L_x_1207:
[----:B------:R-:W-:-:S13]  /*06a0*/  ISETP.GE.AND P0, PT, R5, R2, PT ;  /* 0x000000020500720c */ /* 0x000fda0003f06270 */
[----:B------:R-:W-:Y:S05]  /*06b0*/  @P0 EXIT ;  /* 0x000000000000094d */ /* 0x000fea0003800000 */
[----:B-----5:R-:W3:Y:S01]  /*06c0*/  LDC.64 R2, c[0x0][0x230] ;  /* 0x00008c00ff027b82 */ /* 0x020ee20000000a00 */
[----:B------:R-:W-:-:S05]  /*06d0*/  LEA R5, R0, R5, 0x9 ;  /* 0x0000000500057211 */ /* 0x000fca00078e48ff */
[----:B---3--:R-:W-:-:S05]  /*06e0*/  IMAD.WIDE.U32 R2, R5, 0x4, R2 ;  /* 0x0000000405027825 */ /* 0x008fca00078e0002 */
[----:B------:R-:W-:Y:S01]  /*06f0*/  STG.E desc[UR4][R2.64], R15 ;  /* 0x0000000f02007986 */ /* 0x000fe2000c101904 */
[----:B------:R-:W-:Y:S05]  /*0700*/  EXIT ;  /* 0x000000000000794d */ /* 0x000fea0003800000 */
.L_x_1209:
        /* <DEDUP_REMOVED lines=15> */
.L_x_1955:


//--------------------- .text._ZN2at6native29vectorized_elementwise_kernelILi2EZZZNS0_46_GLOBAL__N__5fd40885_13_AmpKernels_cu_3810c27339_amp_non_finite_check_and_unscale_cuda_ERNS_6TensorES4_RKS3_ENKUlvE_clEvENKUlvE0_clEvEUlfE_St5arrayIPcLm2EEEEviT0_T1_ --------------------------
	.section	.text._ZN2at6native29vectorized_elementwise_kernelILi2EZZZNS0_46_GLOBAL__N__5fd40885_13_AmpKernels_cu_3810c27339_amp_non_finite_check_and_unscale_cuda_ERNS_6TensorES4_RKS3_ENKUlvE_clEvENKUlvE0_clEvEUlfE_St5arrayIPcLm2EEEEviT0_T1_,"ax",@progbits
	.align	128
        .global         _ZN2at6native29vectorized_elementwise_kernelILi2EZZZNS0_46_GLOBAL__N__5fd40885_13_AmpKernels_cu_3810c27339_amp_non_finite_check_and_unscale_cuda_ERNS_6TensorES4_RKS3_ENKUlvE_clEvENKUlvE0_clEvEUlfE_St5arrayIPcLm2EEEEviT0_T1_
        .type           _ZN2at6native29vectorized_elementwise_kernelILi2EZZZNS0_46_GLOBAL__N__5fd40885_13_AmpKernels_cu_3810c27339_amp_non_finite_check_and_unscale_cuda_ERNS_6TensorES4_RKS3_ENKUlvE_clEvENKUlvE0_clEvEUlfE_St5arrayIPcLm2EEEEviT0_T1_,@function
        .size           _ZN2at6native29vectorized_elementwise_kernelILi2EZZZNS0_46_GLOBAL__N__5fd40885_13_AmpKernels_cu_3810c27339_amp_non_finite_check_and_unscale_cuda_ERNS_6TensorES4_RKS3_ENKUlvE_clEvENKUlvE0_clEvEUlfE_St5arrayIPcLm2EEEEviT0_T1_,(.L_x_1956 - _ZN2at6native29vectorized_elementwise_kernelILi2EZZZNS0_46_GLOBAL__N__5fd40885_13_AmpKernels_cu_3810c27339_amp_non_finite_check_and_unscale_cuda_ERNS_6TensorES4_RKS3_ENKUlvE_clEvENKUlvE0_clEvEUlfE_St5arrayIPcLm2EEEEviT0_T1_)
        .other          _ZN2at6native29vectorized_elementwise_kernelILi2EZZZNS0_46_GLOBAL__N__5fd40885_13_AmpKernels_cu_3810c27339_amp_non_finite_check_and_unscale_cuda_ERNS_6TensorES4_RKS3_ENKUlvE_clEvENKUlvE0_clEvEUlfE_St5arrayIPcLm2EEEEviT0_T1_,@"STO_CUDA_ENTRY STV_DEFAULT"
_ZN2at6native29vectorized_elementwise_kernelILi2EZZZNS0_46_GLOBAL__N__5fd40885_13_AmpKernels_cu_3810c27339_amp_non_finite_check_and_unscale_cuda_ERNS_6TensorES4_RKS3_ENKUlvE_clEvENKUlvE0_clEvEUlfE_St5arrayIPcLm2EEEEviT0_T1_:
.text._ZN2at6native29vectorized_elementwise_kernelILi2EZZZNS0_46_GLOBAL__N__5fd40885_13_AmpKernels_cu_3810c27339_amp_non_finite_check_and_unscale_cuda_ERNS_6TensorES4_RKS3_ENKUlvE_clEvENKUlvE0_clEvEUlfE_St5arrayIPcLm2EEEEviT0_T1_:
        /* <DEDUP_REMOVED lines=14> */
[----:B------:R-:W3:Y:S04]  /*00e0*/  LDG.E.64 R6, desc[UR4][R14.64+0x400] ;  /* 0x000400040e067981 */ /* 0x000ee8000c1e1b00 */
[----:B------:R-:W4:Y:S04]  /*00f0*/  LDG.E.64 R2, desc[UR4][R14.64+0x800] ;  /* 0x000800040e027981 */ /* 0x000f28000c1e1b00 */
[----:B------:R1:W5:Y:S01]  /*0100*/  LDG.E.64 R10, desc[UR4][R14.64+0xc00] ;  /* 0x000c00040e0a7981 */ /* 0x000362000c1e1b00 */
[----:B--2---:R-:W-:-:S13]  /*0110*/  FSETP.GEU.FTZ.AND P0, PT, |R8|, +INF , PT ;  /* 0x7f8000000800780b */ /* 0x004fda0003f1e200 */
[----:B------:R-:W2:Y:S01]  /*0120*/  @P0 LDC.64 R16, c[0x0][0x218] ;  /* 0x00008600ff100b82 */ /* 0x000ea20000000a00 */
[----:B------:R-:W-:-:S05]  /*0130*/  @P0 IMAD.MOV.U32 R21, RZ, RZ, 0x3f800000 ;  /* 0x3f800000ff150424 */ /* 0x000fca00078e00ff */
[----:B--2---:R2:W-:Y:S04]  /*0140*/  @P0 STG.E desc[UR4][R16.64], R21 ;  /* 0x0000001510000986 */ /* 0x0045e8000c101904 */
[----:B0-----:R-:W3:Y:S01]  /*0150*/  LDG.E R5, desc[UR4][R12.64] ;  /* 0x000000040c057981 */ /* 0x001ee2000c1e1900 */
[----:B------:R-:W-:-:S13]  /*0160*/  FSETP.GEU.FTZ.AND P1, PT, |R9|, +INF , PT ;  /* 0x7f8000000900780b */ /* 0x000fda0003f3e200 */
[----:B------:R-:W0:Y:S01]  /*0170*/  @P1 LDC.64 R18, c[0x0][0x218] ;  /* 0x00008600ff121b82 */ /* 0x000e220000000a00 */
[----:B------:R-:W-:-:S05]  /*0180*/  @P1 MOV R23, 0x3f800000 ;  /* 0x3f80000000171802 */ /* 0x000fca0000000f00 */
[----:B0-----:R0:W-:Y:S01]  /*0190*/  @P1 STG.E desc[UR4][R18.64], R23 ;  /* 0x0000001712001986 */ /* 0x0011e2000c101904 */
[----:B---3--:R-:W-:-:S13]  /*01a0*/  FSETP.NEU.FTZ.AND P0, PT, R5, 1, PT ;  /* 0x3f8000000500780b */ /* 0x008fda0003f1d000 */
[----:B------:R-:W-:Y:S02]  /*01b0*/  @P0 FMUL.FTZ R8, R8, R5 ;  /* 0x0000000508080220 */ /* 0x000fe40000410000 */
[----:B------:R-:W3:Y:S01]  /*01c0*/  @P1 LDG.E R5, desc[UR4][R12.64] ;  /* 0x000000040c051981 */ /* 0x000ee2000c1e1900 */
[----:B------:R-:W-:-:S13]  /*01d0*/  FSETP.GEU.FTZ.AND P1, PT, |R6|, +INF , PT ;  /* 0x7f8000000600780b */ /* 0x000fda0003f3e200 */
[----:B-1----:R-:W1:Y:S01]  /*01e0*/  @P1 LDC.64 R14, c[0x0][0x218] ;  /* 0x00008600ff0e1b82 */ /* 0x002e620000000a00 */
[----:B--2---:R-:W-:-:S05]  /*01f0*/  @P1 IMAD.MOV.U32 R21, RZ, RZ, 0x3f800000 ;  /* 0x3f800000ff151424 */ /* 0x004fca00078e00ff */
[----:B-1----:R1:W-:Y:S01]  /*0200*/  @P1 STG.E desc[UR4][R14.64], R21 ;  /* 0x000000150e001986 */ /* 0x0023e2000c101904 */
[----:B---3--:R-:W-:-:S13]  /*0210*/  FSETP.NEU.FTZ.AND P0, PT, R5, 1, PT ;  /* 0x3f8000000500780b */ /* 0x008fda0003f1d000 */
[----:B------:R-:W-:Y:S02]  /*0220*/  @P0 FMUL.FTZ R9, R9, R5 ;  /* 0x0000000509090220 */ /* 0x000fe40000410000 */
[----:B------:R-:W2:Y:S01]  /*0230*/  @P1 LDG.E R5, desc[UR4][R12.64] ;  /* 0x000000040c051981 */ /* 0x000ea2000c1e1900 */
[----:B------:R-:W-:-:S13]  /*0240*/  FSETP.GEU.FTZ.AND P0, PT, |R7|, +INF , PT ;  /* 0x7f8000000700780b */ /* 0x000fda0003f1e200 */
[----:B------:R-:W3:Y:S01]  /*0250*/  @P0 LDC.64 R16, c[0x0][0x218] ;  /* 0x00008600ff100b82 */ /* 0x000ee20000000a00 */
[----:B0-----:R-:W-:-:S05]  /*0260*/  @P0 IMAD.MOV.U32 R19, RZ, RZ, 0x3f800000 ;  /* 0x3f800000ff130424 */ /* 0x001fca00078e00ff */
[----:B---3--:R-:W-:Y:S01]  /*0270*/  @P0 STG.E desc[UR4][R16.64], R19 ;  /* 0x0000001310000986 */ /* 0x008fe2000c101904 */
[----:B--2---:R-:W-:-:S13]  /*0280*/  FSETP.NEU.FTZ.AND P1, PT, R5, 1, PT ;  /* 0x3f8000000500780b */ /* 0x004fda0003f3d000 */
[----:B------:R-:W-:Y:S02]  /*0290*/  @P1 FMUL.FTZ R6, R6, R5 ;  /* 0x0000000506061220 */ /* 0x000fe40000410000 */
[----:B------:R-:W2:Y:S01]  /*02a0*/  @P0 LDG.E R5, desc[UR4][R12.64] ;  /* 0x000000040c050981 */ /* 0x000ea2000c1e1900 */
[----:B----4-:R-:W-:-:S13]  /*02b0*/  FSETP.GEU.FTZ.AND P0, PT, |R2|, +INF , PT ;  /* 0x7f8000000200780b */ /* 0x010fda0003f1e200 */
[----:B-1----:R-:W0:Y:S01]  /*02c0*/  @P0 LDC.64 R14, c[0x0][0x218] ;  /* 0x00008600ff0e0b82 */ /* 0x002e220000000a00 */
[----:B------:R-:W-:-:S05]  /*02d0*/  @P0 MOV R21, 0x3f800000 ;  /* 0x3f80000000150802 */ /* 0x000fca0000000f00 */
[----:B0-----:R0:W-:Y:S02]  /*02e0*/  @P0 STG.E desc[UR4][R14.64], R21 ;  /* 0x000000150e000986 */ /* 0x0011e4000c101904 */
[----:B0-----:R-:W0:Y:S01]  /*02f0*/  LDC.64 R14, c[0x0][0x230] ;  /* 0x00008c00ff0e7b82 */ /* 0x001e220000000a00 */
[----:B--2---:R-:W-:-:S13]  /*0300*/  FSETP.NEU.FTZ.AND P1, PT, R5, 1, PT ;  /* 0x3f8000000500780b */ /* 0x004fda0003f3d000 */
[----:B------:R-:W-:Y:S02]  /*0310*/  @P1 FMUL.FTZ R7, R7, R5 ;  /* 0x0000000507071220 */ /* 0x000fe40000410000 */
[----:B------:R-:W2:Y:S01]  /*0320*/  @P0 LDG.E R5, desc[UR4][R12.64] ;  /* 0x000000040c050981 */ /* 0x000ea2000c1e1900 */
[----:B------:R-:W-:-:S13]  /*0330*/  FSETP.GEU.FTZ.AND P0, PT, |R3|, +INF , PT ;  /* 0x7f8000000300780b */ /* 0x000fda0003f1e200 */
[----:B------:R-:W1:Y:S01]  /*0340*/  @P0 LDC.64 R16, c[0x0][0x218] ;  /* 0x00008600ff100b82 */ /* 0x000e620000000a00 */
[----:B------:R-:W-:-:S05]  /*0350*/  @P0 IMAD.MOV.U32 R23, RZ, RZ, 0x3f800000 ;  /* 0x3f800000ff170424 */ /* 0x000fca00078e00ff */
[----:B-1----:R1:W-:Y:S01]  /*0360*/  @P0 STG.E desc[UR4][R16.64], R23 ;  /* 0x0000001710000986 */ /* 0x0023e2000c101904 */
[----:B--2---:R-:W-:-:S13]  /*0370*/  FSETP.NEU.FTZ.AND P1, PT, R5, 1, PT ;  /* 0x3f8000000500780b */ /* 0x004fda0003f3d000 */
[----:B------:R-:W-:Y:S02]  /*0380*/  @P1 FMUL.FTZ R2, R2, R5 ;  /* 0x0000000502021220 */ /* 0x000fe40000410000 */
[----:B------:R-:W2:Y:S01]  /*0390*/  @P0 LDG.E R5, desc[UR4][R12.64] ;  /* 0x000000040c050981 */ /* 0x000ea2000c1e1900 */
[----:B-----5:R-:W-:-:S13]  /*03a0*/  FSETP.GEU.FTZ.AND P0, PT, |R10|, +INF , PT ;  /* 0x7f8000000a00780b */ /* 0x020fda0003f1e200 */
[----:B------:R-:W3:Y:S01]  /*03b0*/  @P0 LDC.64 R18, c[0x0][0x218] ;  /* 0x00008600ff120b82 */ /* 0x000ee20000000a00 */
[----:B------:R-:W-:-:S05]  /*03c0*/  @P0 IMAD.MOV.U32 R21, RZ, RZ, 0x3f800000 ;  /* 0x3f800000ff150424 */ /* 0x000fca00078e00ff */
[----:B---3--:R-:W-:Y:S01]  /*03d0*/  @P0 STG.E desc[UR4][R18.64], R21 ;  /* 0x0000001512000986 */ /* 0x008fe2000c101904 */
[----:B--2---:R-:W-:-:S13]  /*03e0*/  FSETP.NEU.FTZ.AND P1, PT, R5, 1, PT ;  /* 0x3f8000000500780b */ /* 0x004fda0003f3d000 */
[----:B------:R-:W-:Y:S02]  /*03f0*/  @P1 FMUL.FTZ R3, R3, R5 ;  /* 0x0000000503031220 */ /* 0x000fe40000410000 */
[----:B------:R-:W2:Y:S01]  /*0400*/  @P0 LDG.E R5, desc[UR4][R12.64] ;  /* 0x000000040c050981 */ /* 0x000ea2000c1e1900 */
[----:B------:R-:W-:-:S13]  /*0410*/  FSETP.GEU.FTZ.AND P0, PT, |R11|, +INF , PT ;  /* 0x7f8000000b00780b */ /* 0x000fda0003f1e200 */
[----:B-1----:R-:W1:Y:S01]  /*0420*/  @P0 LDC.64 R16, c[0x0][0x218] ;  /* 0x00008600ff100b82 */ /* 0x002e620000000a00 */
[----:B------:R-:W-:-:S05]  /*0430*/  @P0 MOV R23, 0x3f800000 ;  /* 0x3f80000000170802 */ /* 0x000fca0000000f00 */
[----:B-1----:R-:W-:Y:S01]  /*0440*/  @P0 STG.E desc[UR4][R16.64], R23 ;  /* 0x0000001710000986 */ /* 0x002fe2000c101904 */
[----:B--2---:R-:W-:-:S13]  /*0450*/  FSETP.NEU.FTZ.AND P1, PT, R5, 1, PT ;  /* 0x3f8000000500780b */ /* 0x004fda0003f3d000 */
[----:B------:R-:W-:Y:S02]  /*0460*/  @P1 FMUL.FTZ R10, R10, R5 ;  /* 0x000000050a0a1220 */ /* 0x000fe40000410000 */
[----:B------:R-:W2:Y:S01]  /*0470*/  @P0 LDG.E R5, desc[UR4][R12.64] ;  /* 0x000000040c050981 */ /* 0x000ea2000c1e1900 */
[----:B0-----:R-:W-:-:S04]  /*0480*/  IMAD.WIDE.U32 R14, R4, 0x4, R14 ;  /* 0x00000004040e7825 */ /* 0x001fc800078e000e */
[----:B------:R-:W-:-:S05]  /*0490*/  IMAD.WIDE R14, R0, 0x8, R14 ;  /* 0x00000008000e7825 */ /* 0x000fca00078e020e */
[----:B------:R-:W-:Y:S04]  /*04a0*/  STG.E.64 desc[UR4][R14.64], R8 ;  /* 0x000000080e007986 */ /* 0x000fe8000c101b04 */
[----:B------:R-:W-:Y:S04]  /*04b0*/  STG.E.64 desc[UR4][R14.64+0x400], R6 ;  /* 0x000400060e007986 */ /* 0x000fe8000c101b04 */
[----:B------:R-:W-:Y:S01]  /*04c0*/  STG.E.64 desc[UR4][R14.64+0x800], R2 ;  /* 0x000800020e007986 */ /* 0x000fe2000c101b04 */
[----:B--2---:R-:W-:-:S13]  /*04d0*/  FSETP.NEU.FTZ.AND P0, PT, R5, 1, PT ;  /* 0x3f8000000500780b */ /* 0x004fda0003f1d000 */
[----:B------:R-:W-:-:S05]  /*04e0*/  @P0 FMUL.FTZ R11, R11, R5 ;  /* 0x000000050b0b0220 */ /* 0x000fca0000410000 */
[----:B------:R-:W-:Y:S01]  /*04f0*/  STG.E.64 desc[UR4][R14.64+0xc00], R10 ;  /* 0x000c000a0e007986 */ /* 0x000fe2000c101b04 */
[----:B------:R-:W-:Y:S05]  /*0500*/  EXIT ;  /* 0x000000000000794d */ /* 0x000fea0003800000 */
.L_x_1210:
[----:B------:R-:W0:Y:S01]  /*0510*/  S2R R9, SR_TID.X ;  /* 0x0000000000097919 */ /* 0x000e220000002100 */
[----:B------:R-:W-:Y:S02]  /*0520*/  CS2R R10, SRZ ;  /* 0x00000000000a7805 */ /* 0x000fe4000001ff00 */
        /* <DEDUP_REMOVED lines=10> */
[----:B0-----:R-:W-:-:S05]  /*05d0*/  @!P0 IMAD.WIDE.U32 R16, R7, 0x4, R16 ;  /* 0x0000000407108825 */ /* 0x001fca00078e0010 */
[----:B------:R0:W5:Y:S07]  /*05e0*/  @!P0 LDG.E R11, desc[UR4][R16.64] ;  /* 0x00000004100b8981 */ /* 0x00016e000c1e1900 */
[----:B------:R-:W-:Y:S01]  /*05f0*/  @!P5 IADD3 R19, R4, R3, RZ ;  /* 0x000000030413d210 */ /* 0x000fe20007ffe0ff */
[----:B------:R-:W-:Y:S01]  /*0600*/  @!P5 VIADD R3, R3, 0x80 ;  /* 0x000000800303d836 */ /* 0x000fe20000000000 */
[----:B------:R-:W2:Y:S04]  /*0610*/  @!P5 LDC.64 R14, c[0x0][0x238] ;  /* 0x00008e00ff0edb82 */ /* 0x000ea80000000a00 */
[----:B------:R-:W-:-:S13]  /*0620*/  ISETP.GE.AND P4, PT, R3, R0, PT ;  /* 0x000000000300720c */ /* 0x000fda0003f86270 */
[----:B------:R-:W-:Y:S01]  /*0630*/  @!P4 IMAD.IADD R25, R4, 0x1, R3 ;  /* 0x000000010419c824 */ /* 0x000fe200078e0203 */
[----:B------:R-:W-:Y:S01]  /*0640*/  @!P4 IADD3 R3, R3, 0x80, RZ ;  /* 0x000000800303c810 */ /* 0x000fe20007ffe0ff */
[----:B------:R-:W3:Y:S03]  /*0650*/  @!P4 LDC.64 R20, c[0x0][0x238] ;  /* 0x00008e00ff14cb82 */ /* 0x000ee60000000a00 */
[----:B------:R-:W-:-:S13]  /*0660*/  ISETP.GE.AND P3, PT, R3, R0, PT ;  /* 0x000000000300720c */ /* 0x000fda0003f66270 */
[----:B------:R-:W-:Y:S01]  /*0670*/  @!P3 IMAD.IADD R5, R4, 0x1, R3 ;  /* 0x000000010405b824 */ /* 0x000fe200078e0203 */
[----:B------:R-:W4:Y:S01]  /*0680*/  @!P3 LDC.64 R6, c[0x0][0x238] ;  /* 0x00008e00ff06bb82 */ /* 0x000f220000000a00 */
[----:B------:R-:W-:-:S05]  /*0690*/  @!P3 VIADD R3, R3, 0x80 ;  /* 0x000000800303b836 */ /* 0x000fca0000000000 */
[----:B------:R-:W-:-:S13]  /*06a0*/  ISETP.GE.AND P2, PT, R3, R0, PT ;  /* 0x000000000300720c */ /* 0x000fda0003f46270 */
[----:B------:R-:W-:Y:S01]  /*06b0*/  @!P2 IADD3 R2, R4, R3, RZ ;  /* 0x000000030402a210 */ /* 0x000fe20007ffe0ff */
[----:B------:R-:W-:-:S05]  /*06c0*/  @!P2 VIADD R3, R3, 0x80 ;  /* 0x000000800303a836 */ /* 0x000fca0000000000 */
[----:B------:R-:W-:Y:S01]  /*06d0*/  ISETP.GE.AND P1, PT, R3, R0, PT ;  /* 0x000000000300720c */ /* 0x000fe20003f26270 */
[----:B-1----:R-:W-:-:S04]  /*06e0*/  @!P6 IMAD.WIDE.U32 R22, R23, 0x4, R12 ;  /* 0x000000041716e825 */ /* 0x002fc800078e000c */
[----:B------:R-:W-:-:S06]  /*06f0*/  IMAD.MOV.U32 R12, RZ, RZ, RZ ;  /* 0x000000ffff0c7224 */ /* 0x000fcc00078e00ff */
[----:B------:R1:W5:Y:S02]  /*0700*/  @!P6 LDG.E R12, desc[UR4][R22.64] ;  /* 0x00000004160ce981 */ /* 0x000364000c1e1900 */
[----:B------:R-:W-:Y:S01]  /*0710*/  @!P1 IADD3 R13, R4, R3, RZ ;  /* 0x00000003040d9210 */ /* 0x000fe20007ffe0ff */
[----:B------:R-:W-:Y:S01]  /*0720*/  @!P1 VIADD R3, R3, 0x80 ;  /* 0x0000008003039836 */ /* 0x000fe20000000000 */
[----:B0-----:R-:W0:Y:S04]  /*0730*/  @!P1 LDC.64 R16, c[0x0][0x238] ;  /* 0x00008e00ff109b82 */ /* 0x001e280000000a00 */
[----:B------:R-:W-:Y:S01]  /*0740*/  ISETP.GE.AND P6, PT, R3, R0, PT ;  /* 0x000000000300720c */ /* 0x000fe20003fc6270 */
[----:B---3--:R-:W-:-:S03]  /*0750*/  @!P4 IMAD.WIDE.U32 R20, R25, 0x4, R20 ;  /* 0x000000041914c825 */ /* 0x008fc600078e0014 */
[----:B-1----:R-:W1:Y:S01]  /*0760*/  @!P2 LDC.64 R22, c[0x0][0x238] ;  /* 0x00008e00ff16ab82 */ /* 0x002e620000000a00 */
[----:B----4-:R-:W-:Y:S01]  /*0770*/  @!P3 IMAD.WIDE.U32 R24, R5, 0x4, R6 ;  /* 0x000000040518b825 */ /* 0x010fe200078e0006 */
[----:B------:R3:W5:Y:S07]  /*0780*/  @!P4 LDG.E R10, desc[UR4][R20.64] ;  /* 0x00000004140ac981 */ /* 0x00076e000c1e1900 */
[----:B------:R-:W4:Y:S01]  /*0790*/  @!P6 LDC.64 R6, c[0x0][0x238] ;  /* 0x00008e00ff06eb82 */ /* 0x000f220000000a00 */
[----:B--2---:R-:W-:Y:S01]  /*07a0*/  @!P5 IMAD.WIDE.U32 R14, R19, 0x4, R14 ;  /* 0x00000004130ed825 */ /* 0x004fe200078e000e */
[----:B------:R-:W-:-:S03]  /*07b0*/  HFMA2.MMA R5, -RZ, RZ, 0, 0 ;  /* 0x00000000ff057435 */ /* 0x000fc600000001ff */
[----:B------:R-:W-:Y:S02]  /*07c0*/  @!P6 IMAD.IADD R19, R4, 0x1, R3 ;  /* 0x000000010413e824 */ /* 0x000fe400078e0203 */
[----:B------:R-:W-:Y:S02]  /*07d0*/  IMAD.MOV.U32 R18, RZ, RZ, RZ ;  /* 0x000000ffff127224 */ /* 0x000fe400078e00ff */
[----:B------:R-:W-:Y:S02]  /*07e0*/  IMAD.MOV.U32 R8, RZ, RZ, RZ ;  /* 0x000000ffff087224 */ /* 0x000fe400078e00ff */
[----:B0-----:R-:W-:Y:S01]  /*07f0*/  @!P1 IMAD.WIDE.U32 R16, R13, 0x4, R16 ;  /* 0x000000040d109825 */ /* 0x001fe200078e0010 */
[----:B------:R3:W5:Y:S03]  /*0800*/  @!P3 LDG.E R5, desc[UR4][R24.64] ;  /* 0x000000041805b981 */ /* 0x000766000c1e1900 */
[----:B-1----:R-:W-:Y:S01]  /*0810*/  @!P2 IMAD.WIDE.U32 R2, R2, 0x4, R22 ;  /* 0x000000040202a825 */ /* 0x002fe200078e0016 */
[----:B------:R3:W5:Y:S03]  /*0820*/  @!P5 LDG.E R18, desc[UR4][R14.64] ;  /* 0x000000040e12d981 */ /* 0x000766000c1e1900 */
[----:B----4-:R-:W-:Y:S01]  /*0830*/  @!P6 IMAD.WIDE.U32 R22, R19, 0x4, R6 ;  /* 0x000000041316e825 */ /* 0x010fe200078e0006 */
[----:B------:R-:W-:-:S04]  /*0840*/  CS2R R6, SRZ ;  /* 0x0000000000067805 */ /* 0x000fc8000001ff00 */
[----:B------:R3:W5:Y:S04]  /*0850*/  @!P6 LDG.E R8, desc[UR4][R22.64] ;  /* 0x000000041608e981 */ /* 0x000768000c1e1900 */
[----:B------:R3:W5:Y:S04]  /*0860*/  @!P2 LDG.E R6, desc[UR4][R2.64] ;  /* 0x000000040206a981 */ /* 0x000768000c1e1900 */
[----:B------:R3:W5:Y:S01]  /*0870*/  @!P1 LDG.E R7, desc[UR4][R16.64] ;  /* 0x0000000410079981 */ /* 0x000762000c1e1900 */
[----:B------:R-:W-:Y:S04]  /*0880*/  BSSY B0, `(.L_x_1211) ;  /* 0x000000a000007945 */ /* 0x000fe80003800000 */
[----:B------:R-:W-:Y:S05]  /*0890*/  @P0 BRA `(.L_x_1212) ;  /* 0x0000000000200947 */ /* 0x000fea0003800000 */
[----:B-----5:R-:W-:Y:S01]  /*08a0*/  FSETP.GEU.FTZ.AND P1, PT, |R11|, +INF , PT ;  /* 0x7f8000000b00780b */ /* 0x020fe20003f3e200 */
[----:B---3--:R-:W0:-:S12]  /*08b0*/  LDC.64 R2, c[0x0][0x220] ;  /* 0x00008800ff027b82 */ /* 0x008e180000000a00 */
[----:B------:R-:W1:Y:S01]  /*08c0*/  @P1 LDC.64 R14, c[0x0][0x218] ;  /* 0x00008600ff0e1b82 */ /* 0x000e620000000a00 */
[----:B------:R-:W-:-:S05]  /*08d0*/  @P1 MOV R13, 0x3f800000 ;  /* 0x3f800000000d1802 */ /* 0x000fca0000000f00 */
[----:B-1----:R1:W-:Y:S04]  /*08e0*/  @P1 STG.E desc[UR4][R14.64], R13 ;  /* 0x0000000d0e001986 */ /* 0x0023e8000c101904 */
[----:B0-----:R-:W2:Y:S02]  /*08f0*/  LDG.E R2, desc[UR4][R2.64] ;  /* 0x0000000402027981 */ /* 0x001ea4000c1e1900 */
[----:B--2---:R-:W-:-:S13]  /*0900*/  FSETP.NEU.FTZ.AND P1, PT, R2, 1, PT ;  /* 0x3f8000000200780b */ /* 0x004fda0003f3d000 */
[----:B-1----:R-:W-:-:S07]  /*0910*/  @P1 FMUL.FTZ R11, R2, R11 ;  /* 0x0000000b020b1220 */ /* 0x002fce0000410000 */
.L_x_1212:
[----:B------:R-:W-:Y:S05]  /*0920*/  BSYNC B0 ;  /* 0x0000000000007941 */ /* 0x000fea0003800000 */
.L_x_1211:
[----:B------:R-:W-:Y:S01]  /*0930*/  VIADD R13, R9, 0x80 ;  /* 0x00000080090d7836 */ /* 0x000fe20000000000 */
[----:B------:R-:W-:Y:S04]  /*0940*/  BSSY B0, `(.L_x_1213) ;  /* 0x000000b000007945 */ /* 0x000fe80003800000 */
[----:B------:R-:W-:-:S13]  /*0950*/  ISETP.GE.AND P1, PT, R13, R0, PT ;  /* 0x000000000d00720c */ /* 0x000fda0003f26270 */
[----:B------:R-:W-:Y:S05]  /*0960*/  @P1 BRA `(.L_x_1214) ;  /* 0x0000000000201947 */ /* 0x000fea0003800000 */
[----:B-----5:R-:W-:Y:S01]  /*0970*/  FSETP.GEU.FTZ.AND P1, PT, |R12|, +INF , PT ;  /* 0x7f8000000c00780b */ /* 0x020fe20003f3e200 */
[----:B---3--:R-:W0:-:S12]  /*0980*/  LDC.64 R14, c[0x0][0x220] ;  /* 0x00008800ff0e7b82 */ /* 0x008e180000000a00 */
[----:B------:R-:W1:Y:S01]  /*0990*/  @P1 LDC.64 R2, c[0x0][0x218] ;  /* 0x00008600ff021b82 */ /* 0x000e620000000a00 */
[----:B------:R-:W-:-:S05]  /*09a0*/  @P1 IMAD.MOV.U32 R17, RZ, RZ, 0x3f800000 ;  /* 0x3f800000ff111424 */ /* 0x000fca00078e00ff */
[----:B-1----:R1:W-:Y:S04]  /*09b0*/  @P1 STG.E desc[UR4][R2.64], R17 ;  /* 0x0000001102001986 */ /* 0x0023e8000c101904 */
[----:B0-----:R-:W2:Y:S02]  /*09c0*/  LDG.E R15, desc[UR4][R14.64] ;  /* 0x000000040e0f7981 */ /* 0x001ea4000c1e1900 */
[----:B--2---:R-:W-:-:S13]  /*09d0*/  FSETP.NEU.FTZ.AND P1, PT, R15, 1, PT ;  /* 0x3f8000000f00780b */ /* 0x004fda0003f3d000 */
[----:B-1----:R-:W-:-:S07]  /*09e0*/  @P1 FMUL.FTZ R12, R15, R12 ;  /* 0x0000000c0f0c1220 */ /* 0x002fce0000410000 */
.L_x_1214:
[----:B------:R-:W-:Y:S05]  /*09f0*/  BSYNC B0 ;  /* 0x0000000000007941 */ /* 0x000fea0003800000 */
.L_x_1213:
[----:B---3--:R-:W0:Y:S01]  /*0a00*/  @!P0 LDC.64 R2, c[0x0][0x230] ;  /* 0x00008c00ff028b82 */ /* 0x008e220000000a00 */
[C---:B------:R-:W-:Y:S01]  /*0a10*/  IADD3 R15, R9.reuse, 0x100, RZ ;  /* 0x00000100090f7810 */ /* 0x040fe20007ffe0ff */
[C---:B------:R-:W-:Y:S01]  /*0a20*/  VIADD R17, R9.reuse, 0x180 ;  /* 0x0000018009117836 */ /* 0x040fe20000000000 */
[----:B------:R-:W-:Y:S01]  /*0a30*/  BSSY B0, `(.L_x_1215) ;  /* 0x0000016000007945 */ /* 0x000fe20003800000 */
[----:B------:R-:W-:Y:S01]  /*0a40*/  VIADD R19, R9, 0x300 ;  /* 0x0000030009137836 */ /* 0x000fe20000000000 */
[-C--:B------:R-:W-:Y:S01]  /*0a50*/  ISETP.GE.AND P6, PT, R15, R0.reuse, PT ;  /* 0x000000000f00720c */ /* 0x080fe20003fc6270 */
[----:B------:R-:W-:Y:S01]  /*0a60*/  VIADD R15, R9, 0x200 ;  /* 0x00000200090f7836 */ /* 0x000fe20000000000 */
[-C--:B------:R-:W-:Y:S01]  /*0a70*/  ISETP.GE.AND P1, PT, R17, R0.reuse, PT ;  /* 0x000000001100720c */ /* 0x080fe20003f26270 */
[C---:B------:R-:W-:Y:S01]  /*0a80*/  VIADD R21, R9.reuse, 0x380 ;  /* 0x0000038009157836 */ /* 0x040fe20000000000 */
[----:B------:R-:W-:Y:S02]  /*0a90*/  IADD3 R17, R9, 0x280, RZ ;  /* 0x0000028009117810 */ /* 0x000fe40007ffe0ff */
[----:B------:R-:W-:-:S02]  /*0aa0*/  ISETP.GE.AND P2, PT, R15, R0, PT ;  /* 0x000000000f00720c */ /* 0x000fc40003f46270 */
[----:B------:R-:W-:Y:S02]  /*0ab0*/  @!P0 IADD3 R15, R4, R9, RZ ;  /* 0x00000009040f8210 */ /* 0x000fe40007ffe0ff */
[-C--:B------:R-:W-:Y:S02]  /*0ac0*/  ISETP.GE.AND P3, PT, R17, R0.reuse, PT ;  /* 0x000000001100720c */ /* 0x080fe40003f66270 */
[-C--:B------:R-:W-:Y:S02]  /*0ad0*/  ISETP.GE.AND P4, PT, R19, R0.reuse, PT ;  /* 0x000000001300720c */ /* 0x080fe40003f86270 */
[----:B------:R-:W-:Y:S01]  /*0ae0*/  ISETP.GE.AND P5, PT, R21, R0, PT ;  /* 0x000000001500720c */ /* 0x000fe20003fa6270 */
[----:B0-----:R-:W-:Y:S01]  /*0af0*/  @!P0 IMAD.WIDE.U32 R2, R15, 0x4, R2 ;  /* 0x000000040f028825 */ /* 0x001fe200078e0002 */
[----:B------:R-:W-:Y:S11]  /*0b00*/  @P6 BRA `(.L_x_1216) ;  /* 0x0000000000206947 */ /* 0x000ff60003800000 */
[----:B-----5:R-:W-:Y:S01]  /*0b10*/  FSETP.GEU.FTZ.AND P6, PT, |R18|, +INF , PT ;  /* 0x7f8000001200780b */ /* 0x020fe20003fde200 */
[----:B------:R-:W0:-:S12]  /*0b20*/  LDC.64 R16, c[0x0][0x220] ;  /* 0x00008800ff107b82 */ /* 0x000e180000000a00 */
[----:B------:R-:W1:Y:S01]  /*0b30*/  @P6 LDC.64 R14, c[0x0][0x218] ;  /* 0x00008600ff0e6b82 */ /* 0x000e620000000a00 */
[----:B------:R-:W-:-:S05]  /*0b40*/  @P6 IMAD.MOV.U32 R19, RZ, RZ, 0x3f800000 ;  /* 0x3f800000ff136424 */ /* 0x000fca00078e00ff */
[----:B-1----:R1:W-:Y:S04]  /*0b50*/  @P6 STG.E desc[UR4][R14.64], R19 ;  /* 0x000000130e006986 */ /* 0x0023e8000c101904 */
[----:B0-----:R-:W2:Y:S02]  /*0b60*/  LDG.E R17, desc[UR4][R16.64] ;  /* 0x0000000410117981 */ /* 0x001ea4000c1e1900 */
[----:B--2---:R-:W-:-:S13]  /*0b70*/  FSETP.NEU.FTZ.AND P6, PT, R17, 1, PT ;  /* 0x3f8000001100780b */ /* 0x004fda0003fdd000 */
[----:B-1----:R-:W-:-:S07]  /*0b80*/  @P6 FMUL.FTZ R18, R17, R18 ;  /* 0x0000001211126220 */ /* 0x002fce0000410000 */
.L_x_1216:
[----:B------:R-:W-:Y:S05]  /*0b90*/  BSYNC B0 ;  /* 0x0000000000007941 */ /* 0x000fea0003800000 */
.L_x_1215:
[----:B------:R-:W-:Y:S04]  /*0ba0*/  BSSY B0, `(.L_x_1217) ;  /* 0x000000a000007945 */ /* 0x000fe80003800000 */
[----:B------:R-:W-:Y:S05]  /*0bb0*/  @P1 BRA `(.L_x_1218) ;  /* 0x0000000000201947 */ /* 0x000fea0003800000 */
        /* <DEDUP_REMOVED lines=8> */
.L_x_1218:
[----:B------:R-:W-:Y:S05]  /*0c40*/  BSYNC B0 ;  /* 0x0000000000007941 */ /* 0x000fea0003800000 */
.L_x_1217:
[----:B------:R-:W-:Y:S04]  /*0c50*/  BSSY B0, `(.L_x_1219) ;  /* 0x000000a000007945 */ /* 0x000fe80003800000 */
[----:B------:R-:W-:Y:S05]  /*0c60*/  @P2 BRA `(.L_x_1220) ;  /* 0x0000000000202947 */ /* 0x000fea0003800000 */
[----:B-----5:R-:W-:Y:S01]  /*0c70*/  FSETP.GEU.FTZ.AND P1, PT, |R5|, +INF , PT ;  /* 0x7f8000000500780b */ /* 0x020fe20003f3e200 */
[----:B------:R-:W0:-:S12]  /*0c80*/  LDC.64 R16, c[0x0][0x220] ;  /* 0x00008800ff107b82 */ /* 0x000e180000000a00 */
[----:B------:R-:W1:Y:S01]  /*0c90*/  @P1 LDC.64 R14, c[0x0][0x218] ;  /* 0x00008600ff0e1b82 */ /* 0x000e620000000a00 */
[----:B------:R-:W-:-:S05]  /*0ca0*/  @P1 MOV R19, 0x3f800000 ;  /* 0x3f80000000131802 */ /* 0x000fca0000000f00 */
[----:B-1----:R1:W-:Y:S04]  /*0cb0*/  @P1 STG.E desc[UR4][R14.64], R19 ;  /* 0x000000130e001986 */ /* 0x0023e8000c101904 */
[----:B0-----:R-:W2:Y:S02]  /*0cc0*/  LDG.E R16, desc[UR4][R16.64] ;  /* 0x0000000410107981 */ /* 0x001ea4000c1e1900 */
[----:B--2---:R-:W-:-:S13]  /*0cd0*/  FSETP.NEU.FTZ.AND P1, PT, R16, 1, PT ;  /* 0x3f8000001000780b */ /* 0x004fda0003f3d000 */
[----:B-1----:R-:W-:-:S07]  /*0ce0*/  @P1 FMUL.FTZ R5, R16, R5 ;  /* 0x0000000510051220 */ /* 0x002fce0000410000 */
.L_x_1220:
[----:B------:R-:W-:Y:S05]  /*0cf0*/  BSYNC B0 ;  /* 0x0000000000007941 */ /* 0x000fea0003800000 */
.L_x_1219:
        /* <DEDUP_REMOVED lines=9> */
[----:B------:R-:W-:-:S04]  /*0d90*/  @P1 FMUL.FTZ R6, R17, R6 ;  /* 0x0000000611061220 */ /* 0x000fc80000410000 */
[----:B-1----:R-:W-:-:S07]  /*0da0*/  IMAD.MOV.U32 R19, RZ, RZ, R6 ;  /* 0x000000ffff137224 */ /* 0x002fce00078e0006 */
.L_x_1222:
[----:B------:R-:W-:Y:S05]  /*0db0*/  BSYNC B0 ;  /* 0x0000000000007941 */ /* 0x000fea0003800000 */
.L_x_1221:
        /* <DEDUP_REMOVED lines=9> */
[----:B------:R-:W-:-:S04]  /*0e50*/  @P1 FMUL.FTZ R7, R16, R7 ;  /* 0x0000000710071220 */ /* 0x000fc80000410000 */
[----:B-1----:R-:W-:-:S07]  /*0e60*/  IMAD.MOV.U32 R20, RZ, RZ, R7 ;  /* 0x000000ffff147224 */ /* 0x002fce00078e0007 */
.L_x_1224:
[----:B------:R-:W-:Y:S05]  /*0e70*/  BSYNC B0 ;  /* 0x0000000000007941 */ /* 0x000fea0003800000 */
.L_x_1223:
        /* <DEDUP_REMOVED lines=10> */
.L_x_1226:
[----:B------:R-:W-:Y:S05]  /*0f20*/  BSYNC B0 ;  /* 0x0000000000007941 */ /* 0x000fea0003800000 */
.L_x_1225:
[----:B------:R-:W-:Y:S01]  /*0f30*/  @!P0 MOV R9, R13 ;  /* 0x0000000d00098202 */ /* 0x000fe20000000f00 */
[----:B-----5:R0:W-:Y:S01]  /*0f40*/  @!P0 STG.E desc[UR4][R2.64], R11 ;  /* 0x0000000b02008986 */ /* 0x0201e2000c101904 */
[----:B------:R-:W-:Y:S04]  /*0f50*/  BSSY B0, `(.L_x_1227) ;  /* 0x000002d000007945 */ /* 0x000fe80003800000 */
[----:B------:R-:W-:Y:S01]  /*0f60*/  BSSY B1, `(.L_x_1228) ;  /* 0x0000025000017945 */ /* 0x000fe20003800000 */
[----:B------:R-:W-:-:S13]  /*0f70*/  ISETP.GE.AND P0, PT, R9, R0, PT ;  /* 0x000000000900720c */ /* 0x000fda0003f06270 */
[----:B0-----:R-:W-:Y:S05]  /*0f80*/  @P0 BRA `(.L_x_1229) ;  /* 0x0000000000300947 */ /* 0x001fea0003800000 */
[----:B------:R-:W0:Y:S01]  /*0f90*/  LDC.64 R2, c[0x0][0x230] ;  /* 0x00008c00ff027b82 */ /* 0x000e220000000a00 */
[----:B------:R-:W-:Y:S02]  /*0fa0*/  IMAD.IADD R7, R4, 0x1, R9 ;  /* 0x0000000104077824 */ /* 0x000fe400078e0209 */
[----:B------:R-:W-:-:S05]  /*0fb0*/  VIADD R9, R9, 0x80 ;  /* 0x0000008009097836 */ /* 0x000fca0000000000 */
[----:B------:R-:W-:Y:S01]  /*0fc0*/  ISETP.GE.AND P0, PT, R9, R0, PT ;  /* 0x000000000900720c */ /* 0x000fe20003f06270 */
[----:B0-----:R-:W-:-:S05]  /*0fd0*/  IMAD.WIDE.U32 R2, R7, 0x4, R2 ;  /* 0x0000000407027825 */ /* 0x001fca00078e0002 */
[----:B------:R0:W-:Y:S07]  /*0fe0*/  STG.E desc[UR4][R2.64], R12 ;  /* 0x0000000c02007986 */ /* 0x0001ee000c101904 */
[----:B------:R-:W-:Y:S05]  /*0ff0*/  @P0 BRA `(.L_x_1230) ;  /* 0x0000000000300947 */ /* 0x000fea0003800000 */
[----:B0-----:R-:W0:Y:S01]  /*1000*/  LDC.64 R2, c[0x0][0x230] ;  /* 0x00008c00ff027b82 */ /* 0x001e220000000a00 */
[----:B------:R-:W-:Y:S01]  /*1010*/  IADD3 R7, R4, R9, RZ ;  /* 0x0000000904077210 */ /* 0x000fe20007ffe0ff */
[----:B------:R-:W-:-:S04]  /*1020*/  VIADD R9, R9, 0x80 ;  /* 0x0000008009097836 */ /* 0x000fc80000000000 */
[----:B0-----:R-:W-:-:S05]  /*1030*/  IMAD.WIDE.U32 R2, R7, 0x4, R2 ;  /* 0x0000000407027825 */ /* 0x001fca00078e0002 */
[----:B------:R0:W-:Y:S02]  /*1040*/  STG.E desc[UR4][R2.64], R18 ;  /* 0x0000001202007986 */ /* 0x0001e4000c101904 */
.L_x_1229:
[----:B------:R-:W-:-:S13]  /*1050*/  ISETP.GE.AND P0, PT, R9, R0, PT ;  /* 0x000000000900720c */ /* 0x000fda0003f06270 */
[----:B------:R-:W-:Y:S05]  /*1060*/  @P0 BRA `(.L_x_1231) ;  /* 0x0000000000300947 */ /* 0x000fea0003800000 */
[----:B0-----:R-:W0:Y:S01]  /*1070*/  LDC.64 R2, c[0x0][0x230] ;  /* 0x00008c00ff027b82 */ /* 0x001e220000000a00 */
[----:B------:R-:W-:Y:S01]  /*1080*/  IMAD.IADD R7, R4, 0x1, R9 ;  /* 0x0000000104077824 */ /* 0x000fe200078e0209 */
[----:B------:R-:W-:-:S03]  /*1090*/  IADD3 R9, R9, 0x80, RZ ;  /* 0x0000008009097810 */ /* 0x000fc60007ffe0ff */
[----:B0-----:R-:W-:-:S05]  /*10a0*/  IMAD.WIDE.U32 R2, R7, 0x4, R2 ;  /* 0x0000000407027825 */ /* 0x001fca00078e0002 */
[----:B------:R1:W-:Y:S02]  /*10b0*/  STG.E desc[UR4][R2.64], R10 ;  /* 0x0000000a02007986 */ /* 0x0003e4000c101904 */
.L_x_1230:
[----:B------:R-:W-:-:S13]  /*10c0*/  ISETP.GE.AND P0, PT, R9, R0, PT ;  /* 0x000000000900720c */ /* 0x000fda0003f06270 */
[----:B------:R-:W-:Y:S05]  /*10d0*/  @P0 BRA `(.L_x_1232) ;  /* 0x0000000000340947 */ /* 0x000fea0003800000 */
[----:B01----:R-:W0:Y:S01]  /*10e0*/  LDC.64 R2, c[0x0][0x230] ;  /* 0x00008c00ff027b82 */ /* 0x003e220000000a00 */
[----:B------:R-:W-:Y:S02]  /*10f0*/  IMAD.IADD R7, R4, 0x1, R9 ;  /* 0x0000000104077824 */ /* 0x000fe400078e0209 */
[----:B------:R-:W-:Y:S02]  /*1100*/  VIADD R9, R9, 0x80 ;  /* 0x0000008009097836 */ /* 0x000fe40000000000 */
[----:B0-----:R-:W-:-:S05]  /*1110*/  IMAD.WIDE.U32 R2, R7, 0x4, R2 ;  /* 0x0000000407027825 */ /* 0x001fca00078e0002 */
[----:B------:R1:W-:Y:S02]  /*1120*/  STG.E desc[UR4][R2.64], R5 ;  /* 0x0000000502007986 */ /* 0x0003e4000c101904 */
.L_x_1231:
[----:B------:R-:W-:-:S13]  /*1130*/  ISETP.GE.AND P0, PT, R9, R0, PT ;  /* 0x000000000900720c */ /* 0x000fda0003f06270 */
[----:B------:R-:W-:Y:S05]  /*1140*/  @P0 BREAK B1 ;  /* 0x0000000000010942 */ /* 0x000fea0003800000 */
[----:B------:R-:W-:Y:S05]  /*1150*/  @P0 BRA `(.L_x_1233) ;  /* 0x0000000000300947 */ /* 0x000fea0003800000 */
[----:B01----:R-:W0:Y:S01]  /*1160*/  LDC.64 R2, c[0x0][0x230] ;  /* 0x00008c00ff027b82 */ /* 0x003e220000000a00 */
[----:B------:R-:W-:Y:S01]  /*1170*/  IADD3 R5, R4, R9, RZ ;  /* 0x0000000904057210 */ /* 0x000fe20007ffe0ff */
[----:B------:R-:W-:-:S04]  /*1180*/  VIADD R9, R9, 0x80 ;  /* 0x0000008009097836 */ /* 0x000fc80000000000 */
[----:B0-----:R-:W-:-:S05]  /*1190*/  IMAD.WIDE.U32 R2, R5, 0x4, R2 ;  /* 0x0000000405027825 */ /* 0x001fca00078e0002 */
[----:B------:R2:W-:Y:S02]  /*11a0*/  STG.E desc[UR4][R2.64], R19 ;  /* 0x0000001302007986 */ /* 0x0005e4000c101904 */
.L_x_1232:
[----:B------:R-:W-:Y:S05]  /*11b0*/  BSYNC B1 ;  /* 0x0000000000017941 */ /* 0x000fea0003800000 */
.L_x_1228:
[----:B------:R-:W-:-:S13]  /*11c0*/  ISETP.GE.AND P0, PT, R9, R0, PT ;  /* 0x000000000900720c */ /* 0x000fda0003f06270 */
[----:B012---:R-:W0:Y:S01]  /*11d0*/  @!P0 LDC.64 R2, c[0x0][0x230] ;  /* 0x00008c00ff028b82 */ /* 0x007e220000000a00 */
[----:B------:R-:W-:Y:S01]  /*11e0*/  @!P0 IADD3 R5, R4, R9, RZ ;  /* 0x0000000904058210 */ /* 0x000fe20007ffe0ff */
[----:B------:R-:W-:-:S04]  /*11f0*/  @!P0 VIADD R9, R9, 0x80 ;  /* 0x0000008009098836 */ /* 0x000fc80000000000 */
[----:B0-----:R-:W-:-:S05]  /*1200*/  @!P0 IMAD.WIDE.U32 R2, R5, 0x4, R2 ;  /* 0x0000000405028825 */ /* 0x001fca00078e0002 */
[----:B------:R2:W-:Y:S02]  /*1210*/  @!P0 STG.E desc[UR4][R2.64], R20 ;  /* 0x0000001402008986 */ /* 0x0005e4000c101904 */
.L_x_1233:
[----:B------:R-:W-:Y:S05]  /*1220*/  BSYNC B0 ;  /* 0x0000000000007941 */ /* 0x000fea0003800000 */
.L_x_1227:
[----:B------:R-:W-:Y:S05]  /*1230*/  WARPSYNC.ALL ;  /* 0x0000000000007948 */ /* 0x000fea0003800000 */
[----:B------:R-:W-:-:S13]  /*1240*/  ISETP.GE.AND P0, PT, R9, R0, PT ;  /* 0x000000000900720c */ /* 0x000fda0003f06270 */
[----:B------:R-:W-:Y:S05]  /*1250*/  @P0 EXIT ;  /* 0x000000000000094d */ /* 0x000fea0003800000 */
[----:B012---:R-:W0:Y:S01]  /*1260*/  LDC.64 R2, c[0x0][0x230] ;  /* 0x00008c00ff027b82 */ /* 0x007e220000000a00 */
[----:B------:R-:W-:-:S05]  /*1270*/  IADD3 R9, R4, R9, RZ ;  /* 0x0000000904097210 */ /* 0x000fca0007ffe0ff */
[----:B0-----:R-:W-:-:S05]  /*1280*/  IMAD.WIDE.U32 R2, R9, 0x4, R2 ;  /* 0x0000000409027825 */ /* 0x001fca00078e0002 */
[----:B------:R-:W-:Y:S01]  /*1290*/  STG.E desc[UR4][R2.64], R8 ;  /* 0x0000000802007986 */ /* 0x000fe2000c101904 */
[----:B------:R-:W-:Y:S05]  /*12a0*/  EXIT ;  /* 0x000000000000794d */ /* 0x000fea0003800000 */
.L_x_1234:
        /* <DEDUP_REMOVED lines=13> */
.L_x_1956:


//--------------------- .text._ZN2at6native29vectorized_elementwise_kernelILi4EZZZNS0_46_GLOBAL__N__5fd40885_13_AmpKernels_cu_3810c27339_amp_non_finite_check_and_unscale_cuda_ERNS_6TensorES4_RKS3_ENKUlvE_clEvENKUlvE0_clEvEUlfE_St5arrayIPcLm2EEEEviT0_T1_ --------------------------
	.section	.text._ZN2at6native29vectorized_elementwise_kernelILi4EZZZNS0_46_GLOBAL__N__5fd40885_13_AmpKernels_cu_3810c27339_amp_non_finite_check_and_unscale_cuda_ERNS_6TensorES4_RKS3_ENKUlvE_clEvENKUlvE0_clEvEUlfE_St5arrayIPcLm2EEEEviT0_T1_,"ax",@progbits
	.align	128
        .global         _ZN2at6native29vectorized_elementwise_kernelILi4EZZZNS0_46_GLOBAL__N__5fd40885_13_AmpKernels_cu_3810c27339_amp_non_finite_check_and_unscale_cuda_ERNS_6TensorES4_RKS3_ENKUlvE_clEvENKUlvE0_clEvEUlfE_St5arrayIPcLm2EEEEviT0_T1_
        .type           _ZN2at6native29vectorized_elementwise_kernelILi4EZZZNS0_46_GLOBAL__N__5fd40885_13_AmpKernels_cu_3810c27339_amp_non_finite_check_and_unscale_cuda_ERNS_6TensorES4_RKS3_ENKUlvE_clEvENKUlvE0_clEvEUlfE_St5arrayIPcLm2EEEEviT0_T1_,@function
        .size           _ZN2at6native29vectorized_elementwise_kernelILi4EZZZNS0_46_GLOBAL__N__5fd40885_13_AmpKernels_cu_3810c27339_amp_non_finite_check_and_unscale_cuda_ERNS_6TensorES4_RKS3_ENKUlvE_clEvENKUlvE0_clEvEUlfE_St5arrayIPcLm2EEEEviT0_T1_,(.L_x_1957 - _ZN2at6native29vectorized_elementwise_kernelILi4EZZZNS0_46_GLOBAL__N__5fd40885_13_AmpKernels_cu_3810c27339_amp_non_finite_check_and_unscale_cuda_ERNS_6TensorES4_RKS3_ENKUlvE_clEvENKUlvE0_clEvEUlfE_St5arrayIPcLm2EEEEviT0_T1_)
        .other          _ZN2at6native29vectorized_elementwise_kernelILi4EZZZNS0_46_GLOBAL__N__5fd40885_13_AmpKernels_cu_3810c27339_amp_non_finite_check_and_unscale_cuda_ERNS_6TensorES4_RKS3_ENKUlvE_clEvENKUlvE0_clEvEUlfE_St5arrayIPcLm2EEEEviT0_T1_,@"STO_CUDA_ENTRY STV_DEFAULT"
_ZN2at6native29vectorized_elementwise_kernelILi4EZZZNS0_46_GLOBAL__N__5fd40885_13_AmpKernels_cu_3810c27339_amp_non_finite_check_and_unscale_cuda_ERNS_6TensorES4_RKS3_ENKUlvE_clEvENKUlvE0_clEvEUlfE_St5arrayIPcLm2EEEEviT0_T1_:
.text._ZN2at6native29vectorized_elementwise_kernelILi4EZZZNS0_46_GLOBAL__N__5fd40885_13_AmpKernels_cu_3810c27339_amp_non_finite_check_and_unscale_cuda_ERNS_6TensorES4_RKS3_ENKUlvE_clEvENKUlvE0_clEvEUlfE_St5arrayIPcLm2EEEEviT0_T1_:
        /* <DEDUP_REMOVED lines=12> */
[----:B------:R-:W2:Y:S01]  /*00c0*/  LDG.E.128 R8, desc[UR4][R6.64] ;  /* 0x0000000406087981 */ /* 0x000ea2000c1e1d00 */
[----:B------:R-:W0:Y:S03]  /*00d0*/  LDC.64 R2, c[0x0][0x220] ;  /* 0x00008800ff027b82 */ /* 0x000e260000000a00 */
[----:B------:R1:W3:Y:S01]  /*00e0*/  LDG.E.128 R12, desc[UR4][R6.64+0x800] ;  /* 0x00080004060c7981 */ /* 0x0002e2000c1e1d00 */
[----:B--2---:R-:W-:-:S13]  /*00f0*/  FSETP.GEU.FTZ.AND P0, PT, |R8|, +INF , PT ;  /* 0x7f8000000800780b */ /* 0x004fda0003f1e200 */
[----:B------:R-:W2:Y:S01]  /*0100*/  @P0 LDC.64 R16, c[0x0][0x218] ;  /* 0x00008600ff100b82 */ /* 0x000ea20000000a00 */
[----:B------:R-:W-:-:S05]  /*0110*/  @P0 IMAD.MOV.U32 R21, RZ, RZ, 0x3f800000 ;  /* 0x3f800000ff150424 */ /* 0x000fca00078e00ff */
[----:B--2---:R2:W-:Y:S04]  /*0120*/  @P0 STG.E desc[UR4][R16.64], R21 ;  /* 0x0000001510000986 */ /* 0x0045e8000c101904 */
[----:B0-----:R-:W4:Y:S01]  /*0130*/  LDG.E R5, desc[UR4][R2.64] ;  /* 0x0000000402057981 */ /* 0x001f22000c1e1900 */
[----:B------:R-:W-:-:S13]  /*0140*/  FSETP.GEU.FTZ.AND P1, PT, |R9|, +INF , PT ;  /* 0x7f8000000900780b */ /* 0x000fda0003f3e200 */
[----:B------:R-:W0:Y:S01]  /*0150*/  @P1 LDC.64 R18, c[0x0][0x218] ;  /* 0x00008600ff121b82 */ /* 0x000e220000000a00 */
[----:B------:R-:W-:-:S05]  /*0160*/  @P1 MOV R23, 0x3f800000 ;  /* 0x3f80000000171802 */ /* 0x000fca0000000f00 */
[----:B0-----:R0:W-:Y:S01]  /*0170*/  @P1 STG.E desc[UR4][R18.64], R23 ;  /* 0x0000001712001986 */ /* 0x0011e2000c101904 */
[----:B----4-:R-:W-:-:S13]  /*0180*/  FSETP.NEU.FTZ.AND P0, PT, R5, 1, PT ;  /* 0x3f8000000500780b */ /* 0x010fda0003f1d000 */
[----:B------:R-:W-:Y:S02]  /*0190*/  @P0 FMUL.FTZ R8, R8, R5 ;  /* 0x0000000508080220 */ /* 0x000fe40000410000 */
[----:B------:R-:W4:Y:S01]  /*01a0*/  @P1 LDG.E R5, desc[UR4][R2.64] ;  /* 0x0000000402051981 */ /* 0x000f22000c1e1900 */
[----:B------:R-:W-:-:S13]  /*01b0*/  FSETP.GEU.FTZ.AND P1, PT, |R10|, +INF , PT ;  /* 0x7f8000000a00780b */ /* 0x000fda0003f3e200 */
[----:B-1----:R-:W1:Y:S01]  /*01c0*/  @P1 LDC.64 R6, c[0x0][0x218] ;  /* 0x00008600ff061b82 */ /* 0x002e620000000a00 */
[----:B--2---:R-:W-:-:S05]  /*01d0*/  @P1 IMAD.MOV.U32 R21, RZ, RZ, 0x3f800000 ;  /* 0x3f800000ff151424 */ /* 0x004fca00078e00ff */
[----:B-1----:R1:W-:Y:S01]  /*01e0*/  @P1 STG.E desc[UR4][R6.64], R21 ;  /* 0x0000001506001986 */ /* 0x0023e2000c101904 */
[----:B----4-:R-:W-:-:S13]  /*01f0*/  FSETP.NEU.FTZ.AND P0, PT, R5, 1, PT ;  /* 0x3f8000000500780b */ /* 0x010fda0003f1d000 */
[----:B------:R-:W-:Y:S02]  /*0200*/  @P0 FMUL.FTZ R9, R9, R5 ;  /* 0x0000000509090220 */ /* 0x000fe40000410000 */
[----:B------:R-:W2:Y:S01]  /*0210*/  @P1 LDG.E R5, desc[UR4][R2.64] ;  /* 0x0000000402051981 */ /* 0x000ea2000c1e1900 */
[----:B------:R-:W-:-:S13]  /*0220*/  FSETP.GEU.FTZ.AND P0, PT, |R11|, +INF , PT ;  /* 0x7f8000000b00780b */ /* 0x000fda0003f1e200 */
[----:B------:R-:W4:Y:S01]  /*0230*/  @P0 LDC.64 R16, c[0x0][0x218] ;  /* 0x00008600ff100b82 */ /* 0x000f220000000a00 */
[----:B0-----:R-:W-:-:S05]  /*0240*/  @P0 IMAD.MOV.U32 R19, RZ, RZ, 0x3f800000 ;  /* 0x3f800000ff130424 */ /* 0x001fca00078e00ff */
[----:B----4-:R-:W-:Y:S01]  /*0250*/  @P0 STG.E desc[UR4][R16.64], R19 ;  /* 0x0000001310000986 */ /* 0x010fe2000c101904 */
[----:B--2---:R-:W-:-:S13]  /*0260*/  FSETP.NEU.FTZ.AND P1, PT, R5, 1, PT ;  /* 0x3f8000000500780b */ /* 0x004fda0003f3d000 */
[----:B------:R-:W-:Y:S02]  /*0270*/  @P1 FMUL.FTZ R10, R10, R5 ;  /* 0x000000050a0a1220 */ /* 0x000fe40000410000 */
[----:B------:R-:W2:Y:S01]  /*0280*/  @P0 LDG.E R5, desc[UR4][R2.64] ;  /* 0x0000000402050981 */ /* 0x000ea2000c1e1900 */
[----:B---3--:R-:W-:-:S13]  /*0290*/  FSETP.GEU.FTZ.AND P0, PT, |R12|, +INF , PT ;  /* 0x7f8000000c00780b */ /* 0x008fda0003f1e200 */
        /* <DEDUP_REMOVED lines=14> */
[----:B------:R-:W-:-:S13]  /*0380*/  FSETP.GEU.FTZ.AND P0, PT, |R14|, +INF , PT ;  /* 0x7f8000000e00780b */ /* 0x000fda0003f1e200 */
        /* <DEDUP_REMOVED lines=15> */
[----:B------:R-:W-:Y:S01]  /*0480*/  STG.E.128 desc[UR4][R6.64], R8 ;  /* 0x0000000806007986 */ /* 0x000fe2000c101d04 */
[----:B--2---:R-:W-:-:S13]  /*0490*/  FSETP.NEU.FTZ.AND P0, PT, R5, 1, PT ;  /* 0x3f8000000500780b */ /* 0x004fda0003f1d000 */
[----:B------:R-:W-:-:S05]  /*04a0*/  @P0 FMUL.FTZ R15, R15, R5 ;  /* 0x000000050f0f0220 */ /* 0x000fca0000410000 */
[----:B------:R-:W-:Y:S01]  /*04b0*/  STG.E.128 desc[UR4][R6.64+0x800], R12 ;  /* 0x0008000c06007986 */ /* 0x000fe2000c101d04 */
[----:B------:R-:W-:Y:S05]  /*04c0*/  EXIT ;  /* 0x000000000000794d */ /* 0x000fea0003800000 */
.L_x_1235:
        /* <DEDUP_REMOVED lines=65> */
.L_x_1237:
[----:B------:R-:W-:Y:S05]  /*08e0*/  BSYNC B0 ;  /* 0x0000000000007941 */ /* 0x000fea0003800000 */
.L_x_1236:
        /* <DEDUP_REMOVED lines=12> */
.L_x_1239:
[----:B------:R-:W-:Y:S05]  /*09b0*/  BSYNC B0 ;  /* 0x0000000000007941 */ /* 0x000fea0003800000 */
.L_x_1238:
        /* <DEDUP_REMOVED lines=25> */
.L_x_1241:
[----:B------:R-:W-:Y:S05]  /*0b50*/  BSYNC B0 ;  /* 0x0000000000007941 */ /* 0x000fea0003800000 */
.L_x_1240:
        /* <DEDUP_REMOVED lines=10> */
.L_x_1243:
[----:B------:R-:W-:Y:S05]  /*0c00*/  BSYNC B0 ;  /* 0x0000000000007941 */ /* 0x000fea0003800000 */
.L_x_1242:
        /* <DEDUP_REMOVED lines=10> */
.L_x_1245:
[----:B------:R-:W-:Y:S05]  /*0cb0*/  BSYNC B0 ;  /* 0x0000000000007941 */ /* 0x000fea0003800000 */
.L_x_1244:
        /* <DEDUP_REMOVED lines=11> */
.L_x_1247:
[----:B------:R-:W-:Y:S05]  /*0d70*/  BSYNC B0 ;  /* 0x0000000000007941 */ /* 0x000fea0003800000 */
.L_x_1246:
        /* <DEDUP_REMOVED lines=11> */
.L_x_1249:
[----:B------:R-:W-:Y:S05]  /*0e30*/  BSYNC B0 ;  /* 0x0000000000007941 */ /* 0x000fea0003800000 */
.L_x_1248:
        /* <DEDUP_REMOVED lines=10> */
.L_x_1251:
[----:B------:R-:W-:Y:S05]  /*0ee0*/  BSYNC B0 ;  /* 0x0000000000007941 */ /* 0x000fea0003800000 */
.L_x_1250:
        /* <DEDUP_REMOVED lines=18> */
.L_x_1254:
[----:B------:R-:W-:-:S13]  /*1010*/  ISETP.GE.AND P0, PT, R9, R0, PT ;  /* 0x000000000900720c */ /* 0x000fda0003f06270 */
[----:B------:R-:W-:Y:S05]  /*1020*/  @P0 BRA `(.L_x_1256) ;  /* 0x0000000000300947 */ /* 0x000fea0003800000 */
[----:B0-----:R-:W0:Y:S01]  /*1030*/  LDC.64 R2, c[0x0][0x230] ;  /* 0x00008c00ff027b82 */ /* 0x001e220000000a00 */
[----:B------:R-:W-:Y:S01]  /*1040*/  IMAD.IADD R7, R4, 0x1, R9 ;  /* 0x0000000104077824 */ /* 0x000fe200078e0209 */
[----:B------:R-:W-:-:S03]  /*1050*/  IADD3 R9, R9, 0x80, RZ ;  /* 0x0000008009097810 */ /* 0x000fc60007ffe0ff */
[----:B0-----:R-:W-:-:S05]  /*1060*/  IMAD.WIDE.U32 R2, R7, 0x4, R2 ;  /* 0x0000000407027825 */ /* 0x001fca00078e0002 */
[----:B------:R1:W-:Y:S02]  /*1070*/  STG.E desc[UR4][R2.64], R10 ;  /* 0x0000000a02007986 */ /* 0x0003e4000c101904 */
.L_x_1255:
[----:B------:R-:W-:-:S13]  /*1080*/  ISETP.GE.AND P0, PT, R9, R0, PT ;  /* 0x000000000900720c */ /* 0x000fda0003f06270 */
[----:B------:R-:W-:Y:S05]  /*1090*/  @P0 BRA `(.L_x_1257) ;  /* 0x0000000000340947 */ /* 0x000fea0003800000 */
[----:B01----:R-:W0:Y:S01]  /*10a0*/  LDC.64 R2, c[0x0][0x230] ;  /* 0x00008c00ff027b82 */ /* 0x003e220000000a00 */
[----:B------:R-:W-:Y:S02]  /*10b0*/  IMAD.IADD R7, R4, 0x1, R9 ;  /* 0x0000000104077824 */ /* 0x000fe400078e0209 */
[----:B------:R-:W-:Y:S02]  /*10c0*/  VIADD R9, R9, 0x80 ;  /* 0x0000008009097836 */ /* 0x000fe40000000000 */
[----:B0-----:R-:W-:-:S05]  /*10d0*/  IMAD.WIDE.U32 R2, R7, 0x4, R2 ;  /* 0x0000000407027825 */ /* 0x001fca00078e0002 */
[----:B------:R1:W-:Y:S02]  /*10e0*/  STG.E desc[UR4][R2.64], R5 ;  /* 0x0000000502007986 */ /* 0x0003e4000c101904 */
.L_x_1256:
        /* <DEDUP_REMOVED lines=8> */
.L_x_1257:
[----:B------:R-:W-:Y:S05]  /*1170*/  BSYNC B1 ;  /* 0x0000000000017941 */ /* 0x000fea0003800000 */
.L_x_1253:
[----:B------:R-:W-:-:S13]  /*1180*/  ISETP.GE.AND P0, PT, R9, R0, PT ;  /* 0x000000000900720c */ /* 0x000fda0003f06270 */
[----:B012---:R-:W0:Y:S01]  /*1190*/  @!P0 LDC.64 R2, c[0x0][0x230] ;  /* 0x00008c00ff028b82 */ /* 0x007e220000000a00 */
[----:B------:R-:W-:Y:S01]  /*11a0*/  @!P0 IADD3 R5, R4, R9, RZ ;  /* 0x0000000904058210 */ /* 0x000fe20007ffe0ff */
[----:B------:R-:W-:-:S04]  /*11b0*/  @!P0 VIADD R9, R9, 0x80 ;  /* 0x0000008009098836 */ /* 0x000fc80000000000 */
[----:B0-----:R-:W-:-:S05]  /*11c0*/  @!P0 IMAD.WIDE.U32 R2, R5, 0x4, R2 ;  /* 0x0000000405028825 */ /* 0x001fca00078e0002 */
[----:B------:R2:W-:Y:S02]  /*11d0*/  @!P0 STG.E desc[UR4][R2.64], R20 ;  /* 0x0000001402008986 */ /* 0x0005e4000c101904 */
.L_x_1258:
[----:B------:R-:W-:Y:S05]  /*11e0*/  BSYNC B0 ;  /* 0x0000000000007941 */ /* 0x000fea0003800000 */
.L_x_1252:
        /* <DEDUP_REMOVED lines=8> */
.L_x_1259:
        /* <DEDUP_REMOVED lines=9> */
.L_x_1957:


//--------------------- .text._ZN2at6native29vectorized_elementwise_kernelILi8EZZZNS0_46_GLOBAL__N__5fd40885_13_AmpKernels_cu_3810c27339_amp_non_finite_check_and_unscale_cuda_ERNS_6TensorES4_RKS3_ENKUlvE_clEvENKUlvE0_clEvEUlfE_St5arrayIPcLm2EEEEviT0_T1_ --------------------------
	.section	.text._ZN2at6native29vectorized_elementwise_kernelILi8EZZZNS0_46_GLOBAL__N__5fd40885_13_AmpKernels_cu_3810c27339_amp_non_finite_check_and_unscale_cuda_ERNS_6TensorES4_RKS3_ENKUlvE_clEvENKUlvE0_clEvEUlfE_St5arrayIPcLm2EEEEviT0_T1_,"ax",@progbits
	.align	128
        .global         _ZN2at6native29vectorized_elementwise_kernelILi8EZZZNS0_46_GLOBAL__N__5fd40885_13_AmpKernels_cu_3810c27339_amp_non_finite_check_and_unscale_cuda_ERNS_6TensorES4_RKS3_ENKUlvE_clEvENKUlvE0_clEvEUlfE_St5arrayIPcLm2EEEEviT0_T1_
        .type           _ZN2at6native29vectorized_elementwise_kernelILi8EZZZNS0_46_GLOBAL__N__5fd40885_13_AmpKernels_cu_3810c27339_amp_non_finite_check_and_unscale_cuda_ERNS_6TensorES4_RKS3_ENKUlvE_clEvENKUlvE0_clEvEUlfE_St5arrayIPcLm2EEEEviT0_T1_,@function
        .size           _ZN2at6native29vectorized_elementwise_kernelILi8EZZZNS0_46_GLOBAL__N__5fd40885_13_AmpKernels_cu_3810c27339_amp_non_finite_check_and_unscale_cuda_ERNS_6TensorES4_RKS3_ENKUlvE_clEvENKUlvE0_clEvEUlfE_St5arrayIPcLm2EEEEviT0_T1_,(.L_x_1958 - _ZN2at6native29vectorized_elementwise_kernelILi8EZZZNS0_46_GLOBAL__N__5fd40885_13_AmpKernels_cu_3810c27339_amp_non_finite_check_and_unscale_cuda_ERNS_6TensorES4_RKS3_ENKUlvE_clEvENKUlvE0_clEvEUlfE_St5arrayIPcLm2EEEEviT0_T1_)
        .other          _ZN2at6native29vectorized_elementwise_kernelILi8EZZZNS0_46_GLOBAL__N__5fd40885_13_AmpKernels_cu_3810c27339_amp_non_finite_check_and_unscale_cuda_ERNS_6TensorES4_RKS3_ENKUlvE_clEvENKUlvE0_clEvEUlfE_St5arrayIPcLm2EEEEviT0_T1_,@"STO_CUDA_ENTRY STV_DEFAULT"
_ZN2at6native29vectorized_elementwise_kernelILi8EZZZNS0_46_GLOBAL__N__5fd40885_13_AmpKernels_cu_3810c27339_amp_non_finite_check_and_unscale_cuda_ERNS_6TensorES4_RKS3_ENKUlvE_clEvENKUlvE0_clEvEUlfE_St5arrayIPcLm2EEEEviT0_T1_:
.text._ZN2at6native29vectorized_elementwise_kernelILi8EZZZNS0_46_GLOBAL__N__5fd40885_13_AmpKernels_cu_3810c27339_amp_non_finite_check_and_unscale_cuda_ERNS_6TensorES4_RKS3_ENKUlvE_clEvENKUlvE0_clEvEUlfE_St5arrayIPcLm2EEEEviT0_T1_:
        /* <DEDUP_REMOVED lines=77> */
.L_x_1260:
        /* <DEDUP_REMOVED lines=65> */
.L_x_1262:
[----:B------:R-:W-:Y:S05]  /*08e0*/  BSYNC B0 ;  /* 0x0000000000007941 */ /* 0x000fea0003800000 */
.L_x_1261:
        /* <DEDUP_REMOVED lines=12> */
.L_x_1264:
[----:B------:R-:W-:Y:S05]  /*09b0*/  BSYNC B0 ;  /* 0x0000000000007941 */ /* 0x000fea0003800000 */
.L_x_1263:
        /* <DEDUP_REMOVED lines=25> */
.L_x_1266:
[----:B------:R-:W-:Y:S05]  /*0b50*/  BSYNC B0 ;  /* 0x0000000000007941 */ /* 0x000fea0003800000 */
.L_x_1265:
        /* <DEDUP_REMOVED lines=10> */
.L_x_1268:
[----:B------:R-:W-:Y:S05]  /*0c00*/  BSYNC B0 ;  /* 0x0000000000007941 */ /* 0x000fea0003800000 */
.L_x_1267:
        /* <DEDUP_REMOVED lines=10> */
.L_x_1270:
[----:B------:R-:W-:Y:S05]  /*0cb0*/  BSYNC B0 ;  /* 0x0000000000007941 */ /* 0x000fea0003800000 */
.L_x_1269:
        /* <DEDUP_REMOVED lines=11> */
.L_x_1272:
[----:B------:R-:W-:Y:S05]  /*0d70*/  BSYNC B0 ;  /* 0x0000000000007941 */ /* 0x000fea0003800000 */
.L_x_1271:
        /* <DEDUP_REMOVED lines=11> */
.L_x_1274:
[----:B------:R-:W-:Y:S05]  /*0e30*/  BSYNC B0 ;  /* 0x0000000000007941 */ /* 0x000fea0003800000 */
.L_x_1273:
        /* <DEDUP_REMOVED lines=10> */
.L_x_1276:
[----:B------:R-:W-:Y:S05]  /*0ee0*/  BSYNC B0 ;  /* 0x0000000000007941 */ /* 0x000fea0003800000 */
.L_x_1275:
        /* <DEDUP_REMOVED lines=18> */
.L_x_1279:
[----:B------:R-:W-:-:S13]  /*1010*/  ISETP.GE.AND P0, PT, R9, R0, PT ;  /* 0x000000000900720c */ /* 0x000fda0003f06270 */
[----:B------:R-:W-:Y:S05]  /*1020*/  @P0 BRA `(.L_x_1281) ;  /* 0x0000000000300947 */ /* 0x000fea0003800000 */
[----:B0-----:R-:W0:Y:S01]  /*1030*/  LDC.64 R2, c[0x0][0x230] ;  /* 0x00008c00ff027b82 */ /* 0x001e220000000a00 */
[----:B------:R-:W-:Y:S01]  /*1040*/  IMAD.IADD R7, R4, 0x1, R9 ;  /* 0x0000000104077824 */ /* 0x000fe200078e0209 */
[----:B------:R-:W-:-:S03]  /*1050*/  IADD3 R9, R9, 0x80, RZ ;  /* 0x0000008009097810 */ /* 0x000fc60007ffe0ff */
[----:B0-----:R-:W-:-:S05]  /*1060*/  IMAD.WIDE.U32 R2, R7, 0x4, R2 ;  /* 0x0000000407027825 */ /* 0x001fca00078e0002 */
[----:B------:R1:W-:Y:S02]  /*1070*/  STG.E desc[UR4][R2.64], R10 ;  /* 0x0000000a02007986 */ /* 0x0003e4000c101904 */
.L_x_1280:
[----:B------:R-:W-:-:S13]  /*1080*/  ISETP.GE.AND P0, PT, R9, R0, PT ;  /* 0x000000000900720c */ /* 0x000fda0003f06270 */
[----:B------:R-:W-:Y:S05]  /*1090*/  @P0 BRA `(.L_x_1282) ;  /* 0x0000000000340947 */ /* 0x000fea0003800000 */
[----:B01----:R-:W0:Y:S01]  /*10a0*/  LDC.64 R2, c[0x0][0x230] ;  /* 0x00008c00ff027b82 */ /* 0x003e220000000a00 */
[----:B------:R-:W-:Y:S02]  /*10b0*/  IMAD.IADD R7, R4, 0x1, R9 ;  /* 0x0000000104077824 */ /* 0x000fe400078e0209 */
[----:B------:R-:W-:Y:S02]  /*10c0*/  VIADD R9, R9, 0x80 ;  /* 0x0000008009097836 */ /* 0x000fe40000000000 */
[----:B0-----:R-:W-:-:S05]  /*10d0*/  IMAD.WIDE.U32 R2, R7, 0x4, R2 ;  /* 0x0000000407027825 */ /* 0x001fca00078e0002 */
[----:B------:R1:W-:Y:S02]  /*10e0*/  STG.E desc[UR4][R2.64], R5 ;  /* 0x0000000502007986 */ /* 0x0003e4000c101904 */
.L_x_1281:
        /* <DEDUP_REMOVED lines=8> */
.L_x_1282:
[----:B------:R-:W-:Y:S05]  /*1170*/  BSYNC B1 ;  /* 0x0000000000017941 */ /* 0x000fea0003800000 */
.L_x_1278:
[----:B------:R-:W-:-:S13]  /*1180*/  ISETP.GE.AND P0, PT, R9, R0, PT ;  /* 0x000000000900720c */ /* 0x000fda0003f06270 */
[----:B012---:R-:W0:Y:S01]  /*1190*/  @!P0 LDC.64 R2, c[0x0][0x230] ;  /* 0x00008c00ff028b82 */ /* 0x007e220000000a00 */
[----:B------:R-:W-:Y:S01]  /*11a0*/  @!P0 IADD3 R5, R4, R9, RZ ;  /* 0x0000000904058210 */ /* 0x000fe20007ffe0ff */
[----:B------:R-:W-:-:S04]  /*11b0*/  @!P0 VIADD R9, R9, 0x80 ;  /* 0x0000008009098836 */ /* 0x000fc80000000000 */
[----:B0-----:R-:W-:-:S05]  /*11c0*/  @!P0 IMAD.WIDE.U32 R2, R5, 0x4, R2 ;  /* 0x0000000405028825 */ /* 0x001fca00078e0002 */
[----:B------:R2:W-:Y:S02]  /*11d0*/  @!P0 STG.E desc[UR4][R2.64], R20 ;  /* 0x0000001402008986 */ /* 0x0005e4000c101904 */
.L_x_1283:
[----:B------:R-:W-:Y:S05]  /*11e0*/  BSYNC B0 ;  /* 0x0000000000007941 */ /* 0x000fea0003800000 */
.L_x_1277:
        /* <DEDUP_REMOVED lines=8> */
.L_x_1284:
        /* <DEDUP_REMOVED lines=9> */
.L_x_1958:


//--------------------- .text._ZN2at6native18elementwise_kernelILi128ELi4EZNS0_15gpu_kernel_implIZZZNS0_46_GLOBAL__N__5fd40885_13_AmpKernels_cu_3810c27339_amp_non_finite_check_and_unscale_cuda_ERNS_6TensorES5_RKS4_ENKUlvE_clEvENKUlvE_clEvEUldE_EEvRNS_18TensorIteratorBaseERKT_EUliE_EEviT1_ --------------------------
	.section	.text._ZN2at6native18elementwise_kernelILi128ELi4EZNS0_15gpu_kernel_implIZZZNS0_46_GLOBAL__N__5fd40885_13_AmpKernels_cu_3810c27339_amp_non_finite_check_and_unscale_cuda_ERNS_6TensorES5_RKS4_ENKUlvE_clEvENKUlvE_clEvEUldE_EEvRNS_18TensorIteratorBaseERKT_EUliE_EEviT1_,"ax",@progbits
	.align	128
        .global         _ZN2at6native18elementwise_kernelILi128ELi4EZNS0_15gpu_kernel_implIZZZNS0_46_GLOBAL__N__5fd40885_13_AmpKernels_cu_3810c27339_amp_non_finite_check_and_unscale_cuda_ERNS_6TensorES5_RKS4_ENKUlvE_clEvENKUlvE_clEvEUldE_EEvRNS_18TensorIteratorBaseERKT_EUliE_EEviT1_
        .type           _ZN2at6native18elementwise_kernelILi128ELi4EZNS0_15gpu_kernel_implIZZZNS0_46_GLOBAL__N__5fd40885_13_AmpKernels_cu_3810c27339_amp_non_finite_check_and_unscale_cuda_ERNS_6TensorES5_RKS4_ENKUlvE_clEvENKUlvE_clEvEUldE_EEvRNS_18TensorIteratorBaseERKT_EUliE_EEviT1_,@function
        .size           _ZN2at6native18elementwise_kernelILi128ELi4EZNS0_15gpu_kernel_implIZZZNS0_46_GLOBAL__N__5fd40885_13_AmpKernels_cu_3810c27339_amp_non_finite_check_and_unscale_cuda_ERNS_6TensorES5_RKS4_ENKUlvE_clEvENKUlvE_clEvEUldE_EEvRNS_18TensorIteratorBaseERKT_EUliE_EEviT1_,(.L_x_1959 - _ZN2at6native18elementwise_kernelILi128ELi4EZNS0_15gpu_kernel_implIZZZNS0_46_GLOBAL__N__5fd40885_13_AmpKernels_cu_3810c27339_amp_non_finite_check_and_unscale_cuda_ERNS_6TensorES5_RKS4_ENKUlvE_clEvENKUlvE_clEvEUldE_EEvRNS_18TensorIteratorBaseERKT_EUliE_EEviT1_)
        .other          _ZN2at6native18elementwise_kernelILi128ELi4EZNS0_15gpu_kernel_implIZZZNS0_46_GLOBAL__N__5fd40885_13_AmpKernels_cu_3810c27339_amp_non_finite_check_and_unscale_cuda_ERNS_6TensorES5_RKS4_ENKUlvE_clEvENKUlvE_clEvEUldE_EEvRNS_18TensorIteratorBaseERKT_EUliE_EEviT1_,@"STO_CUDA_ENTRY STV_DEFAULT"
_ZN2at6native18elementwise_kernelILi128ELi4EZNS0_15gpu_kernel_implIZZZNS0_46_GLOBAL__N__5fd40885_13_AmpKernels_cu_3810c27339_amp_non_finite_check_and_unscale_cuda_ERNS_6TensorES5_RKS4_ENKUlvE_clEvENKUlvE_clEvEUldE_EEvRNS_18TensorIteratorBaseERKT_EUliE_EEviT1_:
.text._ZN2at6native18elementwise_kernelILi128ELi4EZNS0_15gpu_kernel_implIZZZNS0_46_GLOBAL__N__5fd40885_13_AmpKernels_cu_3810c27339_amp_non_finite_check_and_unscale_cuda_ERNS_6TensorES5_RKS4_ENKUlvE_clEvENKUlvE_clEvEUldE_EEvRNS_18TensorIteratorBaseERKT_EUliE_EEviT1_:
        /* <DEDUP_REMOVED lines=314> */
.L_x_1287:
        /* <DEDUP_REMOVED lines=19> */
[----:B--2---:R-:W0:Y:S01]  /*14d0*/  I2F.F64.S16 R2, R2 ;  /* 0x0000000200027312 */ /* 0x004e220000101c00 */
[----:B------:R-:W-:Y:S05]  /*14e0*/  BRA `(.L_x_1293) ;  /* 0x0000000c007c7947 */ /* 0x000fea0003800000 */
.L_x_1291:
[----:B------:R-:W2:Y:S02]  /*14f0*/  LDG.E.U8 R2, desc[UR36][R4.64] ;  /* 0x0000002404027981 */ /* 0x000ea4000c1e1100 */
[----:B--2---:R-:W0:Y:S01]  /*1500*/  I2F.F64.U16 R2, R2 ;  /* 0x0000000200027312 */ /* 0x004e220000101800 */
[----:B------:R-:W-:Y:S05]  /*1510*/  BRA `(.L_x_1293) ;  /* 0x0000000c00707947 */ /* 0x000fea0003800000 */
.L_x_1290:
[----:B------:R-:W-:-:S13]  /*1520*/  ISETP.NE.AND P0, PT, R2, 0x2, PT ;  /* 0x000000020200780c */ /* 0x000fda0003f05270 */
[----:B------:R-:W-:Y:S05]  /*1530*/  @!P0 BRA `(.L_x_1294) ;  /* 0x0000000000288947 */ /* 0x000fea0003800000 */
[----:B------:R-:W-:-:S13]  /*1540*/  ISETP.NE.AND P0, PT, R2, 0x3, PT ;  /* 0x000000030200780c */ /* 0x000fda0003f05270 */
[----:B------:R-:W-:Y:S05]  /*1550*/  @!P0 BRA `(.L_x_1295) ;  /* 0x0000000000148947 */ /* 0x000fea0003800000 */
[----:B------:R-:W-:-:S13]  /*1560*/  ISETP.NE.AND P0, PT, R2, 0x4, PT ;  /* 0x000000040200780c */ /* 0x000fda0003f05270 */
[----:B------:R-:W-:Y:S05]  /*1570*/  @P0 BRA `(.L_x_1292) ;  /* 0x0000000800fc0947 */ /* 0x000fea0003800000 */
[----:B------:R-:W2:Y:S02]  /*1580*/  LDG.E.64 R2, desc[UR36][R4.64] ;  /* 0x0000002404027981 */ /* 0x000ea4000c1e1b00 */
[----:B--2---:R-:W0:Y:S01]  /*1590*/  I2F.F64.S64 R2, R2 ;  /* 0x0000000200027312 */ /* 0x004e220000301c00 */
[----:B------:R-:W-:Y:S05]  /*15a0*/  BRA `(.L_x_1293) ;  /* 0x0000000c004c7947 */ /* 0x000fea0003800000 */
.L_x_1295:
[----:B------:R-:W2:Y:S02]  /*15b0*/  LDG.E R2, desc[UR36][R4.64] ;  /* 0x0000002404027981 */ /* 0x000ea4000c1e1900 */
[----:B--2---:R-:W0:Y:S01]  /*15c0*/  I2F.F64 R2, R2 ;  /* 0x0000000200027312 */ /* 0x004e220000201c00 */
[----:B------:R-:W-:Y:S05]  /*15d0*/  BRA `(.L_x_1293) ;  /* 0x0000000c00407947 */ /* 0x000fea0003800000 */
.L_x_1294:
[----:B------:R-:W2:Y:S02]  /*15e0*/  LDG.E.U16 R2, desc[UR36][R4.64] ;  /* 0x0000002404027981 */ /* 0x000ea4000c1e1500 */
[----:B--2---:R-:W0:Y:S01]  /*15f0*/  I2F.F64.S16 R2, R2 ;  /* 0x0000000200027312 */ /* 0x004e220000101c00 */
[----:B------:R-:W-:Y:S05]  /*1600*/  BRA `(.L_x_1293) ;  /* 0x0000000c00347947 */ /* 0x000fea0003800000 */
.L_x_1289:
[----:B------:R-:W-:-:S13]  /*1610*/  ISETP.GT.AND P0, PT, R2, 0x6, PT ;  /* 0x000000060200780c */ /* 0x000fda0003f04270 */
[----:B------:R-:W-:Y:S05]  /*1620*/  @P0 BRA `(.L_x_1296) ;  /* 0x0000000000340947 */ /* 0x000fea0003800000 */
[----:B------:R-:W-:-:S13]  /*1630*/  ISETP.NE.AND P0, PT, R2, 0x5, PT ;  /* 0x000000050200780c */ /* 0x000fda0003f05270 */
[----:B------:R-:W-:Y:S05]  /*1640*/  @!P0 BRA `(.L_x_1297) ;  /* 0x0000000000188947 */ /* 0x000fea0003800000 */
[----:B------:R-:W-:-:S13]  /*1650*/  ISETP.NE.AND P0, PT, R2, 0x6, PT ;  /* 0x000000060200780c */ /* 0x000fda0003f05270 */
[----:B------:R-:W-:Y:S05]  /*1660*/  @P0 BRA `(.L_x_1292) ;  /* 0x0000000800c00947 */ /* 0x000fea0003800000 */
[----:B------:R-:W2:Y:S02]  /*1670*/  LDG.E R2, desc[UR36][R4.64] ;  /* 0x0000002404027981 */ /* 0x000ea4000c1e1900 */
[----:B--2---:R-:W-:-:S06]  /*1680*/  FMUL.FTZ R2, R2, 1 ;  /* 0x3f80000002027820 */ /* 0x004fcc0000410000 */
[----:B------:R-:W0:Y:S01]  /*1690*/  F2F.F64.F32 R2, R2 ;  /* 0x0000000200027310 */ /* 0x000e220000201800 */
[----:B------:R-:W-:Y:S05]  /*16a0*/  BRA `(.L_x_1293) ;  /* 0x0000000c000c7947 */ /* 0x000fea0003800000 */
.L_x_1297:
[----:B------:R-:W2:Y:S02]  /*16b0*/  LDG.E.U16 R0, desc[UR36][R4.64] ;  /* 0x0000002404007981 */ /* 0x000ea4000c1e1500 */
[----:B--2---:R-:W-:-:S05]  /*16c0*/  HADD2.F32 R0, -RZ, R0.H0_H0 ;  /* 0x20000000ff007230 */ /* 0x004fca0000004100 */
[----:B------:R-:W-:-:S04]  /*16d0*/  FMUL.FTZ R0, R0, 1 ;  /* 0x3f80000000007820 */ /* 0x000fc80000410000 */
[----:B------:R0:W1:Y:S01]  /*16e0*/  F2F.F64.F32 R2, R0 ;  /* 0x0000000000027310 */ /* 0x0000620000201800 */
[----:B------:R-:W-:Y:S05]  /*16f0*/  BRA `(.L_x_1293) ;  /* 0x0000000800f87947 */ /* 0x000fea0003800000 */
.L_x_1296:
[----:B------:R-:W-:-:S13]  /*1700*/  ISETP.NE.AND P0, PT, R2, 0x7, PT ;  /* 0x000000070200780c */ /* 0x000fda0003f05270 */
[----:B------:R-:W-:Y:S05]  /*1710*/  @!P0 BRA `(.L_x_1298) ;  /* 0x0000000000348947 */ /* 0x000fea0003800000 */
        /* <DEDUP_REMOVED lines=8> */
.L_x_1299:
[----:B------:R-:W2:Y:S02]  /*17a0*/  LDG.E.U16 R4, desc[UR36][R4.64] ;  /* 0x0000002404047981 */ /* 0x000ea4000c1e1500 */
[----:B--2---:R-:W-:-:S05]  /*17b0*/  HADD2.F32 R0, -RZ, R4.H0_H0 ;  /* 0x20000004ff007230 */ /* 0x004fca0000004100 */
[----:B------:R-:W-:-:S04]  /*17c0*/  FMUL.FTZ R0, R0, 1 ;  /* 0x3f80000000007820 */ /* 0x000fc80000410000 */
[----:B------:R0:W1:Y:S01]  /*17d0*/  F2F.F64.F32 R2, R0 ;  /* 0x0000000000027310 */ /* 0x0000620000201800 */
[----:B------:R-:W-:Y:S05]  /*17e0*/  BRA `(.L_x_1293) ;  /* 0x0000000800bc7947 */ /* 0x000fea0003800000 */
.L_x_1298:
[----:B------:R0:W5:Y:S01]  /*17f0*/  LDG.E.64 R2, desc[UR36][R4.64] ;  /* 0x0000002404027981 */ /* 0x000162000c1e1b00 */
[----:B------:R-:W-:Y:S05]  /*1800*/  BRA `(.L_x_1293) ;  /* 0x0000000800b47947 */ /* 0x000fea0003800000 */
.L_x_1288:
        /* <DEDUP_REMOVED lines=8> */
[----:B------:R-:W2:Y:S01]  /*1890*/  LDG.E.U8 R4, desc[UR36][R4.64] ;  /* 0x0000002404047981 */ /* 0x000ea2000c1e1100 */
[----:B------:R-:W-:Y:S01]  /*18a0*/  IMAD.MOV.U32 R2, RZ, RZ, RZ ;  /* 0x000000ffff027224 */ /* 0x000fe200078e00ff */
[----:B--2---:R-:W-:-:S04]  /*18b0*/  ISETP.NE.AND P0, PT, R4, RZ, PT ;  /* 0x000000ff0400720c */ /* 0x004fc80003f05270 */
[----:B------:R-:W-:Y:S01]  /*18c0*/  FSEL R3, RZ, 1.875, !P0 ;  /* 0x3ff00000ff037808 */ /* 0x000fe20004000000 */
[----:B------:R-:W-:Y:S08]  /*18d0*/  BRA `(.L_x_1293) ;  /* 0x0000000800807947 */ /* 0x000ff00003800000 */
.L_x_1302:
[----:B------:R0:W5:Y:S01]  /*18e0*/  LDG.E.64 R2, desc[UR36][R4.64] ;  /* 0x0000002404027981 */ /* 0x000162000c1e1b00 */
[----:B------:R-:W-:Y:S05]  /*18f0*/  BRA `(.L_x_1293) ;  /* 0x0000000800787947 */ /* 0x000fea0003800000 */
.L_x_1301:
        /* <DEDUP_REMOVED lines=24> */
[----:B------:R-:W-:-:S05]  /*1a80*/  LOP3.LUT R3, R3, 0x80000000, R0, 0xf8, !PT ;  /* 0x8000000003037812 */ /* 0x000fca00078ef800 */
[----:B------:R-:W-:-:S06]  /*1a90*/  FMUL.FTZ R3, R3, 1 ;  /* 0x3f80000003037820 */ /* 0x000fcc0000410000 */
[----:B------:R-:W0:Y:S01]  /*1aa0*/  F2F.F64.F32 R2, R3 ;  /* 0x0000000300027310 */ /* 0x000e220000201800 */
[----:B------:R-:W-:Y:S05]  /*1ab0*/  BRA `(.L_x_1293) ;  /* 0x0000000800087947 */ /* 0x000fea0003800000 */
.L_x_1304:
[----:B------:R-:W2:Y:S02]  /*1ac0*/  LDG.E.U8 R3, desc[UR36][R4.64] ;  /* 0x0000002404037981 */ /* 0x000ea4000c1e1100 */
[----:B--2---:R-:W-:-:S05]  /*1ad0*/  IMAD.SHL.U32 R0, R3, 0x2000000, RZ ;  /* 0x0200000003007824 */ /* 0x004fca00078e00ff */
[----:B------:R-:W-:-:S13]  /*1ae0*/  ISETP.GE.U32.AND P0, PT, R0, 0x8000000, PT ;  /* 0x080000000000780c */ /* 0x000fda0003f06070 */
[C---:B------:R-:W-:Y:S01]  /*1af0*/  @!P0 SHF.L.U32 R0, R3.reuse, 0x8, RZ ;  /* 0x0000000803008819 */ /* 0x040fe200000006ff */
[C---:B------:R-:W-:Y:S02]  /*1b00*/  @P0 IMAD.SHL.U32 R2, R3.reuse, 0x200000, RZ ;  /* 0x0020000003020824 */ /* 0x040fe400078e00ff */
[----:B------:R-:W-:Y:S01]  /*1b10*/  IMAD.SHL.U32 R3, R3, 0x1000000, RZ ;  /* 0x0100000003037824 */ /* 0x000fe200078e00ff */
[----:B------:R-:W-:Y:S02]  /*1b20*/  @!P0 LOP3.LUT R0, R0, 0x7f00, RZ, 0xc0, !PT ;  /* 0x00007f0000008812 */ /* 0x000fe400078ec0ff */
[----:B------:R-:W-:Y:S02]  /*1b30*/  @P0 LOP3.LUT R2, R2, 0x70000000, RZ, 0xfc, !PT ;  /* 0x7000000002020812 */ /* 0x000fe400078efcff */
[----:B------:R-:W-:-:S03]  /*1b40*/  @!P0 LOP3.LUT R0, R0, 0x3f000000, RZ, 0xfc, !PT ;  /* 0x3f00000000008812 */ /* 0x000fc600078efcff */
[----:B------:R-:W-:Y:S02]  /*1b50*/  @P0 FMUL.FTZ R2, R2, 1.9259299443872358531e-34 ;  /* 0x0780000002020820 */ /* 0x000fe40000410000 */
[----:B------:R-:W-:-:S05]  /*1b60*/  @!P0 FADD.FTZ R2, R0, -0.5 ;  /* 0xbf00000000028421 */ /* 0x000fca0000010000 */
[----:B------:R-:W-:-:S05]  /*1b70*/  LOP3.LUT R2, R2, 0x80000000, R3, 0xf8, !PT ;  /* 0x8000000002027812 */ /* 0x000fca00078ef803 */
[----:B------:R-:W-:-:S06]  /*1b80*/  FMUL.FTZ R2, R2, 1 ;  /* 0x3f80000002027820 */ /* 0x000fcc0000410000 */
[----:B------:R-:W0:Y:S01]  /*1b90*/  F2F.F64.F32 R2, R2 ;  /* 0x0000000200027310 */ /* 0x000e220000201800 */
[----:B------:R-:W-:Y:S05]  /*1ba0*/  BRA `(.L_x_1293) ;  /* 0x0000000400cc7947 */ /* 0x000fea0003800000 */
.L_x_1303:
[----:B------:R-:W2:Y:S02]  /*1bb0*/  LDG.E.U16 R0, desc[UR36][R4.64] ;  /* 0x0000002404007981 */ /* 0x000ea4000c1e1500 */
[----:B--2---:R-:W-:-:S04]  /*1bc0*/  IMAD.U32 R0, R0, 0x10000, RZ ;  /* 0x0001000000007824 */ /* 0x004fc800078e00ff */
[----:B------:R-:W-:-:S04]  /*1bd0*/  FMUL.FTZ R0, R0, 1 ;  /* 0x3f80000000007820 */ /* 0x000fc80000410000 */
[----:B------:R0:W1:Y:S01]  /*1be0*/  F2F.F64.F32 R2, R0 ;  /* 0x0000000000027310 */ /* 0x0000620000201800 */
[----:B------:R-:W-:Y:S05]  /*1bf0*/  BRA `(.L_x_1293) ;  /* 0x0000000400b87947 */ /* 0x000fea0003800000 */
.L_x_1300:
        /* <DEDUP_REMOVED lines=9> */
[----:B--2---:R-:W0:Y:S01]  /*1c90*/  I2F.F64.U16 R2, R2 ;  /* 0x0000000200027312 */ /* 0x004e220000101800 */
[----:B------:R-:W-:Y:S05]  /*1ca0*/  BRA `(.L_x_1293) ;  /* 0x00000004008c7947 */ /* 0x000fea0003800000 */
.L_x_1307:
        /* <DEDUP_REMOVED lines=21> */
.L_x_1311:
[----:B------:R-:W-:Y:S05]  /*1e00*/  BSYNC B1 ;  /* 0x0000000000017941 */ /* 0x000fea0003800000 */
.L_x_1310:
[----:B------:R-:W-:Y:S01]  /*1e10*/  LEA R3, R0, 0x3b800000, 0x17 ;  /* 0x3b80000000037811 */ /* 0x000fe200078eb8ff */
[----:B------:R-:W-:-:S05]  /*1e20*/  IMAD.SHL.U32 R0, R2, 0x100000, RZ ;  /* 0x0010000002007824 */ /* 0x000fca00078e00ff */
[----:B------:R-:W-:-:S07]  /*1e30*/  LOP3.LUT R0, R3, R0, R4, 0xfe, !PT ;  /* 0x0000000003007212 */ /* 0x000fce00078efe04 */
.L_x_1309:
[----:B------:R-:W-:Y:S05]  /*1e40*/  BSYNC B0 ;  /* 0x0000000000007941 */ /* 0x000fea0003800000 */
.L_x_1308:
[----:B------:R-:W-:-:S04]  /*1e50*/  FMUL.FTZ R0, R0, 1 ;  /* 0x3f80000000007820 */ /* 0x000fc80000410000 */
[----:B------:R1:W2:Y:S01]  /*1e60*/  F2F.F64.F32 R2, R0 ;  /* 0x0000000000027310 */ /* 0x0002a20000201800 */
[----:B------:R-:W-:Y:S05]  /*1e70*/  BRA `(.L_x_1293) ;  /* 0x0000000400187947 */ /* 0x000fea0003800000 */
.L_x_1306:
        /* <DEDUP_REMOVED lines=21> */
.L_x_1315:
[----:B------:R-:W-:Y:S05]  /*1fd0*/  BSYNC B1 ;  /* 0x0000000000017941 */ /* 0x000fea0003800000 */
.L_x_1314:
[----:B------:R-:W-:Y:S01]  /*1fe0*/  LEA R3, R0, 0x37800000, 0x17 ;  /* 0x3780000000037811 */ /* 0x000fe200078eb8ff */
[----:B------:R-:W-:-:S05]  /*1ff0*/  IMAD.SHL.U32 R0, R2, 0x200000, RZ ;  /* 0x0020000002007824 */ /* 0x000fca00078e00ff */
[----:B------:R-:W-:-:S07]  /*2000*/  LOP3.LUT R0, R3, R0, R4, 0xfe, !PT ;  /* 0x0000000003007212 */ /* 0x000fce00078efe04 */
.L_x_1313:
[----:B------:R-:W-:Y:S05]  /*2010*/  BSYNC B0 ;  /* 0x0000000000007941 */ /* 0x000fea0003800000 */
.L_x_1312:
[----:B------:R-:W-:-:S04]  /*2020*/  FMUL.FTZ R0, R0, 1 ;  /* 0x3f80000000007820 */ /* 0x000fc80000410000 */
[----:B------:R3:W4:Y:S01]  /*2030*/  F2F.F64.F32 R2, R0 ;  /* 0x0000000000027310 */ /* 0x0007220000201800 */
[----:B------:R-:W-:Y:S05]  /*2040*/  BRA `(.L_x_1293) ;  /* 0x0000000000a47947 */ /* 0x000fea0003800000 */
.L_x_1305:
        /* <DEDUP_REMOVED lines=14> */
.L_x_1319:
[----:B------:R-:W-:Y:S05]  /*2130*/  BSYNC B0 ;  /* 0x0000000000007941 */ /* 0x000fea0003800000 */
.L_x_1318:
[----:B------:R-:W-:-:S04]  /*2140*/  FMUL.FTZ R0, R0, 1 ;  /* 0x3f80000000007820 */ /* 0x000fc80000410000 */
[----:B------:R0:W1:Y:S01]  /*2150*/  F2F.F64.F32 R2, R0 ;  /* 0x0000000000027310 */ /* 0x0000620000201800 */
[----:B------:R-:W-:Y:S05]  /*2160*/  BRA `(.L_x_1293) ;  /* 0x00000000005c7947 */ /* 0x000fea0003800000 */
.L_x_1292:
[----:B------:R-:W-:Y:S01]  /*2170*/  MOV R2, 0x120 ;  /* 0x0000012000027802 */ /* 0x000fe20000000f00 */
[----:B------:R-:W-:Y:S01]  /*2180*/  ULDC.64 UR4, c[0x4][0x110] ;  /* 0x0100440000047ab9 */ /* 0x000fe20000000a00 */
[----:B------:R-:W-:Y:S01]  /*2190*/  ULDC.64 UR6, c[0x4][0x0] ;  /* 0x0100000000067ab9 */ /* 0x000fe20000000a00 */
[----:B------:R-:W-:Y:S01]  /*21a0*/  MOV R4, UR4 ;  /* 0x0000000400047c02 */ /* 0x000fe20008000f00 */
[----:B------:R-:W-:Y:S01]  /*21b0*/  IMAD.U32 R5, RZ, RZ, UR5 ;  /* 0x00000005ff057e24 */ /* 0x000fe2000f8e00ff */
[----:B------:R-:W-:Y:S01]  /*21c0*/  ULDC.64 UR4, c[0x4][0x118] ;  /* 0x0100460000047ab9 */ /* 0x000fe20000000a00 */
[----:B------:R-:W0:Y:S01]  /*21d0*/  LDC.64 R2, c[0x4][R2] ;  /* 0x0100000002027b82 */ /* 0x000e220000000a00 */
[----:B------:R-:W-:Y:S02]  /*21e0*/  IMAD.U32 R6, RZ, RZ, UR4 ;  /* 0x00000004ff067e24 */ /* 0x000fe4000f8e00ff */
[----:B------:R-:W-:Y:S02]  /*21f0*/  IMAD.U32 R7, RZ, RZ, UR5 ;  /* 0x00000005ff077e24 */ /* 0x000fe4000f8e00ff */
[----:B------:R-:W-:-:S02]  /*2200*/  IMAD.U32 R10, RZ, RZ, UR6 ;  /* 0x00000006ff0a7e24 */ /* 0x000fc4000f8e00ff */
[----:B------:R-:W-:Y:S02]  /*2210*/  IMAD.U32 R11, RZ, RZ, UR7 ;  /* 0x00000007ff0b7e24 */ /* 0x000fe4000f8e00ff */
[----:B------:R-:W-:Y:S02]  /*2220*/  IMAD.MOV.U32 R8, RZ, RZ, 0x4e ;  /* 0x0000004eff087424 */ /* 0x000fe400078e00ff */
[----:B------:R-:W-:Y:S02]  /*2230*/  IMAD.MOV.U32 R12, RZ, RZ, 0x1 ;  /* 0x00000001ff0c7424 */ /* 0x000fe400078e00ff */
[----:B------:R-:W-:-:S07]  /*2240*/  IMAD.MOV.U32 R13, RZ, RZ, RZ ;  /* 0x000000ffff0d7224 */ /* 0x000fce00078e00ff */
[----:B------:R-:W-:-:S07]  /*2250*/  LEPC R20, `(.L_x_1320) ;  /* 0x000000001014794e */ /* 0x000fce0000000000 */
[----:B0-----:R-:W-:Y:S05]  /*2260*/  CALL.ABS.NOINC R2 ;  /* 0x0000000002007343 */ /* 0x001fea0003c00000 */
.L_x_1320:
[----:B------:R-:W-:Y:S01]  /*2270*/  CS2R R2, SRZ ;  /* 0x0000000000027805 */ /* 0x000fe2000001ff00 */
[----:B------:R-:W-:Y:S06]  /*2280*/  BRA `(.L_x_1293) ;  /* 0x0000000000147947 */ /* 0x000fec0003800000 */
.L_x_1317:
[----:B------:R-:W2:Y:S02]  /*2290*/  LDG.E.64 R2, desc[UR36][R4.64] ;  /* 0x0000002404027981 */ /* 0x000ea4000c1e1b00 */
[----:B--2---:R-:W0:Y:S01]  /*22a0*/  I2F.F64.U64 R2, R2 ;  /* 0x0000000200027312 */ /* 0x004e220000301800 */
[----:B------:R-:W-:Y:S05]  /*22b0*/  BRA `(.L_x_1293) ;  /* 0x0000000000087947 */ /* 0x000fea0003800000 */
.L_x_1316:
[----:B------:R-:W2:Y:S02]  /*22c0*/  LDG.E R2, desc[UR36][R4.64] ;  /* 0x0000002404027981 */ /* 0x000ea4000c1e1900 */
[----:B--2---:R-:W0:Y:S02]  /*22d0*/  I2F.F64.U32 R2, R2 ;  /* 0x0000000200027312 */ /* 0x004e240000201800 */
.L_x_1293:
[----:B------:R-:W-:Y:S01]  /*22e0*/  UMOV UR4, 0xf0000000 ;  /* 0xf000000000047882 */ /* 0x000fe20000000000 */
[----:B------:R-:W-:Y:S01]  /*22f0*/  UMOV UR5, 0x380fffff ;  /* 0x380fffff00057882 */ /* 0x000fe20000000000 */
[----:B012345:R-:W0:Y:S01]  /*2300*/  F2F.F32.F64 R0, R2 ;  /* 0x0000000200007310 */ /* 0x03fe220000301000 */
[----:B------:R-:W-:Y:S01]  /*2310*/  DSETP.GEU.AND P0, PT, |R2|, UR4, PT ;  /* 0x0000000402007e2a */ /* 0x000fe2000bf0e200 */
[----:B------:R-:W1:Y:S08]  /*2320*/  LDC.64 R6, c[0x0][0x428] ;  /* 0x00010a00ff067b82 */ /* 0x000e700000000a00 */
[----:B------:R-:W2:Y:S05]  /*2330*/  LDC.U8 R12, c[0x0][0x438] ;  /* 0x00010e00ff0c7b82 */ /* 0x000eaa0000000000 */
[----:B0-----:R-:W-:-:S05]  /*2340*/  @!P0 FMUL R0, R0, 1.175494350822287508e-38 ;  /* 0x0080000000008820 */ /* 0x001fca0000400000 */
[----:B------:R-:W-:-:S13]  /*2350*/  FSETP.GEU.FTZ.AND P0, PT, |R0|, +INF , PT ;  /* 0x7f8000000000780b */ /* 0x000fda0003f1e200 */
[----:B------:R-:W0:Y:S01]  /*2360*/  @P0 LDC.64 R4, c[0x0][0x420] ;  /* 0x00010800ff040b82 */ /* 0x000e220000000a00 */
[----:B------:R-:W-:-:S05]  /*2370*/  @P0 IMAD.MOV.U32 R11, RZ, RZ, 0x3f800000 ;  /* 0x3f800000ff0b0424 */ /* 0x000fca00078e00ff */
[----:B0-----:R0:W-:Y:S04]  /*2380*/  @P0 STG.E desc[UR36][R4.64], R11 ;  /* 0x0000000b04000986 */ /* 0x0011e8000c101924 */
[----:B-1----:R-:W3:Y:S01]  /*2390*/  LDG.E R6, desc[UR36][R6.64] ;  /* 0x0000002406067981 */ /* 0x002ee2000c1e1900 */
[----:B--2---:R-:W-:-:S04]  /*23a0*/  PRMT R10, R12, 0x9910, RZ ;  /* 0x000099100c0a7816 */ /* 0x004fc800000000ff */
[----:B------:R-:W-:Y:S01]  /*23b0*/  ISETP.GT.AND P1, PT, R10, 0x9, PT ;  /* 0x000000090a00780c */ /* 0x000fe20003f24270 */
[C---:B---3--:R-:W-:Y:S01]  /*23c0*/  FMUL.FTZ R0, R6.reuse, 1 ;  /* 0x3f80000006007820 */ /* 0x048fe20000410000 */
[----:B------:R-:W-:-:S03]  /*23d0*/  FSETP.NEU.FTZ.AND P0, PT, R6, 1, PT ;  /* 0x3f8000000600780b */ /* 0x000fc60003f1d000 */
[----:B------:R-:W1:Y:S02]  /*23e0*/  F2F.F64.F32 R8, R0 ;  /* 0x0000000000087310 */ /* 0x000e640000201800 */
[----:B-1----:R-:W-:-:S10]  /*23f0*/  DMUL R8, R8, R2 ;  /* 0x0000000208087228 */ /* 0x002fd40000000000 */
[----:B------:R-:W-:Y:S02]  /*2400*/  FSEL R2, R2, R8, !P0 ;  /* 0x0000000802027208 */ /* 0x000fe40004000000 */
[----:B0-----:R-:W-:-:S03]  /*2410*/  FSEL R5, R3, R9, !P0 ;  /* 0x0000000903057208 */ /* 0x001fc60004000000 */
[----:B------:R-:W-:Y:S01]  /*2420*/  IMAD.MOV.U32 R4, RZ, RZ, R2 ;  /* 0x000000ffff047224 */ /* 0x000fe200078e0002 */
        /* <DEDUP_REMOVED lines=9> */
[----:B------:R-:W0:Y:S02]  /*24c0*/  F2I.F64.TRUNC R5, R4 ;  /* 0x0000000400057311 */ /* 0x000e24000030d100 */
[----:B0-----:R4:W-:Y:S01]  /*24d0*/  STG.E.U8 desc[UR36][R16.64], R5 ;  /* 0x0000000510007986 */ /* 0x0019e2000c101124 */
[----:B------:R-:W-:Y:S05]  /*24e0*/  BRA `(.L_x_1326) ;  /* 0x0000000c00b87947 */ /* 0x000fea0003800000 */
.L_x_1324:
[----:B------:R-:W0:Y:S02]  /*24f0*/  F2I.S64.F64.TRUNC R4, R4 ;  /* 0x0000000400047311 */ /* 0x000e24000030d900 */
[----:B0-----:R-:W-:-:S05]  /*2500*/  IMAD.MOV.U32 R3, RZ, RZ, R4 ;  /* 0x000000ffff037224 */ /* 0x001fca00078e0004 */
[----:B------:R3:W-:Y:S01]  /*2510*/  STG.E.U8 desc[UR36][R16.64], R3 ;  /* 0x0000000310007986 */ /* 0x0007e2000c101124 */
[----:B------:R-:W-:Y:S05]  /*2520*/  BRA `(.L_x_1326) ;  /* 0x0000000c00a87947 */ /* 0x000fea0003800000 */
.L_x_1323:
[----:B------:R-:W-:-:S13]  /*2530*/  ISETP.NE.AND P0, PT, R10, 0x2, PT ;  /* 0x000000020a00780c */ /* 0x000fda0003f05270 */
[----:B------:R-:W-:Y:S05]  /*2540*/  @!P0 BRA `(.L_x_1327) ;  /* 0x0000000000288947 */ /* 0x000fea0003800000 */
[----:B------:R-:W-:-:S13]  /*2550*/  ISETP.NE.AND P0, PT, R10, 0x3, PT ;  /* 0x000000030a00780c */ /* 0x000fda0003f05270 */
[----:B------:R-:W-:Y:S05]  /*2560*/  @!P0 BRA `(.L_x_1328) ;  /* 0x0000000000148947 */ /* 0x000fea0003800000 */
[----:B------:R-:W-:-:S13]  /*2570*/  ISETP.NE.AND P0, PT, R10, 0x4, PT ;  /* 0x000000040a00780c */ /* 0x000fda0003f05270 */
[----:B------:R-:W-:Y:S05]  /*2580*/  @P0 BRA `(.L_x_1325) ;  /* 0x0000000c00380947 */ /* 0x000fea0003800000 */
[----:B------:R-:W0:Y:S02]  /*2590*/  F2I.S64.F64.TRUNC R4, R4 ;  /* 0x0000000400047311 */ /* 0x000e24000030d900 */
[----:B0-----:R0:W-:Y:S01]  /*25a0*/  STG.E.64 desc[UR36][R16.64], R4 ;  /* 0x0000000410007986 */ /* 0x0011e2000c101b24 */
[----:B------:R-:W-:Y:S05]  /*25b0*/  BRA `(.L_x_1326) ;  /* 0x0000000c00847947 */ /* 0x000fea0003800000 */
.L_x_1328:
[----:B------:R-:W0:Y:S02]  /*25c0*/  F2I.F64.TRUNC R5, R4 ;  /* 0x0000000400057311 */ /* 0x000e24000030d100 */
[----:B0-----:R1:W-:Y:S01]  /*25d0*/  STG.E desc[UR36][R16.64], R5 ;  /* 0x0000000510007986 */ /* 0x0013e2000c101924 */
[----:B------:R-:W-:Y:S05]  /*25e0*/  BRA `(.L_x_1326) ;  /* 0x0000000c00787947 */ /* 0x000fea0003800000 */
.L_x_1327:
[----:B------:R-:W0:Y:S02]  /*25f0*/  F2I.F64.TRUNC R5, R4 ;  /* 0x0000000400057311 */ /* 0x000e24000030d100 */
[----:B0-----:R2:W-:Y:S01]  /*2600*/  STG.E.U16 desc[UR36][R16.64], R5 ;  /* 0x0000000510007986 */ /* 0x0015e2000c101524 */
[----:B------:R-:W-:Y:S05]  /*2610*/  BRA `(.L_x_1326) ;  /* 0x0000000c006c7947 */ /* 0x000fea0003800000 */
.L_x_1322:
[----:B------:R-:W-:-:S13]  /*2620*/  ISETP.GT.AND P0, PT, R10, 0x6, PT ;  /* 0x000000060a00780c */ /* 0x000fda0003f04270 */
[----:B------:R-:W-:Y:S05]  /*2630*/  @P0 BRA `(.L_x_1329) ;  /* 0x00000000003c0947 */ /* 0x000fea0003800000 */
[----:B------:R-:W-:-:S13]  /*2640*/  ISETP.NE.AND P0, PT, R10, 0x5, PT ;  /* 0x000000050a00780c */ /* 0x000fda0003f05270 */
[----:B------:R-:W-:Y:S05]  /*2650*/  @!P0 BRA `(.L_x_1330) ;  /* 0x00000000001c8947 */ /* 0x000fea0003800000 */
[----:B------:R-:W-:-:S13]  /*2660*/  ISETP.NE.AND P0, PT, R10, 0x6, PT ;  /* 0x000000060a00780c */ /* 0x000fda0003f05270 */
[----:B------:R-:W-:Y:S05]  /*2670*/  @P0 BRA `(.L_x_1325) ;  /* 0x0000000800fc0947 */ /* 0x000fea0003800000 */
[----:B------:R-:W0:Y:S01]  /*2680*/  F2F.F32.F64 R3, R4 ;  /* 0x0000000400037310 */ /* 0x000e220000301000 */
[----:B------:R-:W-:-:S14]  /*2690*/  DSETP.GEU.AND P0, PT, |R4|, UR4, PT ;  /* 0x0000000404007e2a */ /* 0x000fdc000bf0e200 */
[----:B0-----:R-:W-:-:S05]  /*26a0*/  @!P0 FMUL R3, R3, 1.175494350822287508e-38 ;  /* 0x0080000003038820 */ /* 0x001fca0000400000 */
[----:B------:R0:W-:Y:S01]  /*26b0*/  STG.E desc[UR36][R16.64], R3 ;  /* 0x0000000310007986 */ /* 0x0001e2000c101924 */
[----:B------:R-:W-:Y:S05]  /*26c0*/  BRA `(.L_x_1326) ;  /* 0x0000000c00407947 */ /* 0x000fea0003800000 */
.L_x_1330:
[----:B------:R-:W0:Y:S01]  /*26d0*/  F2F.F32.F64 R0, R4 ;  /* 0x0000000400007310 */ /* 0x000e220000301000 */
[----:B------:R-:W-:-:S14]  /*26e0*/  DSETP.GEU.AND P0, PT, |R4|, UR4, PT ;  /* 0x0000000404007e2a */ /* 0x000fdc000bf0e200 */
[----:B0-----:R-:W-:-:S05]  /*26f0*/  @!P0 FMUL R0, R0, 1.175494350822287508e-38 ;  /* 0x0080000000008820 */ /* 0x001fca0000400000 */
[----:B------:R-:W-:-:S05]  /*2700*/  F2FP.F16.F32.PACK_AB R0, RZ, R0 ;  /* 0x00000000ff00723e */ /* 0x000fca00000000ff */
[----:B------:R0:W-:Y:S01]  /*2710*/  STG.E.U16 desc[UR36][R16.64], R0 ;  /* 0x0000000010007986 */ /* 0x0001e2000c101524 */
[----:B------:R-:W-:Y:S05]  /*2720*/  BRA `(.L_x_1326) ;  /* 0x0000000c00287947 */ /* 0x000fea0003800000 */
.L_x_1329:
[----:B------:R-:W-:-:S13]  /*2730*/  ISETP.NE.AND P0, PT, R10, 0x7, PT ;  /* 0x000000070a00780c */ /* 0x000fda0003f05270 */
[----:B------:R-:W-:Y:S05]  /*2740*/  @!P0 BRA `(.L_x_1331) ;  /* 0x0000000000448947 */ /* 0x000fea0003800000 */
[----:B------:R-:W-:-:S13]  /*2750*/  ISETP.NE.AND P0, PT, R10, 0x8, PT ;  /* 0x000000080a00780c */ /* 0x000fda0003f05270 */
[----:B------:R-:W-:Y:S05]  /*2760*/  @!P0 BRA `(.L_x_1332) ;  /* 0x0000000000208947 */ /* 0x000fea0003800000 */
[----:B------:R-:W-:-:S13]  /*2770*/  ISETP.NE.AND P0, PT, R10, 0x9, PT ;  /* 0x000000090a00780c */ /* 0x000fda0003f05270 */
[----:B------:R-:W-:Y:S05]  /*2780*/  @P0 BRA `(.L_x_1325) ;  /* 0x0000000800b80947 */ /* 0x000fea0003800000 */
[----:B------:R-:W0:Y:S01]  /*2790*/  F2F.F32.F64 R2, R4 ;  /* 0x0000000400027310 */ /* 0x000e220000301000 */
[----:B------:R-:W-:Y:S01]  /*27a0*/  DSETP.GEU.AND P0, PT, |R4|, UR4, PT ;  /* 0x0000000404007e2a */ /* 0x000fe2000bf0e200 */
[----:B------:R-:W-:-:S13]  /*27b0*/  IMAD.MOV.U32 R3, RZ, RZ, RZ ;  /* 0x000000ffff037224 */ /* 0x000fda00078e00ff */
[----:B0-----:R-:W-:-:S05]  /*27c0*/  @!P0 FMUL R2, R2, 1.175494350822287508e-38 ;  /* 0x0080000002028820 */ /* 0x001fca0000400000 */
[----:B------:R0:W-:Y:S01]  /*27d0*/  STG.E.64 desc[UR36][R16.64], R2 ;  /* 0x0000000210007986 */ /* 0x0001e2000c101b24 */
[----:B------:R-:W-:Y:S05]  /*27e0*/  BRA `(.L_x_1326) ;  /* 0x0000000800f87947 */ /* 0x000fea0003800000 */
.L_x_1332:
[----:B------:R-:W0:Y:S01]  /*27f0*/  F2F.F32.F64 R0, R4 ;  /* 0x0000000400007310 */ /* 0x000e220000301000 */
[----:B------:R-:W-:-:S14]  /*2800*/  DSETP.GEU.AND P0, PT, |R4|, UR4, PT ;  /* 0x0000000404007e2a */ /* 0x000fdc000bf0e200 */
[----:B0-----:R-:W-:-:S05]  /*2810*/  @!P0 FMUL R0, R0, 1.175494350822287508e-38 ;  /* 0x0080000000008820 */ /* 0x001fca0000400000 */
[----:B------:R-:W-:-:S04]  /*2820*/  F2FP.F16.F32.PACK_AB R3, RZ, R0 ;  /* 0x00000000ff03723e */ /* 0x000fc800000000ff */
[----:B------:R-:W-:-:S05]  /*2830*/  PRMT R3, R3, 0x5410, RZ ;  /* 0x0000541003037816 */ /* 0x000fca00000000ff */
[----:B------:R0:W-:Y:S01]  /*2840*/  STG.E desc[UR36][R16.64], R3 ;  /* 0x0000000310007986 */ /* 0x0001e2000c101924 */
[----:B------:R-:W-:Y:S05]  /*2850*/  BRA `(.L_x_1326) ;  /* 0x0000000800dc7947 */ /* 0x000fea0003800000 */
.L_x_1331:
[----:B------:R0:W-:Y:S01]  /*2860*/  STG.E.64 desc[UR36][R16.64], R4 ;  /* 0x0000000410007986 */ /* 0x0001e2000c101b24 */
[----:B------:R-:W-:Y:S05]  /*2870*/  BRA `(.L_x_1326) ;  /* 0x0000000800d47947 */ /* 0x000fea0003800000 */
.L_x_1321:
        /* <DEDUP_REMOVED lines=8> */
[----:B------:R-:W-:-:S06]  /*2900*/  DSETP.NEU.AND P0, PT, R4, RZ, PT ;  /* 0x000000ff0400722a */ /* 0x000fcc0003f0d000 */
[----:B------:R-:W-:-:S05]  /*2910*/  SEL R3, RZ, 0x1, !P0 ;  /* 0x00000001ff037807 */ /* 0x000fca0004000000 */
[----:B------:R0:W-:Y:S01]  /*2920*/  STG.E.U8 desc[UR36][R16.64], R3 ;  /* 0x0000000310007986 */ /* 0x0001e2000c101124 */
[----:B------:R-:W-:Y:S05]  /*2930*/  BRA `(.L_x_1326) ;  /* 0x0000000800a47947 */ /* 0x000fea0003800000 */
.L_x_1335:
[----:B------:R-:W-:-:S05]  /*2940*/  CS2R R6, SRZ ;  /* 0x0000000000067805 */ /* 0x000fca000001ff00 */
[----:B------:R0:W-:Y:S01]  /*2950*/  STG.E.128 desc[UR36][R16.64], R4 ;  /* 0x0000000410007986 */ /* 0x0001e2000c101d24 */
[----:B------:R-:W-:Y:S05]  /*2960*/  BRA `(.L_x_1326) ;  /* 0x0000000800987947 */ /* 0x000fea0003800000 */
.L_x_1334:
        /* <DEDUP_REMOVED lines=8> */
[----:B------:R-:W-:-:S13]  /*29f0*/  BSSY B0, `(.L_x_1338) ;  /* 0x000000f000007945 */ /* 0x000fda0003800000 */
[----:B0-----:R-:W-:-:S05]  /*2a00*/  @!P0 FMUL R7, R7, 1.175494350822287508e-38 ;  /* 0x0080000007078820 */ /* 0x001fca0000400000 */
        /* <DEDUP_REMOVED lines=13> */
.L_x_1339:
[----:B------:R-:W-:Y:S05]  /*2ae0*/  BSYNC B0 ;  /* 0x0000000000007941 */ /* 0x000fea0003800000 */
.L_x_1338:
[----:B------:R-:W-:-:S05]  /*2af0*/  LOP3.LUT R3, R0, R3, RZ, 0xfc, !PT ;  /* 0x0000000300037212 */ /* 0x000fca00078efcff */
[----:B------:R0:W-:Y:S01]  /*2b00*/  STG.E.U8 desc[UR36][R16.64], R3 ;  /* 0x0000000310007986 */ /* 0x0001e2000c101124 */
[----:B------:R-:W-:Y:S05]  /*2b10*/  BRA `(.L_x_1326) ;  /* 0x00000008002c7947 */ /* 0x000fea0003800000 */
.L_x_1337:
[----:B------:R-:W0:Y:S01]  /*2b20*/  F2F.F32.F64 R3, R4 ;  /* 0x0000000400037310 */ /* 0x000e220000301000 */
[----:B------:R-:W-:Y:S01]  /*2b30*/  DSETP.GEU.AND P0, PT, |R4|, UR4, PT ;  /* 0x0000000404007e2a */ /* 0x000fe2000bf0e200 */
[----:B------:R-:W-:-:S13]  /*2b40*/  BSSY B0, `(.L_x_1340) ;  /* 0x0000010000007945 */ /* 0x000fda0003800000 */
[----:B0-----:R-:W-:-:S05]  /*2b50*/  @!P0 FMUL R3, R3, 1.175494350822287508e-38 ;  /* 0x0080000003038820 */ /* 0x001fca0000400000 */
        /* <DEDUP_REMOVED lines=11> */
.L_x_1341:
[----:B------:R-:W-:Y:S02]  /*2c10*/  ISETP.GT.U32.AND P0, PT, R2, 0x7f800000, PT ;  /* 0x7f8000000200780c */ /* 0x000fe40003f04070 */
[----:B------:R-:W-:-:S04]  /*2c20*/  MOV R0, 0x7f ;  /* 0x0000007f00007802 */ /* 0x000fc80000000f00 */
[----:B------:R-:W-:-:S07]  /*2c30*/  SEL R0, R0, 0x7c, P0 ;  /* 0x0000007c00007807 */ /* 0x000fce0000000000 */
.L_x_1342:
[----:B------:R-:W-:Y:S05]  /*2c40*/  BSYNC B0 ;  /* 0x0000000000007941 */ /* 0x000fea0003800000 */
.L_x_1340:
[----:B------:R-:W-:-:S04]  /*2c50*/  LOP3.LUT R2, R3, 0x80000000, RZ, 0xc0, !PT ;  /* 0x8000000003027812 */ /* 0x000fc800078ec0ff */
[----:B------:R-:W-:-:S04]  /*2c60*/  SHF.R.U32.HI R3, RZ, 0x18, R2 ;  /* 0x00000018ff037819 */ /* 0x000fc80000011602 */
[----:B------:R-:W-:-:S05]  /*2c70*/  LOP3.LUT R3, R0, R3, RZ, 0xfc, !PT ;  /* 0x0000000300037212 */ /* 0x000fca00078efcff */
[----:B------:R0:W-:Y:S01]  /*2c80*/  STG.E.U8 desc[UR36][R16.64], R3 ;  /* 0x0000000310007986 */ /* 0x0001e2000c101124 */
[----:B------:R-:W-:Y:S05]  /*2c90*/  BRA `(.L_x_1326) ;  /* 0x0000000400cc7947 */ /* 0x000fea0003800000 */
.L_x_1336:
[----:B------:R-:W0:Y:S01]  /*2ca0*/  F2F.F32.F64 R0, R4 ;  /* 0x0000000400007310 */ /* 0x000e220000301000 */
[----:B------:R-:W-:-:S14]  /*2cb0*/  DSETP.GEU.AND P0, PT, |R4|, UR4, PT ;  /* 0x0000000404007e2a */ /* 0x000fdc000bf0e200 */
[----:B0-----:R-:W-:-:S05]  /*2cc0*/  @!P0 FMUL R0, R0, 1.175494350822287508e-38 ;  /* 0x0080000000008820 */ /* 0x001fca0000400000 */
[----:B------:R-:W-:-:S05]  /*2cd0*/  F2FP.BF16.F32.PACK_AB R0, RZ, R0 ;  /* 0x00000000ff00723e */ /* 0x000fca00000010ff */
[----:B------:R0:W-:Y:S01]  /*2ce0*/  STG.E.U16 desc[UR36][R16.64], R0 ;  /* 0x0000000010007986 */ /* 0x0001e2000c101524 */
[----:B------:R-:W-:Y:S05]  /*2cf0*/  BRA `(.L_x_1326) ;  /* 0x0000000400b47947 */ /* 0x000fea0003800000 */
.L_x_1333:
        /* <DEDUP_REMOVED lines=8> */
[----:B------:R-:W0:Y:S02]  /*2d80*/  F2I.U32.F64.TRUNC R5, R4 ;  /* 0x0000000400057311 */ /* 0x000e24000030d000 */
[----:B0-----:R0:W-:Y:S01]  /*2d90*/  STG.E.U16 desc[UR36][R16.64], R5 ;  /* 0x0000000510007986 */ /* 0x0011e2000c101524 */
[----:B------:R-:W-:Y:S05]  /*2da0*/  BRA `(.L_x_1326) ;  /* 0x0000000400887947 */ /* 0x000fea0003800000 */
.L_x_1345:
[----:B------:R-:W0:Y:S01]  /*2db0*/  F2F.F32.F64 R3, R4 ;  /* 0x0000000400037310 */ /* 0x000e220000301000 */
[----:B------:R-:W-:Y:S01]  /*2dc0*/  DSETP.GEU.AND P0, PT, |R4|, UR4, PT ;  /* 0x0000000404007e2a */ /* 0x000fe2000bf0e200 */
[----:B------:R-:W-:Y:S01]  /*2dd0*/  BSSY B0, `(.L_x_1346) ;  /* 0x0000015000007945 */ /* 0x000fe20003800000 */
[----:B------:R-:W-:-:S12]  /*2de0*/  IMAD.MOV.U32 R8, RZ, RZ, 0x80 ;  /* 0x00000080ff087424 */ /* 0x000fd800078e00ff */
[----:B0-----:R-:W-:-:S05]  /*2df0*/  @!P0 FMUL R3, R3, 1.175494350822287508e-38 ;  /* 0x0080000003038820 */ /* 0x001fca0000400000 */
        /* <DEDUP_REMOVED lines=14> */
.L_x_1348:
[----:B------:R-:W-:-:S04]  /*2ee0*/  LOP3.LUT R2, R3, 0x80000000, RZ, 0xc0, !PT ;  /* 0x8000000003027812 */ /* 0x000fc800078ec0ff */
[----:B------:R-:W-:-:S04]  /*2ef0*/  SHF.R.U32.HI R3, RZ, 0x18, R2 ;  /* 0x00000018ff037819 */ /* 0x000fc80000011602 */
[----:B------:R-:W-:-:S04]  /*2f00*/  LOP3.LUT R0, R0, R3, RZ, 0xfc, !PT ;  /* 0x0000000300007212 */ /* 0x000fc800078efcff */
[----:B------:R-:W-:-:S07]  /*2f10*/  PRMT R8, R0, 0x7610, R8 ;  /* 0x0000761000087816 */ /* 0x000fce0000000008 */
.L_x_1347:
[----:B------:R-:W-:Y:S05]  /*2f20*/  BSYNC B0 ;  /* 0x0000000000007941 */ /* 0x000fea0003800000 */
.L_x_1346:
[----:B------:R0:W-:Y:S01]  /*2f30*/  STG.E.U8 desc[UR36][R16.64], R8 ;  /* 0x0000000810007986 */ /* 0x0001e2000c101124 */
[----:B------:R-:W-:Y:S05]  /*2f40*/  BRA `(.L_x_1326) ;  /* 0x0000000400207947 */ /* 0x000fea0003800000 */
.L_x_1344:
        /* <DEDUP_REMOVED lines=19> */
.L_x_1351:
[----:B------:R-:W-:-:S04]  /*3080*/  LOP3.LUT R2, R3, 0x80000000, RZ, 0xc0, !PT ;  /* 0x8000000003027812 */ /* 0x000fc800078ec0ff */
[----:B------:R-:W-:-:S04]  /*3090*/  SHF.R.U32.HI R3, RZ, 0x18, R2 ;  /* 0x00000018ff037819 */ /* 0x000fc80000011602 */
[----:B------:R-:W-:-:S04]  /*30a0*/  LOP3.LUT R0, R0, R3, RZ, 0xfc, !PT ;  /* 0x0000000300007212 */ /* 0x000fc800078efcff */
[----:B------:R-:W-:-:S07]  /*30b0*/  PRMT R8, R0, 0x7610, R8 ;  /* 0x0000761000087816 */ /* 0x000fce0000000008 */
.L_x_1350:
[----:B------:R-:W-:Y:S05]  /*30c0*/  BSYNC B0 ;  /* 0x0000000000007941 */ /* 0x000fea0003800000 */
.L_x_1349:
[----:B------:R0:W-:Y:S01]  /*30d0*/  STG.E.U8 desc[UR36][R16.64], R8 ;  /* 0x0000000810007986 */ /* 0x0001e2000c101124 */
[----:B------:R-:W-:Y:S05]  /*30e0*/  BRA `(.L_x_1326) ;  /* 0x0000000000b87947 */ /* 0x000fea0003800000 */
.L_x_1343:
[----:B------:R-:W-:-:S13]  /*30f0*/  ISETP.NE.AND P0, PT, R10, 0x1c, PT ;  /* 0x0000001c0a00780c */ /* 0x000fda0003f05270 */
[----:B------:R-:W-:Y:S05]  /*3100*/  @!P0 BRA `(.L_x_1352) ;  /* 0x0000000000a88947 */ /* 0x000fea0003800000 */
[----:B------:R-:W-:-:S13]  /*3110*/  ISETP.NE.AND P0, PT, R10, 0x1d, PT ;  /* 0x0000001d0a00780c */ /* 0x000fda0003f05270 */
[----:B------:R-:W-:Y:S05]  /*3120*/  @!P0 BRA `(.L_x_1353) ;  /* 0x0000000000948947 */ /* 0x000fea0003800000 */
[----:B------:R-:W-:-:S13]  /*3130*/  ISETP.NE.AND P0, PT, R10, 0x2c, PT ;  /* 0x0000002c0a00780c */ /* 0x000fda0003f05270 */
[----:B------:R-:W-:Y:S05]  /*3140*/  @P0 BRA `(.L_x_1325) ;  /* 0x0000000000480947 */ /* 0x000fea0003800000 */
[----:B------:R-:W0:Y:S01]  /*3150*/  F2F.F32.F64 R6, R4 ;  /* 0x0000000400067310 */ /* 0x000e220000301000 */
[----:B------:R-:W-:-:S14]  /*3160*/  DSETP.GEU.AND P0, PT, |R4|, UR4, PT ;  /* 0x0000000404007e2a */ /* 0x000fdc000bf0e200 */
[----:B0-----:R-:W-:-:S05]  /*3170*/  @!P0 FMUL R6, R6, 1.175494350822287508e-38 ;  /* 0x0080000006068820 */ /* 0x001fca0000400000 */
        /* <DEDUP_REMOVED lines=15> */
.L_x_1325:
        /* <DEDUP_REMOVED lines=16> */
.L_x_1354:
[----:B------:R-:W-:Y:S05]  /*3370*/  BRA `(.L_x_1326) ;  /* 0x0000000000147947 */ /* 0x000fea0003800000 */
.L_x_1353:
[----:B------:R-:W0:Y:S02]  /*3380*/  F2I.U64.F64.TRUNC R4, R4 ;  /* 0x0000000400047311 */ /* 0x000e24000030d800 */
[----:B0-----:R0:W-:Y:S01]  /*3390*/  STG.E.64 desc[UR36][R16.64], R4 ;  /* 0x0000000410007986 */ /* 0x0011e2000c101b24 */
[----:B------:R-:W-:Y:S05]  /*33a0*/  BRA `(.L_x_1326) ;  /* 0x0000000000087947 */ /* 0x000fea0003800000 */
.L_x_1352:
[----:B------:R-:W0:Y:S02]  /*33b0*/  F2I.U32.F64.TRUNC R5, R4 ;  /* 0x0000000400057311 */ /* 0x000e24000030d000 */
[----:B0-----:R0:W-:Y:S02]  /*33c0*/  STG.E desc[UR36][R16.64], R5 ;  /* 0x0000000510007986 */ /* 0x0011e4000c101924 */
.L_x_1326:
[----:B------:R-:W-:-:S05]  /*33d0*/  LEA R18, R23, R18, 0x9 ;  /* 0x0000001217127211 */ /* 0x000fca00078e48ff */
[----:B------:R-:W-:-:S07]  /*33e0*/  VIADD R19, R18, 0x80 ;  /* 0x0000008012137836 */ /* 0x000fce0000000000 */
.L_x_1286:
[----:B------:R-:W-:Y:S05]  /*33f0*/  BSYNC B6 ;  /* 0x0000000000067941 */ /* 0x000fea0003800000 */
.L_x_1285:
        /* <DEDUP_REMOVED lines=307> */
.L_x_1357:
        /* <DEDUP_REMOVED lines=21> */
.L_x_1361:
[----:B------:R-:W2:Y:S02]  /*4880*/  LDG.E.U8 R2, desc[UR36][R4.64] ;  /* 0x0000002404027981 */ /* 0x000ea4000c1e1100 */
[----:B--2---:R-:W0:Y:S01]  /*4890*/  I2F.F64.U16 R2, R2 ;  /* 0x0000000200027312 */ /* 0x004e220000101800 */
[----:B------:R-:W-:Y:S05]  /*48a0*/  BRA `(.L_x_1363) ;  /* 0x0000000c00707947 */ /* 0x000fea0003800000 */
.L_x_1360:
        /* <DEDUP_REMOVED lines=9> */
.L_x_1365:
[----:B------:R-:W2:Y:S02]  /*4940*/  LDG.E R2, desc[UR36][R4.64] ;  /* 0x0000002404027981 */ /* 0x000ea4000c1e1900 */
[----:B--2---:R-:W0:Y:S01]  /*4950*/  I2F.F64 R2, R2 ;  /* 0x0000000200027312 */ /* 0x004e220000201c00 */
[----:B------:R-:W-:Y:S05]  /*4960*/  BRA `(.L_x_1363) ;  /* 0x0000000c00407947 */ /* 0x000fea0003800000 */
.L_x_1364:
[----:B------:R-:W2:Y:S02]  /*4970*/  LDG.E.U16 R2, desc[UR36][R4.64] ;  /* 0x0000002404027981 */ /* 0x000ea4000c1e1500 */
[----:B--2---:R-:W0:Y:S01]  /*4980*/  I2F.F64.S16 R2, R2 ;  /* 0x0000000200027312 */ /* 0x004e220000101c00 */
[----:B------:R-:W-:Y:S05]  /*4990*/  BRA `(.L_x_1363) ;  /* 0x0000000c00347947 */ /* 0x000fea0003800000 */
.L_x_1359:
        /* <DEDUP_REMOVED lines=10> */
.L_x_1367:
[----:B------:R-:W2:Y:S02]  /*4a40*/  LDG.E.U16 R0, desc[UR36][R4.64] ;  /* 0x0000002404007981 */ /* 0x000ea4000c1e1500 */
[----:B--2---:R-:W-:-:S05]  /*4a50*/  HADD2.F32 R0, -RZ, R0.H0_H0 ;  /* 0x20000000ff007230 */ /* 0x004fca0000004100 */
[----:B------:R-:W-:-:S04]  /*4a60*/  FMUL.FTZ R0, R0, 1 ;  /* 0x3f80000000007820 */ /* 0x000fc80000410000 */
[----:B------:R0:W1:Y:S01]  /*4a70*/  F2F.F64.F32 R2, R0 ;  /* 0x0000000000027310 */ /* 0x0000620000201800 */
[----:B------:R-:W-:Y:S05]  /*4a80*/  BRA `(.L_x_1363) ;  /* 0x0000000800f87947 */ /* 0x000fea0003800000 */
.L_x_1366:
        /* <DEDUP_REMOVED lines=10> */
.L_x_1369:
[----:B------:R-:W2:Y:S02]  /*4b30*/  LDG.E.U16 R4, desc[UR36][R4.64] ;  /* 0x0000002404047981 */ /* 0x000ea4000c1e1500 */
[----:B--2---:R-:W-:-:S05]  /*4b40*/  HADD2.F32 R0, -RZ, R4.H0_H0 ;  /* 0x20000004ff007230 */ /* 0x004fca0000004100 */
[----:B------:R-:W-:-:S04]  /*4b50*/  FMUL.FTZ R0, R0, 1 ;  /* 0x3f80000000007820 */ /* 0x000fc80000410000 */
[----:B------:R0:W1:Y:S01]  /*4b60*/  F2F.F64.F32 R2, R0 ;  /* 0x0000000000027310 */ /* 0x0000620000201800 */
[----:B------:R-:W-:Y:S05]  /*4b70*/  BRA `(.L_x_1363) ;  /* 0x0000000800bc7947 */ /* 0x000fea0003800000 */
.L_x_1368:
[----:B------:R0:W5:Y:S01]  /*4b80*/  LDG.E.64 R2, desc[UR36][R4.64] ;  /* 0x0000002404027981 */ /* 0x000162000c1e1b00 */
[----:B------:R-:W-:Y:S05]  /*4b90*/  BRA `(.L_x_1363) ;  /* 0x0000000800b47947 */ /* 0x000fea0003800000 */
.L_x_1358:
        /* <DEDUP_REMOVED lines=13> */
.L_x_1372:
[----:B------:R0:W5:Y:S01]  /*4c70*/  LDG.E.64 R2, desc[UR36][R4.64] ;  /* 0x0000002404027981 */ /* 0x000162000c1e1b00 */
[----:B------:R-:W-:Y:S05]  /*4c80*/  BRA `(.L_x_1363) ;  /* 0x0000000800787947 */ /* 0x000fea0003800000 */
.L_x_1371:
        /* <DEDUP_REMOVED lines=28> */
.L_x_1374:
        /* <DEDUP_REMOVED lines=15> */
.L_x_1373:
[----:B------:R-:W2:Y:S02]  /*4f40*/  LDG.E.U16 R0, desc[UR36][R4.64] ;  /* 0x0000002404007981 */ /* 0x000ea4000c1e1500 */
[----:B--2---:R-:W-:-:S04]  /*4f50*/  IMAD.U32 R0, R0, 0x10000, RZ ;  /* 0x0001000000007824 */ /* 0x004fc800078e00ff */
[----:B------:R-:W-:-:S04]  /*4f60*/  FMUL.FTZ R0, R0, 1 ;  /* 0x3f80000000007820 */ /* 0x000fc80000410000 */
[----:B------:R0:W1:Y:S01]  /*4f70*/  F2F.F64.F32 R2, R0 ;  /* 0x0000000000027310 */ /* 0x0000620000201800 */
[----:B------:R-:W-:Y:S05]  /*4f80*/  BRA `(.L_x_1363) ;  /* 0x0000000400b87947 */ /* 0x000fea0003800000 */
.L_x_1370:
        /* <DEDUP_REMOVED lines=11> */
.L_x_1377:
        /* <DEDUP_REMOVED lines=21> */
.L_x_1381:
[----:B------:R-:W-:Y:S05]  /*5190*/  BSYNC B1 ;  /* 0x0000000000017941 */ /* 0x000fea0003800000 */
.L_x_1380:
[----:B------:R-:W-:Y:S01]  /*51a0*/  LEA R3, R0, 0x3b800000, 0x17 ;  /* 0x3b80000000037811 */ /* 0x000fe200078eb8ff */
[----:B------:R-:W-:-:S05]  /*51b0*/  IMAD.SHL.U32 R0, R2, 0x100000, RZ ;  /* 0x0010000002007824 */ /* 0x000fca00078e00ff */
[----:B------:R-:W-:-:S07]  /*51c0*/  LOP3.LUT R0, R3, R0, R4, 0xfe, !PT ;  /* 0x0000000003007212 */ /* 0x000fce00078efe04 */
.L_x_1379:
[----:B------:R-:W-:Y:S05]  /*51d0*/  BSYNC B0 ;  /* 0x0000000000007941 */ /* 0x000fea0003800000 */
.L_x_1378:
[----:B------:R-:W-:-:S04]  /*51e0*/  FMUL.FTZ R0, R0, 1 ;  /* 0x3f80000000007820 */ /* 0x000fc80000410000 */
[----:B------:R1:W2:Y:S01]  /*51f0*/  F2F.F64.F32 R2, R0 ;  /* 0x0000000000027310 */ /* 0x0002a20000201800 */
[----:B------:R-:W-:Y:S05]  /*5200*/  BRA `(.L_x_1363) ;  /* 0x0000000400187947 */ /* 0x000fea0003800000 */
.L_x_1376:
        /* <DEDUP_REMOVED lines=21> */
.L_x_1385:
[----:B------:R-:W-:Y:S05]  /*5360*/  BSYNC B1 ;  /* 0x0000000000017941 */ /* 0x000fea0003800000 */
.L_x_1384:
[----:B------:R-:W-:Y:S01]  /*5370*/  LEA R3, R0, 0x37800000, 0x17 ;  /* 0x3780000000037811 */ /* 0x000fe200078eb8ff */
[----:B------:R-:W-:-:S05]  /*5380*/  IMAD.SHL.U32 R0, R2, 0x200000, RZ ;  /* 0x0020000002007824 */ /* 0x000fca00078e00ff */
[----:B------:R-:W-:-:S07]  /*5390*/  LOP3.LUT R0, R3, R0, R4, 0xfe, !PT ;  /* 0x0000000003007212 */ /* 0x000fce00078efe04 */
.L_x_1383:
[----:B------:R-:W-:Y:S05]  /*53a0*/  BSYNC B0 ;  /* 0x0000000000007941 */ /* 0x000fea0003800000 */
.L_x_1382:
[----:B------:R-:W-:-:S04]  /*53b0*/  FMUL.FTZ R0, R0, 1 ;  /* 0x3f80000000007820 */ /* 0x000fc80000410000 */
[----:B------:R3:W4:Y:S01]  /*53c0*/  F2F.F64.F32 R2, R0 ;  /* 0x0000000000027310 */ /* 0x0007220000201800 */
[----:B------:R-:W-:Y:S05]  /*53d0*/  BRA `(.L_x_1363) ;  /* 0x0000000000a47947 */ /* 0x000fea0003800000 */
.L_x_1375:
        /* <DEDUP_REMOVED lines=14> */
.L_x_1389:
[----:B------:R-:W-:Y:S05]  /*54c0*/  BSYNC B0 ;  /* 0x0000000000007941 */ /* 0x000fea0003800000 */
.L_x_1388:
[----:B------:R-:W-:-:S04]  /*54d0*/  FMUL.FTZ R0, R0, 1 ;  /* 0x3f80000000007820 */ /* 0x000fc80000410000 */
[----:B------:R0:W1:Y:S01]  /*54e0*/  F2F.F64.F32 R2, R0 ;  /* 0x0000000000027310 */ /* 0x0000620000201800 */
[----:B------:R-:W-:Y:S05]  /*54f0*/  BRA `(.L_x_1363) ;  /* 0x00000000005c7947 */ /* 0x000fea0003800000 */
.L_x_1362:
        /* <DEDUP_REMOVED lines=16> */
.L_x_1390:
[----:B------:R-:W-:Y:S01]  /*5600*/  CS2R R2, SRZ ;  /* 0x0000000000027805 */ /* 0x000fe2000001ff00 */
[----:B------:R-:W-:Y:S06]  /*5610*/  BRA `(.L_x_1363) ;  /* 0x0000000000147947 */ /* 0x000fec0003800000 */
.L_x_1387:
[----:B------:R-:W2:Y:S02]  /*5620*/  LDG.E.64 R2, desc[UR36][R4.64] ;  /* 0x0000002404027981 */ /* 0x000ea4000c1e1b00 */
[----:B--2---:R-:W0:Y:S01]  /*5630*/  I2F.F64.U64 R2, R2 ;  /* 0x0000000200027312 */ /* 0x004e220000301800 */
[----:B------:R-:W-:Y:S05]  /*5640*/  BRA `(.L_x_1363) ;  /* 0x0000000000087947 */ /* 0x000fea0003800000 */
.L_x_1386:
[----:B------:R-:W2:Y:S02]  /*5650*/  LDG.E R2, desc[UR36][R4.64] ;  /* 0x0000002404027981 */ /* 0x000ea4000c1e1900 */
[----:B--2---:R-:W0:Y:S02]  /*5660*/  I2F.F64.U32 R2, R2 ;  /* 0x0000000200027312 */ /* 0x004e240000201800 */
.L_x_1363:
        /* <DEDUP_REMOVED lines=19> */
[----:B------:R-:W-:Y:S01]  /*57a0*/  FSEL R5, R3, R5, !P0 ;  /* 0x0000000503057208 */ /* 0x000fe20004000000 */
        /* <DEDUP_REMOVED lines=12> */
.L_x_1394:
[----:B------:R-:W0:Y:S02]  /*5870*/  F2I.S64.F64.TRUNC R4, R4 ;  /* 0x0000000400047311 */ /* 0x000e24000030d900 */
[----:B0-----:R-:W-:-:S05]  /*5880*/  IMAD.MOV.U32 R3, RZ, RZ, R4 ;  /* 0x000000ffff037224 */ /* 0x001fca00078e0004 */
[----:B------:R0:W-:Y:S01]  /*5890*/  STG.E.U8 desc[UR36][R16.64], R3 ;  /* 0x0000000310007986 */ /* 0x0001e2000c101124 */
[----:B------:R-:W-:Y:S05]  /*58a0*/  BRA `(.L_x_1396) ;  /* 0x0000000c00a87947 */ /* 0x000fea0003800000 */
.L_x_1393:
        /* <DEDUP_REMOVED lines=9> */
.L_x_1398:
[----:B------:R-:W0:Y:S02]  /*5940*/  F2I.F64.TRUNC R5, R4 ;  /* 0x0000000400057311 */ /* 0x000e24000030d100 */
[----:B0-----:R0:W-:Y:S01]  /*5950*/  STG.E desc[UR36][R16.64], R5 ;  /* 0x0000000510007986 */ /* 0x0011e2000c101924 */
[----:B------:R-:W-:Y:S05]  /*5960*/  BRA `(.L_x_1396) ;  /* 0x0000000c00787947 */ /* 0x000fea0003800000 */
.L_x_1397:
[----:B------:R-:W0:Y:S02]  /*5970*/  F2I.F64.TRUNC R5, R4 ;  /* 0x0000000400057311 */ /* 0x000e24000030d100 */
[----:B0-----:R0:W-:Y:S01]  /*5980*/  STG.E.U16 desc[UR36][R16.64], R5 ;  /* 0x0000000510007986 */ /* 0x0011e2000c101524 */
[----:B------:R-:W-:Y:S05]  /*5990*/  BRA `(.L_x_1396) ;  /* 0x0000000c006c7947 */ /* 0x000fea0003800000 */
.L_x_1392:
        /* <DEDUP_REMOVED lines=11> */
.L_x_1400:
[----:B------:R-:W0:Y:S01]  /*5a50*/  F2F.F32.F64 R0, R4 ;  /* 0x0000000400007310 */ /* 0x000e220000301000 */
[----:B------:R-:W-:-:S14]  /*5a60*/  DSETP.GEU.AND P0, PT, |R4|, UR4, PT ;  /* 0x0000000404007e2a */ /* 0x000fdc000bf0e200 */
[----:B0-----:R-:W-:-:S05]  /*5a70*/  @!P0 FMUL R0, R0, 1.175494350822287508e-38 ;  /* 0x0080000000008820 */ /* 0x001fca0000400000 */
[----:B------:R-:W-:-:S05]  /*5a80*/  F2FP.F16.F32.PACK_AB R0, RZ, R0 ;  /* 0x00000000ff00723e */ /* 0x000fca00000000ff */
[----:B------:R0:W-:Y:S01]  /*5a90*/  STG.E.U16 desc[UR36][R16.64], R0 ;  /* 0x0000000010007986 */ /* 0x0001e2000c101524 */
[----:B------:R-:W-:Y:S05]  /*5aa0*/  BRA `(.L_x_1396) ;  /* 0x0000000c00287947 */ /* 0x000fea0003800000 */
.L_x_1399:
        /* <DEDUP_REMOVED lines=12> */
.L_x_1402:
[----:B------:R-:W0:Y:S01]  /*5b70*/  F2F.F32.F64 R0, R4 ;  /* 0x0000000400007310 */ /* 0x000e220000301000 */
[----:B------:R-:W-:-:S14]  /*5b80*/  DSETP.GEU.AND P0, PT, |R4|, UR4, PT ;  /* 0x0000000404007e2a */ /* 0x000fdc000bf0e200 */
[----:B0-----:R-:W-:-:S05]  /*5b90*/  @!P0 FMUL R0, R0, 1.175494350822287508e-38 ;  /* 0x0080000000008820 */ /* 0x001fca0000400000 */
[----:B------:R-:W-:-:S04]  /*5ba0*/  F2FP.F16.F32.PACK_AB R3, RZ, R0 ;  /* 0x00000000ff03723e */ /* 0x000fc800000000ff */
[----:B------:R-:W-:-:S05]  /*5bb0*/  PRMT R3, R3, 0x5410, RZ ;  /* 0x0000541003037816 */ /* 0x000fca00000000ff */
[----:B------:R0:W-:Y:S01]  /*5bc0*/  STG.E desc[UR36][R16.64], R3 ;  /* 0x0000000310007986 */ /* 0x0001e2000c101924 */
[----:B------:R-:W-:Y:S05]  /*5bd0*/  BRA `(.L_x_1396) ;  /* 0x0000000800dc7947 */ /* 0x000fea0003800000 */
.L_x_1401:
[----:B------:R0:W-:Y:S01]  /*5be0*/  STG.E.64 desc[UR36][R16.64], R4 ;  /* 0x0000000410007986 */ /* 0x0001e2000c101b24 */
[----:B------:R-:W-:Y:S05]  /*5bf0*/  BRA `(.L_x_1396) ;  /* 0x0000000800d47947 */ /* 0x000fea0003800000 */
.L_x_1391:
        /* <DEDUP_REMOVED lines=12> */
.L_x_1405:
[----:B------:R-:W-:-:S05]  /*5cc0*/  CS2R R6, SRZ ;  /* 0x0000000000067805 */ /* 0x000fca000001ff00 */
[----:B------:R0:W-:Y:S01]  /*5cd0*/  STG.E.128 desc[UR36][R16.64], R4 ;  /* 0x0000000410007986 */ /* 0x0001e2000c101d24 */
[----:B------:R-:W-:Y:S05]  /*5ce0*/  BRA `(.L_x_1396) ;  /* 0x0000000800987947 */ /* 0x000fea0003800000 */
.L_x_1404:
        /* <DEDUP_REMOVED lines=23> */
.L_x_1409:
[----:B------:R-:W-:Y:S05]  /*5e60*/  BSYNC B0 ;  /* 0x0000000000007941 */ /* 0x000fea0003800000 */
.L_x_1408:
[----:B------:R-:W-:-:S05]  /*5e70*/  LOP3.LUT R3, R0, R3, RZ, 0xfc, !PT ;  /* 0x0000000300037212 */ /* 0x000fca00078efcff */
[----:B------:R0:W-:Y:S01]  /*5e80*/  STG.E.U8 desc[UR36][R16.64], R3 ;  /* 0x0000000310007986 */ /* 0x0001e2000c101124 */
[----:B------:R-:W-:Y:S05]  /*5e90*/  BRA `(.L_x_1396) ;  /* 0x00000008002c7947 */ /* 0x000fea0003800000 */
.L_x_1407:
        /* <DEDUP_REMOVED lines=15> */
.L_x_1411:
[----:B------:R-:W-:Y:S01]  /*5f90*/  IMAD.MOV.U32 R0, RZ, RZ, 0x7f ;  /* 0x0000007fff007424 */ /* 0x000fe200078e00ff */
[----:B------:R-:W-:-:S04]  /*5fa0*/  ISETP.GT.U32.AND P0, PT, R2, 0x7f800000, PT ;  /* 0x7f8000000200780c */ /* 0x000fc80003f04070 */
[----:B------:R-:W-:-:S09]  /*5fb0*/  SEL R0, R0, 0x7c, P0 ;  /* 0x0000007c00007807 */ /* 0x000fd20000000000 */
.L_x_1412:
[----:B------:R-:W-:Y:S05]  /*5fc0*/  BSYNC B0 ;  /* 0x0000000000007941 */ /* 0x000fea0003800000 */
.L_x_1410:
[----:B------:R-:W-:-:S04]  /*5fd0*/  LOP3.LUT R2, R3, 0x80000000, RZ, 0xc0, !PT ;  /* 0x8000000003027812 */ /* 0x000fc800078ec0ff */
[----:B------:R-:W-:-:S04]  /*5fe0*/  SHF.R.U32.HI R3, RZ, 0x18, R2 ;  /* 0x00000018ff037819 */ /* 0x000fc80000011602 */
[----:B------:R-:W-:-:S05]  /*5ff0*/  LOP3.LUT R3, R0, R3, RZ, 0xfc, !PT ;  /* 0x0000000300037212 */ /* 0x000fca00078efcff */
[----:B------:R0:W-:Y:S01]  /*6000*/  STG.E.U8 desc[UR36][R16.64], R3 ;  /* 0x0000000310007986 */ /* 0x0001e2000c101124 */
[----:B------:R-:W-:Y:S05]  /*6010*/  BRA `(.L_x_1396) ;  /* 0x0000000400cc7947 */ /* 0x000fea0003800000 */
.L_x_1406:
[----:B------:R-:W0:Y:S01]  /*6020*/  F2F.F32.F64 R0, R4 ;  /* 0x0000000400007310 */ /* 0x000e220000301000 */
[----:B------:R-:W-:-:S14]  /*6030*/  DSETP.GEU.AND P0, PT, |R4|, UR4, PT ;  /* 0x0000000404007e2a */ /* 0x000fdc000bf0e200 */
[----:B0-----:R-:W-:-:S05]  /*6040*/  @!P0 FMUL R0, R0, 1.175494350822287508e-38 ;  /* 0x0080000000008820 */ /* 0x001fca0000400000 */
[----:B------:R-:W-:-:S05]  /*6050*/  F2FP.BF16.F32.PACK_AB R0, RZ, R0 ;  /* 0x00000000ff00723e */ /* 0x000fca00000010ff */
[----:B------:R0:W-:Y:S01]  /*6060*/  STG.E.U16 desc[UR36][R16.64], R0 ;  /* 0x0000000010007986 */ /* 0x0001e2000c101524 */
[----:B------:R-:W-:Y:S05]  /*6070*/  BRA `(.L_x_1396) ;  /* 0x0000000400b47947 */ /* 0x000fea0003800000 */
.L_x_1403:
        /* <DEDUP_REMOVED lines=11> */
.L_x_1415:
[----:B------:R-:W0:Y:S01]  /*6130*/  F2F.F32.F64 R3, R4 ;  /* 0x0000000400037310 */ /* 0x000e220000301000 */
[----:B------:R-:W-:Y:S01]  /*6140*/  DSETP.GEU.AND P0, PT, |R4|, UR4, PT ;  /* 0x0000000404007e2a */ /* 0x000fe2000bf0e200 */
[----:B------:R-:W-:Y:S01]  /*6150*/  BSSY B0, `(.L_x_1416) ;  /* 0x0000015000007945 */ /* 0x000fe20003800000 */
[----:B------:R-:W-:-:S12]  /*6160*/  MOV R8, 0x80 ;  /* 0x0000008000087802 */ /* 0x000fd80000000f00 */
        /* <DEDUP_REMOVED lines=15> */
.L_x_1418:
[----:B------:R-:W-:-:S04]  /*6260*/  LOP3.LUT R2, R3, 0x80000000, RZ, 0xc0, !PT ;  /* 0x8000000003027812 */ /* 0x000fc800078ec0ff */
[----:B------:R-:W-:-:S04]  /*6270*/  SHF.R.U32.HI R3, RZ, 0x18, R2 ;  /* 0x00000018ff037819 */ /* 0x000fc80000011602 */
[----:B------:R-:W-:-:S04]  /*6280*/  LOP3.LUT R0, R0, R3, RZ, 0xfc, !PT ;  /* 0x0000000300007212 */ /* 0x000fc800078efcff */
[----:B------:R-:W-:-:S07]  /*6290*/  PRMT R8, R0, 0x7610, R8 ;  /* 0x0000761000087816 */ /* 0x000fce0000000008 */
.L_x_1417:
[----:B------:R-:W-:Y:S05]  /*62a0*/  BSYNC B0 ;  /* 0x0000000000007941 */ /* 0x000fea0003800000 */
.L_x_1416:
[----:B------:R3:W-:Y:S01]  /*62b0*/  STG.E.U8 desc[UR36][R16.64], R8 ;  /* 0x0000000810007986 */ /* 0x0007e2000c101124 */
[----:B------:R-:W-:Y:S05]  /*62c0*/  BRA `(.L_x_1396) ;  /* 0x0000000400207947 */ /* 0x000fea0003800000 */
.L_x_1414:
        /* <DEDUP_REMOVED lines=19> */
.L_x_1421:
[----:B------:R-:W-:-:S04]  /*6400*/  LOP3.LUT R2, R3, 0x80000000, RZ, 0xc0, !PT ;  /* 0x8000000003027812 */ /* 0x000fc800078ec0ff */
[----:B------:R-:W-:-:S04]  /*6410*/  SHF.R.U32.HI R3, RZ, 0x18, R2 ;  /* 0x00000018ff037819 */ /* 0x000fc80000011602 */
[----:B------:R-:W-:-:S04]  /*6420*/  LOP3.LUT R0, R0, R3, RZ, 0xfc, !PT ;  /* 0x0000000300007212 */ /* 0x000fc800078efcff */
[----:B------:R-:W-:-:S07]  /*6430*/  PRMT R8, R0, 0x7610, R8 ;  /* 0x0000761000087816 */ /* 0x000fce0000000008 */
.L_x_1420:
[----:B------:R-:W-:Y:S05]  /*6440*/  BSYNC B0 ;  /* 0x0000000000007941 */ /* 0x000fea0003800000 */
.L_x_1419:
[----:B------:R0:W-:Y:S01]  /*6450*/  STG.E.U8 desc[UR36][R16.64], R8 ;  /* 0x0000000810007986 */ /* 0x0001e2000c101124 */
[----:B------:R-:W-:Y:S05]  /*6460*/  BRA `(.L_x_1396) ;  /* 0x0000000000b87947 */ /* 0x000fea0003800000 */
.L_x_1413:
        /* <DEDUP_REMOVED lines=24> */
.L_x_1395:
        /* <DEDUP_REMOVED lines=16> */
.L_x_1424:
[----:B------:R-:W-:Y:S05]  /*66f0*/  BRA `(.L_x_1396) ;  /* 0x0000000000147947 */ /* 0x000fea0003800000 */
.L_x_1423:
[----:B------:R-:W0:Y:S02]  /*6700*/  F2I.U64.F64.TRUNC R4, R4 ;  /* 0x0000000400047311 */ /* 0x000e24000030d800 */
[----:B0-----:R2:W-:Y:S01]  /*6710*/  STG.E.64 desc[UR36][R16.64], R4 ;  /* 0x0000000410007986 */ /* 0x0015e2000c101b24 */
[----:B------:R-:W-:Y:S05]  /*6720*/  BRA `(.L_x_1396) ;  /* 0x0000000000087947 */ /* 0x000fea0003800000 */
.L_x_1422:
[----:B------:R-:W0:Y:S02]  /*6730*/  F2I.U32.F64.TRUNC R5, R4 ;  /* 0x0000000400057311 */ /* 0x000e24000030d000 */
[----:B0-----:R0:W-:Y:S02]  /*6740*/  STG.E desc[UR36][R16.64], R5 ;  /* 0x0000000510007986 */ /* 0x0011e4000c101924 */
.L_x_1396:
[----:B------:R-:W-:-:S07]  /*6750*/  VIADD R19, R19, 0x80 ;  /* 0x0000008013137836 */ /* 0x000fce0000000000 */
.L_x_1356:
[----:B------:R-:W-:Y:S05]  /*6760*/  BSYNC B6 ;  /* 0x0000000000067941 */ /* 0x000fea0003800000 */
.L_x_1355:
[----:B------:R-:W-:Y:S01]  /*6770*/  ULDC UR4, c[0x0][0x210] ;  /* 0x0000840000047ab9 */ /* 0x000fe20000000800 */
[----:B------:R-:W-:Y:S01]  /*6780*/  BSSY B6, `(.L_x_1425) ;  /* 0x0000335000067945 */ /* 0x000fe20003800000 */
[----:B------:R-:W-:-:S13]  /*6790*/  ISETP.GE.AND P0, PT, R19, UR4, PT ;  /* 0x0000000413007c0c */ /* 0x000fda000bf06270 */
[----:B------:R-:W-:Y:S05]  /*67a0*/  @P0 BRA `(.L_x_1426) ;  /* 0x0000003000c80947 */ /* 0x000fea0003800000 */
[----:B0-----:R-:W0:Y:S01]  /*67b0*/  LDC R6, c[0x0][0x218] ;  /* 0x00008600ff067b82 */ /* 0x001e220000000800 */
[----:B------:R-:W-:Y:S01]  /*67c0*/  HFMA2.MMA R0, -RZ, RZ, 0, 0 ;  /* 0x00000000ff007435 */ /* 0x000fe200000001ff */
        /* <DEDUP_REMOVED lines=301> */
.L_x_1427:
        /* <DEDUP_REMOVED lines=21> */
.L_x_1431:
[----:B------:R-:W2:Y:S02]  /*7bf0*/  LDG.E.U8 R2, desc[UR36][R4.64] ;  /* 0x0000002404027981 */ /* 0x000ea4000c1e1100 */
[----:B--2---:R-:W0:Y:S01]  /*7c00*/  I2F.F64.U16 R2, R2 ;  /* 0x0000000200027312 */ /* 0x004e220000101800 */
[----:B------:R-:W-:Y:S05]  /*7c10*/  BRA `(.L_x_1433) ;  /* 0x0000000c00707947 */ /* 0x000fea0003800000 */
.L_x_1430:
        /* <DEDUP_REMOVED lines=9> */
.L_x_1435:
[----:B------:R-:W2:Y:S02]  /*7cb0*/  LDG.E R2, desc[UR36][R4.64] ;  /* 0x0000002404027981 */ /* 0x000ea4000c1e1900 */
[----:B--2---:R-:W0:Y:S01]  /*7cc0*/  I2F.F64 R2, R2 ;  /* 0x0000000200027312 */ /* 0x004e220000201c00 */
[----:B------:R-:W-:Y:S05]  /*7cd0*/  BRA `(.L_x_1433) ;  /* 0x0000000c00407947 */ /* 0x000fea0003800000 */
.L_x_1434:
[----:B------:R-:W2:Y:S02]  /*7ce0*/  LDG.E.U16 R2, desc[UR36][R4.64] ;  /* 0x0000002404027981 */ /* 0x000ea4000c1e1500 */
[----:B--2---:R-:W0:Y:S01]  /*7cf0*/  I2F.F64.S16 R2, R2 ;  /* 0x0000000200027312 */ /* 0x004e220000101c00 */
[----:B------:R-:W-:Y:S05]  /*7d00*/  BRA `(.L_x_1433) ;  /* 0x0000000c00347947 */ /* 0x000fea0003800000 */
.L_x_1429:
        /* <DEDUP_REMOVED lines=10> */
.L_x_1437:
[----:B------:R-:W2:Y:S02]  /*7db0*/  LDG.E.U16 R0, desc[UR36][R4.64] ;  /* 0x0000002404007981 */ /* 0x000ea4000c1e1500 */
[----:B--2---:R-:W-:-:S05]  /*7dc0*/  HADD2.F32 R0, -RZ, R0.H0_H0 ;  /* 0x20000000ff007230 */ /* 0x004fca0000004100 */
[----:B------:R-:W-:-:S04]  /*7dd0*/  FMUL.FTZ R0, R0, 1 ;  /* 0x3f80000000007820 */ /* 0x000fc80000410000 */
[----:B------:R0:W1:Y:S01]  /*7de0*/  F2F.F64.F32 R2, R0 ;  /* 0x0000000000027310 */ /* 0x0000620000201800 */
[----:B------:R-:W-:Y:S05]  /*7df0*/  BRA `(.L_x_1433) ;  /* 0x0000000800f87947 */ /* 0x000fea0003800000 */
.L_x_1436:
        /* <DEDUP_REMOVED lines=10> */
.L_x_1439:
[----:B------:R-:W2:Y:S02]  /*7ea0*/  LDG.E.U16 R4, desc[UR36][R4.64] ;  /* 0x0000002404047981 */ /* 0x000ea4000c1e1500 */
[----:B--2---:R-:W-:-:S05]  /*7eb0*/  HADD2.F32 R0, -RZ, R4.H0_H0 ;  /* 0x20000004ff007230 */ /* 0x004fca0000004100 */
[----:B------:R-:W-:-:S04]  /*7ec0*/  FMUL.FTZ R0, R0, 1 ;  /* 0x3f80000000007820 */ /* 0x000fc80000410000 */
[----:B------:R0:W1:Y:S01]  /*7ed0*/  F2F.F64.F32 R2, R0 ;  /* 0x0000000000027310 */ /* 0x0000620000201800 */
[----:B------:R-:W-:Y:S05]  /*7ee0*/  BRA `(.L_x_1433) ;  /* 0x0000000800bc7947 */ /* 0x000fea0003800000 */
.L_x_1438:
[----:B------:R0:W5:Y:S01]  /*7ef0*/  LDG.E.64 R2, desc[UR36][R4.64] ;  /* 0x0000002404027981 */ /* 0x000162000c1e1b00 */
[----:B------:R-:W-:Y:S05]  /*7f00*/  BRA `(.L_x_1433) ;  /* 0x0000000800b47947 */ /* 0x000fea0003800000 */
.L_x_1428:
        /* <DEDUP_REMOVED lines=13> */
.L_x_1442:
[----:B------:R0:W5:Y:S01]  /*7fe0*/  LDG.E.64 R2, desc[UR36][R4.64] ;  /* 0x0000002404027981 */ /* 0x000162000c1e1b00 */
[----:B------:R-:W-:Y:S05]  /*7ff0*/  BRA `(.L_x_1433) ;  /* 0x0000000800787947 */ /* 0x000fea0003800000 */
.L_x_1441:
        /* <DEDUP_REMOVED lines=28> */
.L_x_1444:
        /* <DEDUP_REMOVED lines=15> */
.L_x_1443:
[----:B------:R-:W2:Y:S02]  /*82b0*/  LDG.E.U16 R0, desc[UR36][R4.64] ;  /* 0x0000002404007981 */ /* 0x000ea4000c1e1500 */
[----:B--2---:R-:W-:-:S05]  /*82c0*/  SHF.L.U32 R0, R0, 0x10, RZ ;  /* 0x0000001000007819 */ /* 0x004fca00000006ff */
[----:B------:R-:W-:-:S04]  /*82d0*/  FMUL.FTZ R0, R0, 1 ;  /* 0x3f80000000007820 */ /* 0x000fc80000410000 */
[----:B------:R0:W1:Y:S01]  /*82e0*/  F2F.F64.F32 R2, R0 ;  /* 0x0000000000027310 */ /* 0x0000620000201800 */
[----:B------:R-:W-:Y:S05]  /*82f0*/  BRA `(.L_x_1433) ;  /* 0x0000000400b87947 */ /* 0x000fea0003800000 */
.L_x_1440:
        /* <DEDUP_REMOVED lines=11> */
.L_x_1447:
        /* <DEDUP_REMOVED lines=21> */
.L_x_1451:
[----:B------:R-:W-:Y:S05]  /*8500*/  BSYNC B1 ;  /* 0x0000000000017941 */ /* 0x000fea0003800000 */
.L_x_1450:
[----:B------:R-:W-:Y:S01]  /*8510*/  LEA R3, R0, 0x3b800000, 0x17 ;  /* 0x3b80000000037811 */ /* 0x000fe200078eb8ff */
[----:B------:R-:W-:-:S05]  /*8520*/  IMAD.SHL.U32 R0, R2, 0x100000, RZ ;  /* 0x0010000002007824 */ /* 0x000fca00078e00ff */
[----:B------:R-:W-:-:S07]  /*8530*/  LOP3.LUT R0, R3, R0, R4, 0xfe, !PT ;  /* 0x0000000003007212 */ /* 0x000fce00078efe04 */
.L_x_1449:
[----:B------:R-:W-:Y:S05]  /*8540*/  BSYNC B0 ;  /* 0x0000000000007941 */ /* 0x000fea0003800000 */
.L_x_1448:
[----:B------:R-:W-:-:S04]  /*8550*/  FMUL.FTZ R0, R0, 1 ;  /* 0x3f80000000007820 */ /* 0x000fc80000410000 */
[----:B------:R1:W2:Y:S01]  /*8560*/  F2F.F64.F32 R2, R0 ;  /* 0x0000000000027310 */ /* 0x0002a20000201800 */
[----:B------:R-:W-:Y:S05]  /*8570*/  BRA `(.L_x_1433) ;  /* 0x0000000400187947 */ /* 0x000fea0003800000 */
.L_x_1446:
        /* <DEDUP_REMOVED lines=21> */
.L_x_1455:
[----:B------:R-:W-:Y:S05]  /*86d0*/  BSYNC B1 ;  /* 0x0000000000017941 */ /* 0x000fea0003800000 */
.L_x_1454:
[----:B------:R-:W-:Y:S01]  /*86e0*/  LEA R3, R0, 0x37800000, 0x17 ;  /* 0x3780000000037811 */ /* 0x000fe200078eb8ff */
[----:B------:R-:W-:-:S05]  /*86f0*/  IMAD.SHL.U32 R0, R2, 0x200000, RZ ;  /* 0x0020000002007824 */ /* 0x000fca00078e00ff */
[----:B------:R-:W-:-:S07]  /*8700*/  LOP3.LUT R0, R3, R0, R4, 0xfe, !PT ;  /* 0x0000000003007212 */ /* 0x000fce00078efe04 */
.L_x_1453:
[----:B------:R-:W-:Y:S05]  /*8710*/  BSYNC B0 ;  /* 0x0000000000007941 */ /* 0x000fea0003800000 */
.L_x_1452:
[----:B------:R-:W-:-:S04]  /*8720*/  FMUL.FTZ R0, R0, 1 ;  /* 0x3f80000000007820 */ /* 0x000fc80000410000 */
[----:B------:R3:W4:Y:S01]  /*8730*/  F2F.F64.F32 R2, R0 ;  /* 0x0000000000027310 */ /* 0x0007220000201800 */
[----:B------:R-:W-:Y:S05]  /*8740*/  BRA `(.L_x_1433) ;  /* 0x0000000000a47947 */ /* 0x000fea0003800000 */
.L_x_1445:
        /* <DEDUP_REMOVED lines=14> */
.L_x_1459:
[----:B------:R-:W-:Y:S05]  /*8830*/  BSYNC B0 ;  /* 0x0000000000007941 */ /* 0x000fea0003800000 */
.L_x_1458:
[----:B------:R-:W-:-:S04]  /*8840*/  FMUL.FTZ R0, R0, 1 ;  /* 0x3f80000000007820 */ /* 0x000fc80000410000 */
[----:B------:R0:W1:Y:S01]  /*8850*/  F2F.F64.F32 R2, R0 ;  /* 0x0000000000027310 */ /* 0x0000620000201800 */
[----:B------:R-:W-:Y:S05]  /*8860*/  BRA `(.L_x_1433) ;  /* 0x00000000005c7947 */ /* 0x000fea0003800000 */
.L_x_1432:
[----:B------:R-:W-:Y:S01]  /*8870*/  MOV R2, 0x120 ;  /* 0x0000012000027802 */ /* 0x000fe20000000f00 */
[----:B------:R-:W-:Y:S01]  /*8880*/  ULDC.64 UR4, c[0x4][0x110] ;  /* 0x0100440000047ab9 */ /* 0x000fe20000000a00 */
[----:B------:R-:W-:Y:S01]  /*8890*/  ULDC.64 UR6, c[0x4][0x0] ;  /* 0x0100000000067ab9 */ /* 0x000fe20000000a00 */
[----:B------:R-:W-:Y:S02]  /*88a0*/  IMAD.U32 R4, RZ, RZ, UR4 ;  /* 0x00000004ff047e24 */ /* 0x000fe4000f8e00ff */
[----:B------:R-:W-:Y:S01]  /*88b0*/  IMAD.U32 R5, RZ, RZ, UR5 ;  /* 0x00000005ff057e24 */ /* 0x000fe2000f8e00ff */
[----:B------:R-:W0:Y:S01]  /*88c0*/  LDC.64 R2, c[0x4][R2] ;  /* 0x0100000002027b82 */ /* 0x000e220000000a00 */
[----:B------:R-:W-:Y:S01]  /*88d0*/  ULDC.64 UR4, c[0x4][0x118] ;  /* 0x0100460000047ab9 */ /* 0x000fe20000000a00 */
[----:B------:R-:W-:Y:S01]  /*88e0*/  IMAD.U32 R10, RZ, RZ, UR6 ;  /* 0x00000006ff0a7e24 */ /* 0x000fe2000f8e00ff */
[----:B------:R-:W-:Y:S01]  /*88f0*/  MOV R6, UR4 ;  /* 0x0000000400067c02 */ /* 0x000fe20008000f00 */
[----:B------:R-:W-:-:S02]  /*8900*/  IMAD.U32 R7, RZ, RZ, UR5 ;  /* 0x00000005ff077e24 */ /* 0x000fc4000f8e00ff */
[----:B------:R-:W-:Y:S02]  /*8910*/  IMAD.U32 R11, RZ, RZ, UR7 ;  /* 0x00000007ff0b7e24 */ /* 0x000fe4000f8e00ff */
[----:B------:R-:W-:Y:S02]  /*8920*/  IMAD.MOV.U32 R8, RZ, RZ, 0x4e ;  /* 0x0000004eff087424 */ /* 0x000fe400078e00ff */
[----:B------:R-:W-:Y:S02]  /*8930*/  IMAD.MOV.U32 R12, RZ, RZ, 0x1 ;  /* 0x00000001ff0c7424 */ /* 0x000fe400078e00ff */
[----:B------:R-:W-:-:S07]  /*8940*/  IMAD.MOV.U32 R13, RZ, RZ, RZ ;  /* 0x000000ffff0d7224 */ /* 0x000fce00078e00ff */
[----:B------:R-:W-:-:S07]  /*8950*/  LEPC R20, `(.L_x_1460) ;  /* 0x000000001014794e */ /* 0x000fce0000000000 */
[----:B0-----:R-:W-:Y:S05]  /*8960*/  CALL.ABS.NOINC R2 ;  /* 0x0000000002007343 */ /* 0x001fea0003c00000 */
.L_x_1460:
[----:B------:R-:W-:Y:S01]  /*8970*/  CS2R R2, SRZ ;  /* 0x0000000000027805 */ /* 0x000fe2000001ff00 */
[----:B------:R-:W-:Y:S06]  /*8980*/  BRA `(.L_x_1433) ;  /* 0x0000000000147947 */ /* 0x000fec0003800000 */
.L_x_1457:
[----:B------:R-:W2:Y:S02]  /*8990*/  LDG.E.64 R2, desc[UR36][R4.64] ;  /* 0x0000002404027981 */ /* 0x000ea4000c1e1b00 */
[----:B--2---:R-:W0:Y:S01]  /*89a0*/  I2F.F64.U64 R2, R2 ;  /* 0x0000000200027312 */ /* 0x004e220000301800 */
[----:B------:R-:W-:Y:S05]  /*89b0*/  BRA `(.L_x_1433) ;  /* 0x0000000000087947 */ /* 0x000fea0003800000 */
.L_x_1456:
[----:B------:R-:W2:Y:S02]  /*89c0*/  LDG.E R2, desc[UR36][R4.64] ;  /* 0x0000002404027981 */ /* 0x000ea4000c1e1900 */
[----:B--2---:R-:W0:Y:S02]  /*89d0*/  I2F.F64.U32 R2, R2 ;  /* 0x0000000200027312 */ /* 0x004e240000201800 */
.L_x_1433:
        /* <DEDUP_REMOVED lines=32> */
.L_x_1464:
[----:B------:R-:W0:Y:S02]  /*8be0*/  F2I.S64.F64.TRUNC R4, R4 ;  /* 0x0000000400047311 */ /* 0x000e24000030d900 */
[----:B0-----:R-:W-:-:S05]  /*8bf0*/  IMAD.MOV.U32 R3, RZ, RZ, R4 ;  /* 0x000000ffff037224 */ /* 0x001fca00078e0004 */
[----:B------:R3:W-:Y:S01]  /*8c00*/  STG.E.U8 desc[UR36][R16.64], R3 ;  /* 0x0000000310007986 */ /* 0x0007e2000c101124 */
[----:B------:R-:W-:Y:S05]  /*8c10*/  BRA `(.L_x_1466) ;  /* 0x0000000c00a87947 */ /* 0x000fea0003800000 */
.L_x_1463:
        /* <DEDUP_REMOVED lines=9> */
.L_x_1468:
[----:B------:R-:W0:Y:S02]  /*8cb0*/  F2I.F64.TRUNC R5, R4 ;  /* 0x0000000400057311 */ /* 0x000e24000030d100 */
[----:B0-----:R2:W-:Y:S01]  /*8cc0*/  STG.E desc[UR36][R16.64], R5 ;  /* 0x0000000510007986 */ /* 0x0015e2000c101924 */
[----:B------:R-:W-:Y:S05]  /*8cd0*/  BRA `(.L_x_1466) ;  /* 0x0000000c00787947 */ /* 0x000fea0003800000 */
.L_x_1467:
[----:B------:R-:W0:Y:S02]  /*8ce0*/  F2I.F64.TRUNC R5, R4 ;  /* 0x0000000400057311 */ /* 0x000e24000030d100 */
[----:B0-----:R0:W-:Y:S01]  /*8cf0*/  STG.E.U16 desc[UR36][R16.64], R5 ;  /* 0x0000000510007986 */ /* 0x0011e2000c101524 */
[----:B------:R-:W-:Y:S05]  /*8d00*/  BRA `(.L_x_1466) ;  /* 0x0000000c006c7947 */ /* 0x000fea0003800000 */
.L_x_1462:
        /* <DEDUP_REMOVED lines=11> */
.L_x_1470:
[----:B------:R-:W0:Y:S01]  /*8dc0*/  F2F.F32.F64 R0, R4 ;  /* 0x0000000400007310 */ /* 0x000e220000301000 */
[----:B------:R-:W-:-:S14]  /*8dd0*/  DSETP.GEU.AND P0, PT, |R4|, UR4, PT ;  /* 0x0000000404007e2a */ /* 0x000fdc000bf0e200 */
[----:B0-----:R-:W-:-:S05]  /*8de0*/  @!P0 FMUL R0, R0, 1.175494350822287508e-38 ;  /* 0x0080000000008820 */ /* 0x001fca0000400000 */
[----:B------:R-:W-:-:S05]  /*8df0*/  F2FP.F16.F32.PACK_AB R0, RZ, R0 ;  /* 0x00000000ff00723e */ /* 0x000fca00000000ff */
[----:B------:R0:W-:Y:S01]  /*8e00*/  STG.E.U16 desc[UR36][R16.64], R0 ;  /* 0x0000000010007986 */ /* 0x0001e2000c101524 */
[----:B------:R-:W-:Y:S05]  /*8e10*/  BRA `(.L_x_1466) ;  /* 0x0000000c00287947 */ /* 0x000fea0003800000 */
.L_x_1469:
        /* <DEDUP_REMOVED lines=12> */
.L_x_1472:
[----:B------:R-:W0:Y:S01]  /*8ee0*/  F2F.F32.F64 R0, R4 ;  /* 0x0000000400007310 */ /* 0x000e220000301000 */
[----:B------:R-:W-:-:S14]  /*8ef0*/  DSETP.GEU.AND P0, PT, |R4|, UR4, PT ;  /* 0x0000000404007e2a */ /* 0x000fdc000bf0e200 */
[----:B0-----:R-:W-:-:S05]  /*8f00*/  @!P0 FMUL R0, R0, 1.175494350822287508e-38 ;  /* 0x0080000000008820 */ /* 0x001fca0000400000 */
[----:B------:R-:W-:-:S04]  /*8f10*/  F2FP.F16.F32.PACK_AB R3, RZ, R0 ;  /* 0x00000000ff03723e */ /* 0x000fc800000000ff */
[----:B------:R-:W-:-:S05]  /*8f20*/  PRMT R3, R3, 0x5410, RZ ;  /* 0x0000541003037816 */ /* 0x000fca00000000ff */
[----:B------:R0:W-:Y:S01]  /*8f30*/  STG.E desc[UR36][R16.64], R3 ;  /* 0x0000000310007986 */ /* 0x0001e2000c101924 */
[----:B------:R-:W-:Y:S05]  /*8f40*/  BRA `(.L_x_1466) ;  /* 0x0000000800dc7947 */ /* 0x000fea0003800000 */
.L_x_1471:
[----:B------:R0:W-:Y:S01]  /*8f50*/  STG.E.64 desc[UR36][R16.64], R4 ;  /* 0x0000000410007986 */ /* 0x0001e2000c101b24 */
[----:B------:R-:W-:Y:S05]  /*8f60*/  BRA `(.L_x_1466) ;  /* 0x0000000800d47947 */ /* 0x000fea0003800000 */
.L_x_1461:
        /* <DEDUP_REMOVED lines=12> */
.L_x_1475:
[----:B------:R-:W-:-:S05]  /*9030*/  CS2R R6, SRZ ;  /* 0x0000000000067805 */ /* 0x000fca000001ff00 */
[----:B------:R0:W-:Y:S01]  /*9040*/  STG.E.128 desc[UR36][R16.64], R4 ;  /* 0x0000000410007986 */ /* 0x0001e2000c101d24 */
[----:B------:R-:W-:Y:S05]  /*9050*/  BRA `(.L_x_1466) ;  /* 0x0000000800987947 */ /* 0x000fea0003800000 */
.L_x_1474:
        /* <DEDUP_REMOVED lines=23> */
.L_x_1479:
[----:B------:R-:W-:Y:S05]  /*91d0*/  BSYNC B0 ;  /* 0x0000000000007941 */ /* 0x000fea0003800000 */
.L_x_1478:
[----:B------:R-:W-:-:S05]  /*91e0*/  LOP3.LUT R3, R0, R3, RZ, 0xfc, !PT ;  /* 0x0000000300037212 */ /* 0x000fca00078efcff */
[----:B------:R0:W-:Y:S01]  /*91f0*/  STG.E.U8 desc[UR36][R16.64], R3 ;  /* 0x0000000310007986 */ /* 0x0001e2000c101124 */
[----:B------:R-:W-:Y:S05]  /*9200*/  BRA `(.L_x_1466) ;  /* 0x00000008002c7947 */ /* 0x000fea0003800000 */
.L_x_1477:
        /* <DEDUP_REMOVED lines=15> */
.L_x_1481:
[----:B------:R-:W-:Y:S01]  /*9300*/  IMAD.MOV.U32 R0, RZ, RZ, 0x7f ;  /* 0x0000007fff007424 */ /* 0x000fe200078e00ff */
[----:B------:R-:W-:-:S04]  /*9310*/  ISETP.GT.U32.AND P0, PT, R2, 0x7f800000, PT ;  /* 0x7f8000000200780c */ /* 0x000fc80003f04070 */
[----:B------:R-:W-:-:S09]  /*9320*/  SEL R0, R0, 0x7c, P0 ;  /* 0x0000007c00007807 */ /* 0x000fd20000000000 */
.L_x_1482:
[----:B------:R-:W-:Y:S05]  /*9330*/  BSYNC B0 ;  /* 0x0000000000007941 */ /* 0x000fea0003800000 */
.L_x_1480:
[----:B------:R-:W-:-:S04]  /*9340*/  LOP3.LUT R2, R3, 0x80000000, RZ, 0xc0, !PT ;  /* 0x8000000003027812 */ /* 0x000fc800078ec0ff */
[----:B------:R-:W-:-:S04]  /*9350*/  SHF.R.U32.HI R3, RZ, 0x18, R2 ;  /* 0x00000018ff037819 */ /* 0x000fc80000011602 */
[----:B------:R-:W-:-:S05]  /*9360*/  LOP3.LUT R3, R0, R3, RZ, 0xfc, !PT ;  /* 0x0000000300037212 */ /* 0x000fca00078efcff */
[----:B------:R0:W-:Y:S01]  /*9370*/  STG.E.U8 desc[UR36][R16.64], R3 ;  /* 0x0000000310007986 */ /* 0x0001e2000c101124 */
[----:B------:R-:W-:Y:S05]  /*9380*/  BRA `(.L_x_1466) ;  /* 0x0000000400cc7947 */ /* 0x000fea0003800000 */
.L_x_1476:
[----:B------:R-:W0:Y:S01]  /*9390*/  F2F.F32.F64 R0, R4 ;  /* 0x0000000400007310 */ /* 0x000e220000301000 */
[----:B------:R-:W-:-:S14]  /*93a0*/  DSETP.GEU.AND P0, PT, |R4|, UR4, PT ;  /* 0x0000000404007e2a */ /* 0x000fdc000bf0e200 */
[----:B0-----:R-:W-:-:S05]  /*93b0*/  @!P0 FMUL R0, R0, 1.175494350822287508e-38 ;  /* 0x0080000000008820 */ /* 0x001fca0000400000 */
[----:B------:R-:W-:-:S05]  /*93c0*/  F2FP.BF16.F32.PACK_AB R0, RZ, R0 ;  /* 0x00000000ff00723e */ /* 0x000fca00000010ff */
[----:B------:R0:W-:Y:S01]  /*93d0*/  STG.E.U16 desc[UR36][R16.64], R0 ;  /* 0x0000000010007986 */ /* 0x0001e2000c101524 */
[----:B------:R-:W-:Y:S05]  /*93e0*/  BRA `(.L_x_1466) ;  /* 0x0000000400b47947 */ /* 0x000fea0003800000 */
.L_x_1473:
        /* <DEDUP_REMOVED lines=11> */
.L_x_1485:
        /* <DEDUP_REMOVED lines=19> */
.L_x_1488:
[----:B------:R-:W-:-:S04]  /*95d0*/  LOP3.LUT R2, R3, 0x80000000, RZ, 0xc0, !PT ;  /* 0x8000000003027812 */ /* 0x000fc800078ec0ff */
[----:B------:R-:W-:-:S04]  /*95e0*/  SHF.R.U32.HI R3, RZ, 0x18, R2 ;  /* 0x00000018ff037819 */ /* 0x000fc80000011602 */
[----:B------:R-:W-:-:S04]  /*95f0*/  LOP3.LUT R0, R0, R3, RZ, 0xfc, !PT ;  /* 0x0000000300007212 */ /* 0x000fc800078efcff */
[----:B------:R-:W-:-:S07]  /*9600*/  PRMT R8, R0, 0x7610, R8 ;  /* 0x0000761000087816 */ /* 0x000fce0000000008 */
.L_x_1487:
[----:B------:R-:W-:Y:S05]  /*9610*/  BSYNC B0 ;  /* 0x0000000000007941 */ /* 0x000fea0003800000 */
.L_x_1486:
[----:B------:R0:W-:Y:S01]  /*9620*/  STG.E.U8 desc[UR36][R16.64], R8 ;  /* 0x0000000810007986 */ /* 0x0001e2000c101124 */
[----:B------:R-:W-:Y:S05]  /*9630*/  BRA `(.L_x_1466) ;  /* 0x0000000400207947 */ /* 0x000fea0003800000 */
.L_x_1484:
        /* <DEDUP_REMOVED lines=19> */
.L_x_1491:
[----:B------:R-:W-:-:S04]  /*9770*/  LOP3.LUT R2, R3, 0x80000000, RZ, 0xc0, !PT ;  /* 0x8000000003027812 */ /* 0x000fc800078ec0ff */
[----:B------:R-:W-:-:S04]  /*9780*/  SHF.R.U32.HI R3, RZ, 0x18, R2 ;  /* 0x00000018ff037819 */ /* 0x000fc80000011602 */
[----:B------:R-:W-:-:S04]  /*9790*/  LOP3.LUT R0, R0, R3, RZ, 0xfc, !PT ;  /* 0x0000000300007212 */ /* 0x000fc800078efcff */
[----:B------:R-:W-:-:S07]  /*97a0*/  PRMT R8, R0, 0x7610, R8 ;  /* 0x0000761000087816 */ /* 0x000fce0000000008 */
.L_x_1490:
[----:B------:R-:W-:Y:S05]  /*97b0*/  BSYNC B0 ;  /* 0x0000000000007941 */ /* 0x000fea0003800000 */
.L_x_1489:
[----:B------:R0:W-:Y:S01]  /*97c0*/  STG.E.U8 desc[UR36][R16.64], R8 ;  /* 0x0000000810007986 */ /* 0x0001e2000c101124 */
[----:B------:R-:W-:Y:S05]  /*97d0*/  BRA `(.L_x_1466) ;  /* 0x0000000000b87947 */ /* 0x000fea0003800000 */
.L_x_1483:
        /* <DEDUP_REMOVED lines=14> */
[----:B------:R-:W-:Y:S01]  /*98c0*/  HFMA2.MMA R3, -RZ, RZ, 0, 1.5199184417724609375e-05 ;  /* 0x000000ffff037435 */ /* 0x000fe200000001ff */
        /* <DEDUP_REMOVED lines=9> */
.L_x_1465:
        /* <DEDUP_REMOVED lines=16> */
.L_x_1494:
[----:B------:R-:W-:Y:S05]  /*9a60*/  BRA `(.L_x_1466) ;  /* 0x0000000000147947 */ /* 0x000fea0003800000 */
.L_x_1493:
[----:B------:R-:W0:Y:S02]  /*9a70*/  F2I.U64.F64.TRUNC R4, R4 ;  /* 0x0000000400047311 */ /* 0x000e24000030d800 */
[----:B0-----:R0:W-:Y:S01]  /*9a80*/  STG.E.64 desc[UR36][R16.64], R4 ;  /* 0x0000000410007986 */ /* 0x0011e2000c101b24 */
[----:B------:R-:W-:Y:S05]  /*9a90*/  BRA `(.L_x_1466) ;  /* 0x0000000000087947 */ /* 0x000fea0003800000 */
.L_x_1492:
[----:B------:R-:W0:Y:S02]  /*9aa0*/  F2I.U32.F64.TRUNC R5, R4 ;  /* 0x0000000400057311 */ /* 0x000e24000030d000 */
[----:B0-----:R0:W-:Y:S02]  /*9ab0*/  STG.E desc[UR36][R16.64], R5 ;  /* 0x0000000510007986 */ /* 0x0011e4000c101924 */
.L_x_1466:
[----:B------:R-:W-:-:S07]  /*9ac0*/  VIADD R19, R19, 0x80 ;  /* 0x0000008013137836 */ /* 0x000fce0000000000 */
.L_x_1426:
[----:B------:R-:W-:Y:S05]  /*9ad0*/  BSYNC B6 ;  /* 0x0000000000067941 */ /* 0x000fea0003800000 */
.L_x_1425:
        /* <DEDUP_REMOVED lines=297> */
[----:B------:R-:W-:-:S04]  /*ad70*/  ULDC.64 UR4, c[0x0][0x340] ;  /* 0x0000d00000047ab9 */ /* 0x000fc80000000a00 */
        /* <DEDUP_REMOVED lines=8> */
.L_x_1495:
        /* <DEDUP_REMOVED lines=19> */
[----:B--2---:R-:W3:Y:S01]  /*af30*/  I2F.F64.S16 R2, R2 ;  /* 0x0000000200027312 */ /* 0x004ee20000101c00 */
[----:B------:R-:W-:Y:S05]  /*af40*/  BRA `(.L_x_1501) ;  /* 0x0000000c007c7947 */ /* 0x000fea0003800000 */
.L_x_1499:
[----:B------:R-:W2:Y:S02]  /*af50*/  LDG.E.U8 R2, desc[UR36][R4.64] ;  /* 0x0000002404027981 */ /* 0x000ea4000c1e1100 */
[----:B--2---:R-:W4:Y:S01]  /*af60*/  I2F.F64.U16 R2, R2 ;  /* 0x0000000200027312 */ /* 0x004f220000101800 */
[----:B------:R-:W-:Y:S05]  /*af70*/  BRA `(.L_x_1501) ;  /* 0x0000000c00707947 */ /* 0x000fea0003800000 */
.L_x_1498:
[----:B------:R-:W-:-:S13]  /*af80*/  ISETP.NE.AND P0, PT, R2, 0x2, PT ;  /* 0x000000020200780c */ /* 0x000fda0003f05270 */
[----:B------:R-:W-:Y:S05]  /*af90*/  @!P0 BRA `(.L_x_1502) ;  /* 0x0000000000288947 */ /* 0x000fea0003800000 */
[----:B------:R-:W-:-:S13]  /*afa0*/  ISETP.NE.AND P0, PT, R2, 0x3, PT ;  /* 0x000000030200780c */ /* 0x000fda0003f05270 */
[----:B------:R-:W-:Y:S05]  /*afb0*/  @!P0 BRA `(.L_x_1503) ;  /* 0x0000000000148947 */ /* 0x000fea0003800000 */
[----:B------:R-:W-:-:S13]  /*afc0*/  ISETP.NE.AND P0, PT, R2, 0x4, PT ;  /* 0x000000040200780c */ /* 0x000fda0003f05270 */
[----:B------:R-:W-:Y:S05]  /*afd0*/  @P0 BRA `(.L_x_1500) ;  /* 0x0000000800fc0947 */ /* 0x000fea0003800000 */
[----:B------:R-:W2:Y:S02]  /*afe0*/  LDG.E.64 R2, desc[UR36][R4.64] ;  /* 0x0000002404027981 */ /* 0x000ea4000c1e1b00 */
[----:B--2---:R-:W1:Y:S01]  /*aff0*/  I2F.F64.S64 R2, R2 ;  /* 0x0000000200027312 */ /* 0x004e620000301c00 */
[----:B------:R-:W-:Y:S05]  /*b000*/  BRA `(.L_x_1501) ;  /* 0x0000000c004c7947 */ /* 0x000fea0003800000 */
.L_x_1503:
[----:B------:R-:W2:Y:S02]  /*b010*/  LDG.E R2, desc[UR36][R4.64] ;  /* 0x0000002404027981 */ /* 0x000ea4000c1e1900 */
[----:B--2---:R-:W2:Y:S01]  /*b020*/  I2F.F64 R2, R2 ;  /* 0x0000000200027312 */ /* 0x004ea20000201c00 */
[----:B------:R-:W-:Y:S05]  /*b030*/  BRA `(.L_x_1501) ;  /* 0x0000000c00407947 */ /* 0x000fea0003800000 */
.L_x_1502:
[----:B------:R-:W2:Y:S02]  /*b040*/  LDG.E.U16 R2, desc[UR36][R4.64] ;  /* 0x0000002404027981 */ /* 0x000ea4000c1e1500 */
[----:B--2---:R-:W0:Y:S01]  /*b050*/  I2F.F64.S16 R2, R2 ;  /* 0x0000000200027312 */ /* 0x004e220000101c00 */
[----:B------:R-:W-:Y:S05]  /*b060*/  BRA `(.L_x_1501) ;  /* 0x0000000c00347947 */ /* 0x000fea0003800000 */
.L_x_1497:
        /* <DEDUP_REMOVED lines=10> */
.L_x_1505:
[----:B------:R-:W2:Y:S02]  /*b110*/  LDG.E.U16 R0, desc[UR36][R4.64] ;  /* 0x0000002404007981 */ /* 0x000ea4000c1e1500 */
[----:B--2---:R-:W-:-:S05]  /*b120*/  HADD2.F32 R0, -RZ, R0.H0_H0 ;  /* 0x20000000ff007230 */ /* 0x004fca0000004100 */
[----:B------:R-:W-:-:S04]  /*b130*/  FMUL.FTZ R0, R0, 1 ;  /* 0x3f80000000007820 */ /* 0x000fc80000410000 */
[----:B------:R0:W1:Y:S01]  /*b140*/  F2F.F64.F32 R2, R0 ;  /* 0x0000000000027310 */ /* 0x0000620000201800 */
[----:B------:R-:W-:Y:S05]  /*b150*/  BRA `(.L_x_1501) ;  /* 0x0000000800f87947 */ /* 0x000fea0003800000 */
.L_x_1504:
        /* <DEDUP_REMOVED lines=10> */
.L_x_1507:
[----:B------:R-:W2:Y:S02]  /*b200*/  LDG.E.U16 R4, desc[UR36][R4.64] ;  /* 0x0000002404047981 */ /* 0x000ea4000c1e1500 */
[----:B--2---:R-:W-:-:S05]  /*b210*/  HADD2.F32 R0, -RZ, R4.H0_H0 ;  /* 0x20000004ff007230 */ /* 0x004fca0000004100 */
[----:B------:R-:W-:-:S04]  /*b220*/  FMUL.FTZ R0, R0, 1 ;  /* 0x3f80000000007820 */ /* 0x000fc80000410000 */
[----:B------:R0:W1:Y:S01]  /*b230*/  F2F.F64.F32 R2, R0 ;  /* 0x0000000000027310 */ /* 0x0000620000201800 */
[----:B------:R-:W-:Y:S05]  /*b240*/  BRA `(.L_x_1501) ;  /* 0x0000000800bc7947 */ /* 0x000fea0003800000 */
.L_x_1506:
[----:B------:R0:W5:Y:S01]  /*b250*/  LDG.E.64 R2, desc[UR36][R4.64] ;  /* 0x0000002404027981 */ /* 0x000162000c1e1b00 */
[----:B------:R-:W-:Y:S05]  /*b260*/  BRA `(.L_x_1501) ;  /* 0x0000000800b47947 */ /* 0x000fea0003800000 */
.L_x_1496:
        /* <DEDUP_REMOVED lines=13> */
.L_x_1510:
[----:B------:R0:W5:Y:S01]  /*b340*/  LDG.E.64 R2, desc[UR36][R4.64] ;  /* 0x0000002404027981 */ /* 0x000162000c1e1b00 */
[----:B------:R-:W-:Y:S05]  /*b350*/  BRA `(.L_x_1501) ;  /* 0x0000000800787947 */ /* 0x000fea0003800000 */
.L_x_1509:
        /* <DEDUP_REMOVED lines=28> */
.L_x_1512:
        /* <DEDUP_REMOVED lines=15> */
.L_x_1511:
[----:B------:R-:W2:Y:S02]  /*b610*/  LDG.E.U16 R0, desc[UR36][R4.64] ;  /* 0x0000002404007981 */ /* 0x000ea4000c1e1500 */
[----:B--2---:R-:W-:-:S04]  /*b620*/  IMAD.U32 R0, R0, 0x10000, RZ ;  /* 0x0001000000007824 */ /* 0x004fc800078e00ff */
[----:B------:R-:W-:-:S04]  /*b630*/  FMUL.FTZ R0, R0, 1 ;  /* 0x3f80000000007820 */ /* 0x000fc80000410000 */
[----:B------:R0:W1:Y:S01]  /*b640*/  F2F.F64.F32 R2, R0 ;  /* 0x0000000000027310 */ /* 0x0000620000201800 */
[----:B------:R-:W-:Y:S05]  /*b650*/  BRA `(.L_x_1501) ;  /* 0x0000000400b87947 */ /* 0x000fea0003800000 */
.L_x_1508:
        /* <DEDUP_REMOVED lines=11> */
.L_x_1515:
[----:B------:R-:W2:Y:S01]  /*b710*/  LDG.E.U8 R2, desc[UR36][R4.64] ;  /* 0x0000002404027981 */ /* 0x000ea2000c1e1100 */
[----:B------:R-:W-:Y:S01]  /*b720*/  BSSY B0, `(.L_x_1516) ;  /* 0x0000018000007945 */ /* 0x000fe20003800000 */
[----:B------:R-:W-:Y:S01]  /*b730*/  HFMA2.MMA R0, -RZ, RZ, 0, 0 ;  /* 0x00000000ff007435 */ /* 0x000fe200000001ff */
        /* <DEDUP_REMOVED lines=18> */
.L_x_1519:
[----:B------:R-:W-:Y:S05]  /*b860*/  BSYNC B1 ;  /* 0x0000000000017941 */ /* 0x000fea0003800000 */
.L_x_1518:
[----:B------:R-:W-:Y:S01]  /*b870*/  LEA R3, R0, 0x3b800000, 0x17 ;  /* 0x3b80000000037811 */ /* 0x000fe200078eb8ff */
[----:B------:R-:W-:-:S05]  /*b880*/  IMAD.SHL.U32 R0, R2, 0x100000, RZ ;  /* 0x0010000002007824 */ /* 0x000fca00078e00ff */
[----:B------:R-:W-:-:S07]  /*b890*/  LOP3.LUT R0, R3, R0, R4, 0xfe, !PT ;  /* 0x0000000003007212 */ /* 0x000fce00078efe04 */
.L_x_1517:
[----:B------:R-:W-:Y:S05]  /*b8a0*/  BSYNC B0 ;  /* 0x0000000000007941 */ /* 0x000fea0003800000 */
.L_x_1516:
[----:B------:R-:W-:-:S04]  /*b8b0*/  FMUL.FTZ R0, R0, 1 ;  /* 0x3f80000000007820 */ /* 0x000fc80000410000 */
[----:B------:R0:W1:Y:S01]  /*b8c0*/  F2F.F64.F32 R2, R0 ;  /* 0x0000000000027310 */ /* 0x0000620000201800 */
[----:B------:R-:W-:Y:S05]  /*b8d0*/  BRA `(.L_x_1501) ;  /* 0x0000000400187947 */ /* 0x000fea0003800000 */
.L_x_1514:
        /* <DEDUP_REMOVED lines=21> */
.L_x_1523:
[----:B------:R-:W-:Y:S05]  /*ba30*/  BSYNC B1 ;  /* 0x0000000000017941 */ /* 0x000fea0003800000 */
.L_x_1522:
[----:B------:R-:W-:Y:S01]  /*ba40*/  LEA R3, R0, 0x37800000, 0x17 ;  /* 0x3780000000037811 */ /* 0x000fe200078eb8ff */
[----:B------:R-:W-:-:S05]  /*ba50*/  IMAD.SHL.U32 R0, R2, 0x200000, RZ ;  /* 0x0020000002007824 */ /* 0x000fca00078e00ff */
[----:B------:R-:W-:-:S07]  /*ba60*/  LOP3.LUT R0, R3, R0, R4, 0xfe, !PT ;  /* 0x0000000003007212 */ /* 0x000fce00078efe04 */
.L_x_1521:
[----:B------:R-:W-:Y:S05]  /*ba70*/  BSYNC B0 ;  /* 0x0000000000007941 */ /* 0x000fea0003800000 */
.L_x_1520:
[----:B------:R-:W-:-:S04]  /*ba80*/  FMUL.FTZ R0, R0, 1 ;  /* 0x3f80000000007820 */ /* 0x000fc80000410000 */
[----:B------:R0:W1:Y:S01]  /*ba90*/  F2F.F64.F32 R2, R0 ;  /* 0x0000000000027310 */ /* 0x0000620000201800 */
[----:B------:R-:W-:Y:S05]  /*baa0*/  BRA `(.L_x_1501) ;  /* 0x0000000000a47947 */ /* 0x000fea0003800000 */
.L_x_1513:
        /* <DEDUP_REMOVED lines=14> */
.L_x_1527:
[----:B------:R-:W-:Y:S05]  /*bb90*/  BSYNC B0 ;  /* 0x0000000000007941 */ /* 0x000fea0003800000 */
.L_x_1526:
[----:B------:R-:W-:-:S04]  /*bba0*/  FMUL.FTZ R0, R0, 1 ;  /* 0x3f80000000007820 */ /* 0x000fc80000410000 */
[----:B------:R0:W1:Y:S01]  /*bbb0*/  F2F.F64.F32 R2, R0 ;  /* 0x0000000000027310 */ /* 0x0000620000201800 */
[----:B------:R-:W-:Y:S05]  /*bbc0*/  BRA `(.L_x_1501) ;  /* 0x00000000005c7947 */ /* 0x000fea0003800000 */
.L_x_1500:
[----:B------:R-:W-:Y:S01]  /*bbd0*/  MOV R0, 0x120 ;  /* 0x0000012000007802 */ /* 0x000fe20000000f00 */
[----:B------:R-:W-:Y:S01]  /*bbe0*/  ULDC.64 UR4, c[0x4][0x110] ;  /* 0x0100440000047ab9 */ /* 0x000fe20000000a00 */
[----:B------:R-:W-:Y:S01]  /*bbf0*/  ULDC.64 UR6, c[0x4][0x0] ;  /* 0x0100000000067ab9 */ /* 0x000fe20000000a00 */
[----:B------:R-:W-:Y:S01]  /*bc00*/  IMAD.U32 R4, RZ, RZ, UR4 ;  /* 0x00000004ff047e24 */ /* 0x000fe2000f8e00ff */
[----:B------:R0:W1:Y:S01]  /*bc10*/  LDC.64 R2, c[0x4][R0] ;  /* 0x0100000000027b82 */ /* 0x0000620000000a00 */
[----:B------:R-:W-:Y:S01]  /*bc20*/  IMAD.U32 R5, RZ, RZ, UR5 ;  /* 0x00000005ff057e24 */ /* 0x000fe2000f8e00ff */
[----:B------:R-:W-:Y:S01]  /*bc30*/  ULDC.64 UR4, c[0x4][0x118] ;  /* 0x0100460000047ab9 */ /* 0x000fe20000000a00 */
[----:B------:R-:W-:Y:S01]  /*bc40*/  IMAD.U32 R10, RZ, RZ, UR6 ;  /* 0x00000006ff0a7e24 */ /* 0x000fe2000f8e00ff */
[----:B------:R-:W-:Y:S01]  /*bc50*/  MOV R6, UR4 ;  /* 0x0000000400067c02 */ /* 0x000fe20008000f00 */
[----:B------:R-:W-:Y:S02]  /*bc60*/  IMAD.U32 R7, RZ, RZ, UR5 ;  /* 0x00000005ff077e24 */ /* 0x000fe4000f8e00ff */
[----:B------:R-:W-:-:S02]  /*bc70*/  IMAD.U32 R11, RZ, RZ, UR7 ;  /* 0x00000007ff0b7e24 */ /* 0x000fc4000f8e00ff */
[----:B------:R-:W-:Y:S02]  /*bc80*/  IMAD.MOV.U32 R8, RZ, RZ, 0x4e ;  /* 0x0000004eff087424 */ /* 0x000fe400078e00ff */
[----:B------:R-:W-:Y:S02]  /*bc90*/  IMAD.MOV.U32 R12, RZ, RZ, 0x1 ;  /* 0x00000001ff0c7424 */ /* 0x000fe400078e00ff */
[----:B0-----:R-:W-:-:S07]  /*bca0*/  IMAD.MOV.U32 R13, RZ, RZ, RZ ;  /* 0x000000ffff0d7224 */ /* 0x001fce00078e00ff */
[----:B------:R-:W-:-:S07]  /*bcb0*/  LEPC R20, `(.L_x_1528) ;  /* 0x000000001014794e */ /* 0x000fce0000000000 */
[----:B-1----:R-:W-:Y:S05]  /*bcc0*/  CALL.ABS.NOINC R2 ;  /* 0x0000000002007343 */ /* 0x002fea0003c00000 */
.L_x_1528:
[----:B------:R-:W-:Y:S01]  /*bcd0*/  CS2R R2, SRZ ;  /* 0x0000000000027805 */ /* 0x000fe2000001ff00 */
[----:B------:R-:W-:Y:S06]  /*bce0*/  BRA `(.L_x_1501) ;  /* 0x0000000000147947 */ /* 0x000fec0003800000 */
.L_x_1525:
[----:B------:R-:W2:Y:S02]  /*bcf0*/  LDG.E.64 R2, desc[UR36][R4.64] ;  /* 0x0000002404027981 */ /* 0x000ea4000c1e1b00 */
[----:B--2---:R-:W0:Y:S01]  /*bd00*/  I2F.F64.U64 R2, R2 ;  /* 0x0000000200027312 */ /* 0x004e220000301800 */
[----:B------:R-:W-:Y:S05]  /*bd10*/  BRA `(.L_x_1501) ;  /* 0x0000000000087947 */ /* 0x000fea0003800000 */
.L_x_1524:
[----:B------:R-:W2:Y:S02]  /*bd20*/  LDG.E R2, desc[UR36][R4.64] ;  /* 0x0000002404027981 */ /* 0x000ea4000c1e1900 */
[----:B--2---:R-:W0:Y:S02]  /*bd30*/  I2F.F64.U32 R2, R2 ;  /* 0x0000000200027312 */ /* 0x004e240000201800 */
.L_x_1501:
        /* <DEDUP_REMOVED lines=30> */
[----:B0-----:R-:W-:Y:S01]  /*bf20*/  STG.E.U8 desc[UR36][R16.64], R5 ;  /* 0x0000000510007986 */ /* 0x001fe2000c101124 */
[----:B------:R-:W-:Y:S05]  /*bf30*/  EXIT ;  /* 0x000000000000794d */ /* 0x000fea0003800000 */
.L_x_1532:
[----:B------:R-:W0:Y:S02]  /*bf40*/  F2I.S64.F64.TRUNC R4, R4 ;  /* 0x0000000400047311 */ /* 0x000e24000030d900 */
[----:B0-----:R-:W-:-:S05]  /*bf50*/  IMAD.MOV.U32 R3, RZ, RZ, R4 ;  /* 0x000000ffff037224 */ /* 0x001fca00078e0004 */
[----:B------:R-:W-:Y:S01]  /*bf60*/  STG.E.U8 desc[UR36][R16.64], R3 ;  /* 0x0000000310007986 */ /* 0x000fe2000c101124 */
[----:B------:R-:W-:Y:S05]  /*bf70*/  EXIT ;  /* 0x000000000000794d */ /* 0x000fea0003800000 */
.L_x_1531:
[----:B------:R-:W-:-:S13]  /*bf80*/  ISETP.NE.AND P0, PT, R12, 0x2, PT ;  /* 0x000000020c00780c */ /* 0x000fda0003f05270 */
[----:B------:R-:W-:Y:S05]  /*bf90*/  @!P0 BRA `(.L_x_1534) ;  /* 0x0000000000288947 */ /* 0x000fea0003800000 */
[----:B------:R-:W-:-:S13]  /*bfa0*/  ISETP.NE.AND P0, PT, R12, 0x3, PT ;  /* 0x000000030c00780c */ /* 0x000fda0003f05270 */
[----:B------:R-:W-:Y:S05]  /*bfb0*/  @!P0 BRA `(.L_x_1535) ;  /* 0x0000000000148947 */ /* 0x000fea0003800000 */
[----:B------:R-:W-:-:S13]  /*bfc0*/  ISETP.NE.AND P0, PT, R12, 0x4, PT ;  /* 0x000000040c00780c */ /* 0x000fda0003f05270 */
[----:B------:R-:W-:Y:S05]  /*bfd0*/  @P0 BRA `(.L_x_1533) ;  /* 0x0000000c00380947 */ /* 0x000fea0003800000 */
[----:B------:R-:W0:Y:S02]  /*bfe0*/  F2I.S64.F64.TRUNC R4, R4 ;  /* 0x0000000400047311 */ /* 0x000e24000030d900 */
[----:B0-----:R-:W-:Y:S01]  /*bff0*/  STG.E.64 desc[UR36][R16.64], R4 ;  /* 0x0000000410007986 */ /* 0x001fe2000c101b24 */
[----:B------:R-:W-:Y:S05]  /*c000*/  EXIT ;  /* 0x000000000000794d */ /* 0x000fea0003800000 */
.L_x_1535:
[----:B------:R-:W0:Y:S02]  /*c010*/  F2I.F64.TRUNC R5, R4 ;  /* 0x0000000400057311 */ /* 0x000e24000030d100 */
[----:B0-----:R-:W-:Y:S01]  /*c020*/  STG.E desc[UR36][R16.64], R5 ;  /* 0x0000000510007986 */ /* 0x001fe2000c101924 */
[----:B------:R-:W-:Y:S05]  /*c030*/  EXIT ;  /* 0x000000000000794d */ /* 0x000fea0003800000 */
.L_x_1534:
[----:B------:R-:W0:Y:S02]  /*c040*/  F2I.F64.TRUNC R5, R4 ;  /* 0x0000000400057311 */ /* 0x000e24000030d100 */
[----:B0-----:R-:W-:Y:S01]  /*c050*/  STG.E.U16 desc[UR36][R16.64], R5 ;  /* 0x0000000510007986 */ /* 0x001fe2000c101524 */
[----:B------:R-:W-:Y:S05]  /*c060*/  EXIT ;  /* 0x000000000000794d */ /* 0x000fea0003800000 */
.L_x_1530:
        /* <DEDUP_REMOVED lines=9> */
[----:B------:R-:W-:Y:S01]  /*c100*/  STG.E desc[UR36][R16.64], R3 ;  /* 0x0000000310007986 */ /* 0x000fe2000c101924 */
[----:B------:R-:W-:Y:S05]  /*c110*/  EXIT ;  /* 0x000000000000794d */ /* 0x000fea0003800000 */
.L_x_1537:
[----:B------:R-:W0:Y:S01]  /*c120*/  F2F.F32.F64 R0, R4 ;  /* 0x0000000400007310 */ /* 0x000e220000301000 */
[----:B------:R-:W-:-:S14]  /*c130*/  DSETP.GEU.AND P0, PT, |R4|, UR4, PT ;  /* 0x0000000404007e2a */ /* 0x000fdc000bf0e200 */
[----:B0-----:R-:W-:-:S05]  /*c140*/  @!P0 FMUL R0, R0, 1.175494350822287508e-38 ;  /* 0x0080000000008820 */ /* 0x001fca0000400000 */
[----:B------:R-:W-:-:S05]  /*c150*/  F2FP.F16.F32.PACK_AB R0, RZ, R0 ;  /* 0x00000000ff00723e */ /* 0x000fca00000000ff */
[----:B------:R-:W-:Y:S01]  /*c160*/  STG.E.U16 desc[UR36][R16.64], R0 ;  /* 0x0000000010007986 */ /* 0x000fe2000c101524 */
[----:B------:R-:W-:Y:S05]  /*c170*/  EXIT ;  /* 0x000000000000794d */ /* 0x000fea0003800000 */
.L_x_1536:
        /* <DEDUP_REMOVED lines=10> */
[----:B------:R-:W-:Y:S01]  /*c220*/  STG.E.64 desc[UR36][R16.64], R2 ;  /* 0x0000000210007986 */ /* 0x000fe2000c101b24 */
[----:B------:R-:W-:Y:S05]  /*c230*/  EXIT ;  /* 0x000000000000794d */ /* 0x000fea0003800000 */
.L_x_1539:
[----:B------:R-:W0:Y:S01]  /*c240*/  F2F.F32.F64 R0, R4 ;  /* 0x0000000400007310 */ /* 0x000e220000301000 */
[----:B------:R-:W-:-:S14]  /*c250*/  DSETP.GEU.AND P0, PT, |R4|, UR4, PT ;  /* 0x0000000404007e2a */ /* 0x000fdc000bf0e200 */
[----:B0-----:R-:W-:-:S05]  /*c260*/  @!P0 FMUL R0, R0, 1.175494350822287508e-38 ;  /* 0x0080000000008820 */ /* 0x001fca0000400000 */
[----:B------:R-:W-:-:S04]  /*c270*/  F2FP.F16.F32.PACK_AB R3, RZ, R0 ;  /* 0x00000000ff03723e */ /* 0x000fc800000000ff */
[----:B------:R-:W-:-:S05]  /*c280*/  PRMT R3, R3, 0x5410, RZ ;  /* 0x0000541003037816 */ /* 0x000fca00000000ff */
[----:B------:R-:W-:Y:S01]  /*c290*/  STG.E desc[UR36][R16.64], R3 ;  /* 0x0000000310007986 */ /* 0x000fe2000c101924 */
[----:B------:R-:W-:Y:S05]  /*c2a0*/  EXIT ;  /* 0x000000000000794d */ /* 0x000fea0003800000 */
.L_x_1538:
[----:B------:R-:W-:Y:S01]  /*c2b0*/  STG.E.64 desc[UR36][R16.64], R4 ;  /* 0x0000000410007986 */ /* 0x000fe2000c101b24 */
[----:B------:R-:W-:Y:S05]  /*c2c0*/  EXIT ;  /* 0x000000000000794d */ /* 0x000fea0003800000 */
.L_x_1529:
        /* <DEDUP_REMOVED lines=10> */
[----:B------:R-:W-:Y:S01]  /*c370*/  STG.E.U8 desc[UR36][R16.64], R3 ;  /* 0x0000000310007986 */ /* 0x000fe2000c101124 */
[----:B------:R-:W-:Y:S05]  /*c380*/  EXIT ;  /* 0x000000000000794d */ /* 0x000fea0003800000 */
.L_x_1542:
[----:B------:R-:W-:-:S05]  /*c390*/  CS2R R6, SRZ ;  /* 0x0000000000067805 */ /* 0x000fca000001ff00 */
[----:B------:R-:W-:Y:S01]  /*c3a0*/  STG.E.128 desc[UR36][R16.64], R4 ;  /* 0x0000000410007986 */ /* 0x000fe2000c101d24 */
[----:B------:R-:W-:Y:S05]  /*c3b0*/  EXIT ;  /* 0x000000000000794d */ /* 0x000fea0003800000 */
.L_x_1541:
        /* <DEDUP_REMOVED lines=23> */
.L_x_1546:
[----:B------:R-:W-:Y:S05]  /*c530*/  BSYNC B0 ;  /* 0x0000000000007941 */ /* 0x000fea0003800000 */
.L_x_1545:
[----:B------:R-:W-:-:S05]  /*c540*/  LOP3.LUT R3, R0, R3, RZ, 0xfc, !PT ;  /* 0x0000000300037212 */ /* 0x000fca00078efcff */
[----:B------:R-:W-:Y:S01]  /*c550*/  STG.E.U8 desc[UR36][R16.64], R3 ;  /* 0x0000000310007986 */ /* 0x000fe2000c101124 */
[----:B------:R-:W-:Y:S05]  /*c560*/  EXIT ;  /* 0x000000000000794d */ /* 0x000fea0003800000 */
.L_x_1544:
        /* <DEDUP_REMOVED lines=15> */
.L_x_1548:
[----:B------:R-:W-:Y:S01]  /*c660*/  IMAD.MOV.U32 R0, RZ, RZ, 0x7f ;  /* 0x0000007fff007424 */ /* 0x000fe200078e00ff */
[----:B------:R-:W-:-:S04]  /*c670*/  ISETP.GT.U32.AND P0, PT, R2, 0x7f800000, PT ;  /* 0x7f8000000200780c */ /* 0x000fc80003f04070 */
[----:B------:R-:W-:-:S09]  /*c680*/  SEL R0, R0, 0x7c, P0 ;  /* 0x0000007c00007807 */ /* 0x000fd20000000000 */
.L_x_1549:
[----:B------:R-:W-:Y:S05]  /*c690*/  BSYNC B0 ;  /* 0x0000000000007941 */ /* 0x000fea0003800000 */
.L_x_1547:
[----:B------:R-:W-:-:S04]  /*c6a0*/  LOP3.LUT R2, R3, 0x80000000, RZ, 0xc0, !PT ;  /* 0x8000000003027812 */ /* 0x000fc800078ec0ff */
[----:B------:R-:W-:-:S04]  /*c6b0*/  SHF.R.U32.HI R3, RZ, 0x18, R2 ;  /* 0x00000018ff037819 */ /* 0x000fc80000011602 */
[----:B------:R-:W-:-:S05]  /*c6c0*/  LOP3.LUT R3, R0, R3, RZ, 0xfc, !PT ;  /* 0x0000000300037212 */ /* 0x000fca00078efcff */
[----:B------:R-:W-:Y:S01]  /*c6d0*/  STG.E.U8 desc[UR36][R16.64], R3 ;  /* 0x0000000310007986 */ /* 0x000fe2000c101124 */
[----:B------:R-:W-:Y:S05]  /*c6e0*/  EXIT ;  /* 0x000000000000794d */ /* 0x000fea0003800000 */
.L_x_1543:
[----:B------:R-:W0:Y:S01]  /*c6f0*/  F2F.F32.F64 R0, R4 ;  /* 0x0000000400007310 */ /* 0x000e220000301000 */
[----:B------:R-:W-:-:S14]  /*c700*/  DSETP.GEU.AND P0, PT, |R4|, UR4, PT ;  /* 0x0000000404007e2a */ /* 0x000fdc000bf0e200 */
[----:B0-----:R-:W-:-:S05]  /*c710*/  @!P0 FMUL R0, R0, 1.175494350822287508e-38 ;  /* 0x0080000000008820 */ /* 0x001fca0000400000 */
[----:B------:R-:W-:-:S05]  /*c720*/  F2FP.BF16.F32.PACK_AB R0, RZ, R0 ;  /* 0x00000000ff00723e */ /* 0x000fca00000010ff */
[----:B------:R-:W-:Y:S01]  /*c730*/  STG.E.U16 desc[UR36][R16.64], R0 ;  /* 0x0000000010007986 */ /* 0x000fe2000c101524 */
[----:B------:R-:W-:Y:S05]  /*c740*/  EXIT ;  /* 0x000000000000794d */ /* 0x000fea0003800000 */
.L_x_1540:
        /* <DEDUP_REMOVED lines=9> */
[----:B0-----:R-:W-:Y:S01]  /*c7e0*/  STG.E.U16 desc[UR36][R16.64], R5 ;  /* 0x0000000510007986 */ /* 0x001fe2000c101524 */
[----:B------:R-:W-:Y:S05]  /*c7f0*/  EXIT ;  /* 0x000000000000794d */ /* 0x000fea0003800000 */
.L_x_1552:
        /* <DEDUP_REMOVED lines=19> */
.L_x_1555:
[----:B------:R-:W-:-:S04]  /*c930*/  LOP3.LUT R2, R3, 0x80000000, RZ, 0xc0, !PT ;  /* 0x8000000003027812 */ /* 0x000fc800078ec0ff */
[----:B------:R-:W-:-:S04]  /*c940*/  SHF.R.U32.HI R3, RZ, 0x18, R2 ;  /* 0x00000018ff037819 */ /* 0x000fc80000011602 */
[----:B------:R-:W-:-:S04]  /*c950*/  LOP3.LUT R0, R0, R3, RZ, 0xfc, !PT ;  /* 0x0000000300007212 */ /* 0x000fc800078efcff */
[----:B------:R-:W-:-:S07]  /*c960*/  PRMT R8, R0, 0x7610, R8 ;  /* 0x0000761000087816 */ /* 0x000fce0000000008 */
.L_x_1554:
[----:B------:R-:W-:Y:S05]  /*c970*/  BSYNC B0 ;  /* 0x0000000000007941 */ /* 0x000fea0003800000 */
.L_x_1553:
[----:B------:R-:W-:Y:S01]  /*c980*/  STG.E.U8 desc[UR36][R16.64], R8 ;  /* 0x0000000810007986 */ /* 0x000fe2000c101124 */
[----:B------:R-:W-:Y:S05]  /*c990*/  EXIT ;  /* 0x000000000000794d */ /* 0x000fea0003800000 */
.L_x_1551:
        /* <DEDUP_REMOVED lines=19> */
.L_x_1558:
[----:B------:R-:W-:-:S04]  /*cad0*/  LOP3.LUT R2, R3, 0x80000000, RZ, 0xc0, !PT ;  /* 0x8000000003027812 */ /* 0x000fc800078ec0ff */
[----:B------:R-:W-:-:S04]  /*cae0*/  SHF.R.U32.HI R3, RZ, 0x18, R2 ;  /* 0x00000018ff037819 */ /* 0x000fc80000011602 */
[----:B------:R-:W-:-:S04]  /*caf0*/  LOP3.LUT R0, R0, R3, RZ, 0xfc, !PT ;  /* 0x0000000300007212 */ /* 0x000fc800078efcff */
[----:B------:R-:W-:-:S07]  /*cb00*/  PRMT R8, R0, 0x7610, R8 ;  /* 0x0000761000087816 */ /* 0x000fce0000000008 */
.L_x_1557:
[----:B------:R-:W-:Y:S05]  /*cb10*/  BSYNC B0 ;  /* 0x0000000000007941 */ /* 0x000fea0003800000 */
.L_x_1556:
[----:B------:R-:W-:Y:S01]  /*cb20*/  STG.E.U8 desc[UR36][R16.64], R8 ;  /* 0x0000000810007986 */ /* 0x000fe2000c101124 */
[----:B------:R-:W-:Y:S05]  /*cb30*/  EXIT ;  /* 0x000000000000794d */ /* 0x000fea0003800000 */
.L_x_1550:
        /* <DEDUP_REMOVED lines=24> */
.L_x_1533:
        /* <DEDUP_REMOVED lines=16> */
.L_x_1561:
[----:B------:R-:W-:Y:S05]  /*cdc0*/  EXIT ;  /* 0x000000000000794d */ /* 0x000fea0003800000 */
.L_x_1560:
[----:B------:R-:W0:Y:S02]  /*cdd0*/  F2I.U64.F64.TRUNC R4, R4 ;  /* 0x0000000400047311 */ /* 0x000e24000030d800 */
[----:B0-----:R-:W-:Y:S01]  /*cde0*/  STG.E.64 desc[UR36][R16.64], R4 ;  /* 0x0000000410007986 */ /* 0x001fe2000c101b24 */
[----:B------:R-:W-:Y:S05]  /*cdf0*/  EXIT ;  /* 0x000000000000794d */ /* 0x000fea0003800000 */
.L_x_1559:
[----:B------:R-:W0:Y:S02]  /*ce00*/  F2I.U32.F64.TRUNC R5, R4 ;  /* 0x0000000400057311 */ /* 0x000e24000030d000 */
[----:B0-----:R-:W-:Y:S01]  /*ce10*/  STG.E desc[UR36][R16.64], R5 ;  /* 0x0000000510007986 */ /* 0x001fe2000c101924 */
[----:B------:R-:W-:Y:S05]  /*ce20*/  EXIT ;  /* 0x000000000000794d */ /* 0x000fea0003800000 */
.L_x_1562:
        /* <DEDUP_REMOVED lines=13> */
.L_x_1959:


//--------------------- .text._ZN2at6native27unrolled_elementwise_kernelIZZZNS0_46_GLOBAL__N__5fd40885_13_AmpKernels_cu_3810c27339_amp_non_finite_check_and_unscale_cuda_ERNS_6TensorES4_RKS3_ENKUlvE_clEvENKUlvE_clEvEUldE_St5arrayIPcLm2EELi4E23TrivialOffsetCalculatorILi1EjESE_NS0_6memory12LoadWithCastILi1EEENSF_13StoreWithCastILi1EEEEEviT_T0_T2_T3_T4_T5_ --------------------------
	.section	.text._ZN2at6native27unrolled_elementwise_kernelIZZZNS0_46_GLOBAL__N__5fd40885_13_AmpKernels_cu_3810c27339_amp_non_finite_check_and_unscale_cuda_ERNS_6TensorES4_RKS3_ENKUlvE_clEvENKUlvE_clEvEUldE_St5arrayIPcLm2EELi4E23TrivialOffsetCalculatorILi1EjESE_NS0_6memory12LoadWithCastILi1EEENSF_13StoreWithCastILi1EEEEEviT_T0_T2_T3_T4_T5_,"ax",@progbits
	.align	128
        .global         _ZN2at6native27unrolled_elementwise_kernelIZZZNS0_46_GLOBAL__N__5fd40885_13_AmpKernels_cu_3810c27339_amp_non_finite_check_and_unscale_cuda_ERNS_6TensorES4_RKS3_ENKUlvE_clEvENKUlvE_clEvEUldE_St5arrayIPcLm2EELi4E23TrivialOffsetCalculatorILi1EjESE_NS0_6memory12LoadWithCastILi1EEENSF_13StoreWithCastILi1EEEEEviT_T0_T2_T3_T4_T5_
        .type           _ZN2at6native27unrolled_elementwise_kernelIZZZNS0_46_GLOBAL__N__5fd40885_13_AmpKernels_cu_3810c27339_amp_non_finite_check_and_unscale_cuda_ERNS_6TensorES4_RKS3_ENKUlvE_clEvENKUlvE_clEvEUldE_St5arrayIPcLm2EELi4E23TrivialOffsetCalculatorILi1EjESE_NS0_6memory12LoadWithCastILi1EEENSF_13StoreWithCastILi1EEEEEviT_T0_T2_T3_T4_T5_,@function
        .size           _ZN2at6native27unrolled_elementwise_kernelIZZZNS0_46_GLOBAL__N__5fd40885_13_AmpKernels_cu_3810c27339_amp_non_finite_check_and_unscale_cuda_ERNS_6TensorES4_RKS3_ENKUlvE_clEvENKUlvE_clEvEUldE_St5arrayIPcLm2EELi4E23TrivialOffsetCalculatorILi1EjESE_NS0_6memory12LoadWithCastILi1EEENSF_13StoreWithCastILi1EEEEEviT_T0_T2_T3_T4_T5_,(.L_x_1960 - _ZN2at6native27unrolled_elementwise_kernelIZZZNS0_46_GLOBAL__N__5fd40885_13_AmpKernels_cu_3810c27339_amp_non_finite_check_and_unscale_cuda_ERNS_6TensorES4_RKS3_ENKUlvE_clEvENKUlvE_clEvEUldE_St5arrayIPcLm2EELi4E23TrivialOffsetCalculatorILi1EjESE_NS0_6memory12LoadWithCastILi1EEENSF_13StoreWithCastILi1EEEEEviT_T0_T2_T3_T4_T5_)
        .other          _ZN2at6native27unrolled_elementwise_kernelIZZZNS0_46_GLOBAL__N__5fd40885_13_AmpKernels_cu_3810c27339_amp_non_finite_check_and_unscale_cuda_ERNS_6TensorES4_RKS3_ENKUlvE_clEvENKUlvE_clEvEUldE_St5arrayIPcLm2EELi4E23TrivialOffsetCalculatorILi1EjESE_NS0_6memory12LoadWithCastILi1EEENSF_13StoreWithCastILi1EEEEEviT_T0_T2_T3_T4_T5_,@"STO_CUDA_ENTRY STV_DEFAULT"
_ZN2at6native27unrolled_elementwise_kernelIZZZNS0_46_GLOBAL__N__5fd40885_13_AmpKernels_cu_3810c27339_amp_non_finite_check_and_unscale_cuda_ERNS_6TensorES4_RKS3_ENKUlvE_clEvENKUlvE_clEvEUldE_St5arrayIPcLm2EELi4E23TrivialOffsetCalculatorILi1EjESE_NS0_6memory12LoadWithCastILi1EEENSF_13StoreWithCastILi1EEEEEviT_T0_T2_T3_T4_T5_:
.text._ZN2at6native27unrolled_elementwise_kernelIZZZNS0_46_GLOBAL__N__5fd40885_13_AmpKernels_cu_3810c27339_amp_non_finite_check_and_unscale_cuda_ERNS_6TensorES4_RKS3_ENKUlvE_clEvENKUlvE_clEvEUldE_St5arrayIPcLm2EELi4E23TrivialOffsetCalculatorILi1EjESE_NS0_6memory12LoadWithCastILi1EEENSF_13StoreWithCastILi1EEEEEviT_T0_T2_T3_T4_T5_:
[----:B------:R-:W0:Y:S01]  /*0000*/  LDC R1, c[0x0][0x28] ;  /* 0x00000a00ff017b82 */ /* 0x000e220000000800 */
[----:B------:R-:W1:Y:S07]  /*0010*/  S2R R18, SR_CTAID.X ;  /* 0x0000000000127919 */ /* 0x000e6e0000002500 */
[----:B------:R-:W1:Y:S01]  /*0020*/  LDC R19, c[0x0][0x210] ;  /* 0x00008400ff137b82 */ /* 0x000e620000000800 */
[----:B------:R-:W-:Y:S01]  /*0030*/  ULDC.64 UR36, c[0x0][0x208] ;  /* 0x0000820000247ab9 */ /* 0x000fe20000000a00 */
[----:B------:R-:W-:Y:S01]  /*0040*/  BSSY B6, `(.L_x_1563) ;  /* 0x00000fe000067945 */ /* 0x000fe20003800000 */
[----:B------:R-:W2:Y:S01]  /*0050*/  S2R R22, SR_TID.X ;  /* 0x0000000000167919 */ /* 0x000ea20000002100 */
[----:B------:R-:W-:-:S02]  /*0060*/  CS2R R28, SRZ ;  /* 0x00000000001c7805 */ /* 0x000fc4000001ff00 */
[----:B------:R-:W-:Y:S02]  /*0070*/  CS2R R26, SRZ ;  /* 0x00000000001a7805 */ /* 0x000fe4000001ff00 */
        /* <DEDUP_REMOVED lines=22> */
[----:B--2---:R0:W1:Y:S01]  /*01e0*/  I2F.F64.S16 R26, R4 ;  /* 0x00000004001a7312 */ /* 0x0040620000101c00 */
[----:B------:R-:W-:Y:S05]  /*01f0*/  BRA `(.L_x_1570) ;  /* 0x0000000c00807947 */ /* 0x000fea0003800000 */
.L_x_1568:
[----:B------:R-:W2:Y:S02]  /*0200*/  LDG.E.U8 R4, desc[UR36][R4.64] ;  /* 0x0000002404047981 */ /* 0x000ea4000c1e1100 */
[----:B--2---:R0:W1:Y:S01]  /*0210*/  I2F.F64.U16 R26, R4 ;  /* 0x00000004001a7312 */ /* 0x0040620000101800 */
[----:B------:R-:W-:Y:S05]  /*0220*/  BRA `(.L_x_1570) ;  /* 0x0000000c00747947 */ /* 0x000fea0003800000 */
.L_x_1567:
        /* <DEDUP_REMOVED lines=9> */
.L_x_1572:
[----:B------:R-:W2:Y:S02]  /*02c0*/  LDG.E R4, desc[UR36][R4.64] ;  /* 0x0000002404047981 */ /* 0x000ea4000c1e1900 */
[----:B--2---:R1:W2:Y:S01]  /*02d0*/  I2F.F64 R26, R4 ;  /* 0x00000004001a7312 */ /* 0x0042a20000201c00 */
[----:B------:R-:W-:Y:S05]  /*02e0*/  BRA `(.L_x_1570) ;  /* 0x0000000c00447947 */ /* 0x000fea0003800000 */
.L_x_1571:
[----:B------:R-:W2:Y:S02]  /*02f0*/  LDG.E.U16 R4, desc[UR36][R4.64] ;  /* 0x0000002404047981 */ /* 0x000ea4000c1e1500 */
[----:B--2---:R3:W4:Y:S01]  /*0300*/  I2F.F64.S16 R26, R4 ;  /* 0x00000004001a7312 */ /* 0x0047220000101c00 */
[----:B------:R-:W-:Y:S05]  /*0310*/  BRA `(.L_x_1570) ;  /* 0x0000000c00387947 */ /* 0x000fea0003800000 */
.L_x_1566:
        /* <DEDUP_REMOVED lines=10> */
.L_x_1574:
[----:B------:R-:W2:Y:S02]  /*03c0*/  LDG.E.U16 R0, desc[UR36][R4.64] ;  /* 0x0000002404007981 */ /* 0x000ea4000c1e1500 */
[----:B--2---:R-:W-:-:S05]  /*03d0*/  HADD2.F32 R0, -RZ, R0.H0_H0 ;  /* 0x20000000ff007230 */ /* 0x004fca0000004100 */
[----:B------:R-:W-:-:S04]  /*03e0*/  FMUL.FTZ R0, R0, 1 ;  /* 0x3f80000000007820 */ /* 0x000fc80000410000 */
[----:B------:R0:W1:Y:S01]  /*03f0*/  F2F.F64.F32 R26, R0 ;  /* 0x00000000001a7310 */ /* 0x0000620000201800 */
[----:B------:R-:W-:Y:S05]  /*0400*/  BRA `(.L_x_1570) ;  /* 0x0000000800fc7947 */ /* 0x000fea0003800000 */
.L_x_1573:
        /* <DEDUP_REMOVED lines=10> */
.L_x_1576:
[----:B------:R-:W2:Y:S02]  /*04b0*/  LDG.E.U16 R4, desc[UR36][R4.64] ;  /* 0x0000002404047981 */ /* 0x000ea4000c1e1500 */
[----:B--2---:R-:W-:-:S05]  /*04c0*/  HADD2.F32 R0, -RZ, R4.H0_H0 ;  /* 0x20000004ff007230 */ /* 0x004fca0000004100 */
[----:B------:R-:W-:-:S04]  /*04d0*/  FMUL.FTZ R0, R0, 1 ;  /* 0x3f80000000007820 */ /* 0x000fc80000410000 */
[----:B------:R0:W1:Y:S01]  /*04e0*/  F2F.F64.F32 R26, R0 ;  /* 0x00000000001a7310 */ /* 0x0000620000201800 */
[----:B------:R-:W-:Y:S05]  /*04f0*/  BRA `(.L_x_1570) ;  /* 0x0000000800c07947 */ /* 0x000fea0003800000 */
.L_x_1575:
[----:B------:R0:W5:Y:S01]  /*0500*/  LDG.E.64 R26, desc[UR36][R4.64] ;  /* 0x00000024041a7981 */ /* 0x000162000c1e1b00 */
[----:B------:R-:W-:Y:S05]  /*0510*/  BRA `(.L_x_1570) ;  /* 0x0000000800b87947 */ /* 0x000fea0003800000 */
.L_x_1565:
        /* <DEDUP_REMOVED lines=13> */
.L_x_1579:
[----:B------:R0:W5:Y:S01]  /*05f0*/  LDG.E.64 R26, desc[UR36][R4.64] ;  /* 0x00000024041a7981 */ /* 0x000162000c1e1b00 */
[----:B------:R-:W-:Y:S05]  /*0600*/  BRA `(.L_x_1570) ;  /* 0x00000008007c7947 */ /* 0x000fea0003800000 */
.L_x_1578:
        /* <DEDUP_REMOVED lines=24> */
[----:B------:R-:W-:-:S05]  /*0790*/  LOP3.LUT R7, R7, 0x80000000, R0, 0xf8, !PT ;  /* 0x8000000007077812 */ /* 0x000fca00078ef800 */
[----:B------:R-:W-:-:S04]  /*07a0*/  FMUL.FTZ R7, R7, 1 ;  /* 0x3f80000007077820 */ /* 0x000fc80000410000 */
[----:B------:R0:W1:Y:S01]  /*07b0*/  F2F.F64.F32 R26, R7 ;  /* 0x00000007001a7310 */ /* 0x0000620000201800 */
[----:B------:R-:W-:Y:S05]  /*07c0*/  BRA `(.L_x_1570) ;  /* 0x00000008000c7947 */ /* 0x000fea0003800000 */
.L_x_1581:
        /* <DEDUP_REMOVED lines=12> */
[----:B------:R-:W-:-:S05]  /*0890*/  LOP3.LUT R0, R3, 0x80000000, R0, 0xf8, !PT ;  /* 0x8000000003007812 */ /* 0x000fca00078ef800 */
[----:B------:R-:W-:-:S04]  /*08a0*/  FMUL.FTZ R0, R0, 1 ;  /* 0x3f80000000007820 */ /* 0x000fc80000410000 */
[----:B------:R0:W1:Y:S01]  /*08b0*/  F2F.F64.F32 R26, R0 ;  /* 0x00000000001a7310 */ /* 0x0000620000201800 */
[----:B------:R-:W-:Y:S05]  /*08c0*/  BRA `(.L_x_1570) ;  /* 0x0000000400cc7947 */ /* 0x000fea0003800000 */
.L_x_1580:
[----:B------:R-:W2:Y:S02]  /*08d0*/  LDG.E.U16 R0, desc[UR36][R4.64] ;  /* 0x0000002404007981 */ /* 0x000ea4000c1e1500 */
[----:B--2---:R-:W-:-:S04]  /*08e0*/  IMAD.U32 R0, R0, 0x10000, RZ ;  /* 0x0001000000007824 */ /* 0x004fc800078e00ff */
[----:B------:R-:W-:-:S04]  /*08f0*/  FMUL.FTZ R0, R0, 1 ;  /* 0x3f80000000007820 */ /* 0x000fc80000410000 */
[----:B------:R0:W1:Y:S01]  /*0900*/  F2F.F64.F32 R26, R0 ;  /* 0x00000000001a7310 */ /* 0x0000620000201800 */
[----:B------:R-:W-:Y:S05]  /*0910*/  BRA `(.L_x_1570) ;  /* 0x0000000400b87947 */ /* 0x000fea0003800000 */
.L_x_1577:
        /* <DEDUP_REMOVED lines=9> */
[----:B--2---:R0:W1:Y:S01]  /*09b0*/  I2F.F64.U16 R26, R4 ;  /* 0x00000004001a7312 */ /* 0x0040620000101800 */
[----:B------:R-:W-:Y:S05]  /*09c0*/  BRA `(.L_x_1570) ;  /* 0x00000004008c7947 */ /* 0x000fea0003800000 */
.L_x_1584:
        /* <DEDUP_REMOVED lines=21> */
.L_x_1588:
[----:B------:R-:W-:Y:S05]  /*0b20*/  BSYNC B1 ;  /* 0x0000000000017941 */ /* 0x000fea0003800000 */
.L_x_1587:
[----:B------:R-:W-:Y:S01]  /*0b30*/  LEA R5, R0, 0x3b800000, 0x17 ;  /* 0x3b80000000057811 */ /* 0x000fe200078eb8ff */
[----:B------:R-:W-:-:S05]  /*0b40*/  IMAD.SHL.U32 R0, R3, 0x100000, RZ ;  /* 0x0010000003007824 */ /* 0x000fca00078e00ff */
[----:B------:R-:W-:-:S07]  /*0b50*/  LOP3.LUT R0, R5, R0, R6, 0xfe, !PT ;  /* 0x0000000005007212 */ /* 0x000fce00078efe06 */
.L_x_1586:
[----:B------:R-:W-:Y:S05]  /*0b60*/  BSYNC B0 ;  /* 0x0000000000007941 */ /* 0x000fea0003800000 */
.L_x_1585:
[----:B------:R-:W-:-:S04]  /*0b70*/  FMUL.FTZ R0, R0, 1 ;  /* 0x3f80000000007820 */ /* 0x000fc80000410000 */
[----:B------:R0:W1:Y:S01]  /*0b80*/  F2F.F64.F32 R26, R0 ;  /* 0x00000000001a7310 */ /* 0x0000620000201800 */
[----:B------:R-:W-:Y:S05]  /*0b90*/  BRA `(.L_x_1570) ;  /* 0x0000000400187947 */ /* 0x000fea0003800000 */
.L_x_1583:
        /* <DEDUP_REMOVED lines=21> */
.L_x_1592:
[----:B------:R-:W-:Y:S05]  /*0cf0*/  BSYNC B1 ;  /* 0x0000000000017941 */ /* 0x000fea0003800000 */
.L_x_1591:
[----:B------:R-:W-:Y:S01]  /*0d00*/  LEA R5, R0, 0x37800000, 0x17 ;  /* 0x3780000000057811 */ /* 0x000fe200078eb8ff */
[----:B------:R-:W-:-:S05]  /*0d10*/  IMAD.SHL.U32 R0, R3, 0x200000, RZ ;  /* 0x0020000003007824 */ /* 0x000fca00078e00ff */
[----:B------:R-:W-:-:S07]  /*0d20*/  LOP3.LUT R0, R5, R0, R6, 0xfe, !PT ;  /* 0x0000000005007212 */ /* 0x000fce00078efe06 */
.L_x_1590:
[----:B------:R-:W-:Y:S05]  /*0d30*/  BSYNC B0 ;  /* 0x0000000000007941 */ /* 0x000fea0003800000 */
.L_x_1589:
[----:B------:R-:W-:-:S04]  /*0d40*/  FMUL.FTZ R0, R0, 1 ;  /* 0x3f80000000007820 */ /* 0x000fc80000410000 */
[----:B------:R0:W1:Y:S01]  /*0d50*/  F2F.F64.F32 R26, R0 ;  /* 0x00000000001a7310 */ /* 0x0000620000201800 */
[----:B------:R-:W-:Y:S05]  /*0d60*/  BRA `(.L_x_1570) ;  /* 0x0000000000a47947 */ /* 0x000fea0003800000 */
.L_x_1582:
        /* <DEDUP_REMOVED lines=14> */
.L_x_1596:
[----:B------:R-:W-:Y:S05]  /*0e50*/  BSYNC B0 ;  /* 0x0000000000007941 */ /* 0x000fea0003800000 */
.L_x_1595:
[----:B------:R-:W-:-:S04]  /*0e60*/  FMUL.FTZ R0, R0, 1 ;  /* 0x3f80000000007820 */ /* 0x000fc80000410000 */
[----:B------:R0:W1:Y:S01]  /*0e70*/  F2F.F64.F32 R26, R0 ;  /* 0x00000000001a7310 */ /* 0x0000620000201800 */
[----:B------:R-:W-:Y:S05]  /*0e80*/  BRA `(.L_x_1570) ;  /* 0x00000000005c7947 */ /* 0x000fea0003800000 */
.L_x_1569:
        /* <DEDUP_REMOVED lines=16> */
.L_x_1597:
[----:B------:R-:W-:Y:S01]  /*0f90*/  CS2R R26, SRZ ;  /* 0x00000000001a7805 */ /* 0x000fe2000001ff00 */
[----:B------:R-:W-:Y:S06]  /*0fa0*/  BRA `(.L_x_1570) ;  /* 0x0000000000147947 */ /* 0x000fec0003800000 */
.L_x_1594:
[----:B------:R-:W2:Y:S02]  /*0fb0*/  LDG.E.64 R26, desc[UR36][R4.64] ;  /* 0x00000024041a7981 */ /* 0x000ea4000c1e1b00 */
[----:B--2---:R-:W0:Y:S01]  /*0fc0*/  I2F.F64.U64 R26, R26 ;  /* 0x0000001a001a7312 */ /* 0x004e220000301800 */
[----:B------:R-:W-:Y:S05]  /*0fd0*/  BRA `(.L_x_1570) ;  /* 0x0000000000087947 */ /* 0x000fea0003800000 */
.L_x_1593:
[----:B------:R-:W2:Y:S02]  /*0fe0*/  LDG.E R4, desc[UR36][R4.64] ;  /* 0x0000002404047981 */ /* 0x000ea4000c1e1900 */
[----:B--2---:R0:W1:Y:S02]  /*0ff0*/  I2F.F64.U32 R26, R4 ;  /* 0x00000004001a7312 */ /* 0x0040640000201800 */
.L_x_1570:
[----:B------:R-:W3:Y:S02]  /*1000*/  S2R R22, SR_TID.X ;  /* 0x0000000000167919 */ /* 0x000ee40000002100 */
[----:B---3--:R-:W-:-:S07]  /*1010*/  VIADD R22, R22, 0x80 ;  /* 0x0000008016167836 */ /* 0x008fce0000000000 */
.L_x_1564:
[----:B------:R-:W-:Y:S05]  /*1020*/  BSYNC B6 ;  /* 0x0000000000067941 */ /* 0x000fea0003800000 */
.L_x_1563:
        /* <DEDUP_REMOVED lines=21> */
[----:B------:R-:W3:Y:S02]  /*1180*/  LDG.E.S8 R4, desc[UR36][R4.64] ;  /* 0x0000002404047981 */ /* 0x000ee4000c1e1300 */
[----:B---3--:R0:W1:Y:S01]  /*1190*/  I2F.F64.S16 R28, R4 ;  /* 0x00000004001c7312 */ /* 0x0080620000101c00 */
[----:B------:R-:W-:Y:S05]  /*11a0*/  BRA `(.L_x_1605) ;  /* 0x0000000c007c7947 */ /* 0x000fea0003800000 */
.L_x_1603:
[----:B------:R-:W3:Y:S02]  /*11b0*/  LDG.E.U8 R4, desc[UR36][R4.64] ;  /* 0x0000002404047981 */ /* 0x000ee4000c1e1100 */
[----:B---3--:R0:W1:Y:S01]  /*11c0*/  I2F.F64.U16 R28, R4 ;  /* 0x00000004001c7312 */ /* 0x0080620000101800 */
[----:B------:R-:W-:Y:S05]  /*11d0*/  BRA `(.L_x_1605) ;  /* 0x0000000c00707947 */ /* 0x000fea0003800000 */
.L_x_1602:
[----:B------:R-:W-:-:S13]  /*11e0*/  ISETP.NE.AND P0, PT, R0, 0x2, PT ;  /* 0x000000020000780c */ /* 0x000fda0003f05270 */
[----:B------:R-:W-:Y:S05]  /*11f0*/  @!P0 BRA `(.L_x_1606) ;  /* 0x0000000000288947 */ /* 0x000fea0003800000 */
[----:B------:R-:W-:-:S13]  /*1200*/  ISETP.NE.AND P0, PT, R0, 0x3, PT ;  /* 0x000000030000780c */ /* 0x000fda0003f05270 */
[----:B------:R-:W-:Y:S05]  /*1210*/  @!P0 BRA `(.L_x_1607) ;  /* 0x0000000000148947 */ /* 0x000fea0003800000 */
[----:B------:R-:W-:-:S13]  /*1220*/  ISETP.NE.AND P0, PT, R0, 0x4, PT ;  /* 0x000000040000780c */ /* 0x000fda0003f05270 */
[----:B------:R-:W-:Y:S05]  /*1230*/  @P0 BRA `(.L_x_1604) ;  /* 0x0000000800fc0947 */ /* 0x000fea0003800000 */
[----:B------:R-:W3:Y:S02]  /*1240*/  LDG.E.64 R28, desc[UR36][R4.64] ;  /* 0x00000024041c7981 */ /* 0x000ee4000c1e1b00 */
[----:B---3--:R-:W0:Y:S01]  /*1250*/  I2F.F64.S64 R28, R28 ;  /* 0x0000001c001c7312 */ /* 0x008e220000301c00 */
[----:B------:R-:W-:Y:S05]  /*1260*/  BRA `(.L_x_1605) ;  /* 0x0000000c004c7947 */ /* 0x000fea0003800000 */
.L_x_1607:
[----:B------:R-:W3:Y:S02]  /*1270*/  LDG.E R4, desc[UR36][R4.64] ;  /* 0x0000002404047981 */ /* 0x000ee4000c1e1900 */
[----:B---3--:R0:W1:Y:S01]  /*1280*/  I2F.F64 R28, R4 ;  /* 0x00000004001c7312 */ /* 0x0080620000201c00 */
[----:B------:R-:W-:Y:S05]  /*1290*/  BRA `(.L_x_1605) ;  /* 0x0000000c00407947 */ /* 0x000fea0003800000 */
.L_x_1606:
[----:B------:R-:W3:Y:S02]  /*12a0*/  LDG.E.U16 R4, desc[UR36][R4.64] ;  /* 0x0000002404047981 */ /* 0x000ee4000c1e1500 */
[----:B---3--:R0:W1:Y:S01]  /*12b0*/  I2F.F64.S16 R28, R4 ;  /* 0x00000004001c7312 */ /* 0x0080620000101c00 */
[----:B------:R-:W-:Y:S05]  /*12c0*/  BRA `(.L_x_1605) ;  /* 0x0000000c00347947 */ /* 0x000fea0003800000 */
.L_x_1601:
[----:B------:R-:W-:-:S13]  /*12d0*/  ISETP.GT.AND P0, PT, R0, 0x6, PT ;  /* 0x000000060000780c */ /* 0x000fda0003f04270 */
[----:B------:R-:W-:Y:S05]  /*12e0*/  @P0 BRA `(.L_x_1608) ;  /* 0x0000000000340947 */ /* 0x000fea0003800000 */
[----:B------:R-:W-:-:S13]  /*12f0*/  ISETP.NE.AND P0, PT, R0, 0x5, PT ;  /* 0x000000050000780c */ /* 0x000fda0003f05270 */
[----:B------:R-:W-:Y:S05]  /*1300*/  @!P0 BRA `(.L_x_1609) ;  /* 0x0000000000188947 */ /* 0x000fea0003800000 */
[----:B------:R-:W-:-:S13]  /*1310*/  ISETP.NE.AND P0, PT, R0, 0x6, PT ;  /* 0x000000060000780c */ /* 0x000fda0003f05270 */
[----:B------:R-:W-:Y:S05]  /*1320*/  @P0 BRA `(.L_x_1604) ;  /* 0x0000000800c00947 */ /* 0x000fea0003800000 */
[----:B------:R-:W3:Y:S02]  /*1330*/  LDG.E R28, desc[UR36][R4.64] ;  /* 0x00000024041c7981 */ /* 0x000ee4000c1e1900 */
[----:B---3--:R-:W-:-:S06]  /*1340*/  FMUL.FTZ R28, R28, 1 ;  /* 0x3f8000001c1c7820 */ /* 0x008fcc0000410000 */
[----:B------:R-:W0:Y:S01]  /*1350*/  F2F.F64.F32 R28, R28 ;  /* 0x0000001c001c7310 */ /* 0x000e220000201800 */
[----:B------:R-:W-:Y:S05]  /*1360*/  BRA `(.L_x_1605) ;  /* 0x0000000c000c7947 */ /* 0x000fea0003800000 */
.L_x_1609:
[----:B------:R-:W3:Y:S02]  /*1370*/  LDG.E.U16 R0, desc[UR36][R4.64] ;  /* 0x0000002404007981 */ /* 0x000ee4000c1e1500 */
[----:B---3--:R-:W-:-:S05]  /*1380*/  HADD2.F32 R0, -RZ, R0.H0_H0 ;  /* 0x20000000ff007230 */ /* 0x008fca0000004100 */
[----:B------:R-:W-:-:S04]  /*1390*/  FMUL.FTZ R0, R0, 1 ;  /* 0x3f80000000007820 */ /* 0x000fc80000410000 */
[----:B------:R0:W1:Y:S01]  /*13a0*/  F2F.F64.F32 R28, R0 ;  /* 0x00000000001c7310 */ /* 0x0000620000201800 */
[----:B------:R-:W-:Y:S05]  /*13b0*/  BRA `(.L_x_1605) ;  /* 0x0000000800f87947 */ /* 0x000fea0003800000 */
.L_x_1608:
[----:B------:R-:W-:-:S13]  /*13c0*/  ISETP.NE.AND P0, PT, R0, 0x7, PT ;  /* 0x000000070000780c */ /* 0x000fda0003f05270 */
[----:B------:R-:W-:Y:S05]  /*13d0*/  @!P0 BRA `(.L_x_1610) ;  /* 0x0000000000348947 */ /* 0x000fea0003800000 */
        /* <DEDUP_REMOVED lines=8> */
.L_x_1611:
[----:B------:R-:W3:Y:S02]  /*1460*/  LDG.E.U16 R4, desc[UR36][R4.64] ;  /* 0x0000002404047981 */ /* 0x000ee4000c1e1500 */
[----:B---3--:R-:W-:-:S05]  /*1470*/  HADD2.F32 R0, -RZ, R4.H0_H0 ;  /* 0x20000004ff007230 */ /* 0x008fca0000004100 */
[----:B------:R-:W-:-:S04]  /*1480*/  FMUL.FTZ R0, R0, 1 ;  /* 0x3f80000000007820 */ /* 0x000fc80000410000 */
[----:B------:R0:W1:Y:S01]  /*1490*/  F2F.F64.F32 R28, R0 ;  /* 0x00000000001c7310 */ /* 0x0000620000201800 */
[----:B------:R-:W-:Y:S05]  /*14a0*/  BRA `(.L_x_1605) ;  /* 0x0000000800bc7947 */ /* 0x000fea0003800000 */
.L_x_1610:
[----:B------:R0:W5:Y:S01]  /*14b0*/  LDG.E.64 R28, desc[UR36][R4.64] ;  /* 0x00000024041c7981 */ /* 0x000162000c1e1b00 */
[----:B------:R-:W-:Y:S05]  /*14c0*/  BRA `(.L_x_1605) ;  /* 0x0000000800b47947 */ /* 0x000fea0003800000 */
.L_x_1600:
        /* <DEDUP_REMOVED lines=8> */
[----:B------:R-:W3:Y:S01]  /*1550*/  LDG.E.U8 R4, desc[UR36][R4.64] ;  /* 0x0000002404047981 */ /* 0x000ee2000c1e1100 */
[----:B------:R-:W-:Y:S01]  /*1560*/  IMAD.MOV.U32 R28, RZ, RZ, RZ ;  /* 0x000000ffff1c7224 */ /* 0x000fe200078e00ff */
[----:B---3--:R-:W-:-:S04]  /*1570*/  ISETP.NE.AND P0, PT, R4, RZ, PT ;  /* 0x000000ff0400720c */ /* 0x008fc80003f05270 */
[----:B------:R-:W-:Y:S01]  /*1580*/  FSEL R29, RZ, 1.875, !P0 ;  /* 0x3ff00000ff1d7808 */ /* 0x000fe20004000000 */
[----:B------:R-:W-:Y:S08]  /*1590*/  BRA `(.L_x_1605) ;  /* 0x0000000800807947 */ /* 0x000ff00003800000 */
.L_x_1614:
[----:B------:R0:W5:Y:S01]  /*15a0*/  LDG.E.64 R28, desc[UR36][R4.64] ;  /* 0x00000024041c7981 */ /* 0x000162000c1e1b00 */
[----:B------:R-:W-:Y:S05]  /*15b0*/  BRA `(.L_x_1605) ;  /* 0x0000000800787947 */ /* 0x000fea0003800000 */
.L_x_1613:
[----:B------:R-:W-:-:S13]  /*15c0*/  ISETP.NE.AND P0, PT, R0, 0xf, PT ;  /* 0x0000000f0000780c */ /* 0x000fda0003f05270 */
[----:B------:R-:W-:Y:S05]  /*15d0*/  @!P0 BRA `(.L_x_1615) ;  /* 0x0000000000a48947 */ /* 0x000fea0003800000 */
[----:B------:R-:W-:-:S13]  /*15e0*/  ISETP.NE.AND P0, PT, R0, 0x17, PT ;  /* 0x000000170000780c */ /* 0x000fda0003f05270 */
[----:B------:R-:W-:Y:S05]  /*15f0*/  @!P0 BRA `(.L_x_1616) ;  /* 0x0000000000608947 */ /* 0x000fea0003800000 */
[----:B------:R-:W-:-:S13]  /*1600*/  ISETP.NE.AND P0, PT, R0, 0x18, PT ;  /* 0x000000180000780c */ /* 0x000fda0003f05270 */
[----:B------:R-:W-:Y:S05]  /*1610*/  @P0 BRA `(.L_x_1604) ;  /* 0x0000000800040947 */ /* 0x000fea0003800000 */
[----:B------:R-:W3:Y:S01]  /*1620*/  LDG.E.U8 R0, desc[UR36][R4.64] ;  /* 0x0000002404007981 */ /* 0x000ee2000c1e1100 */
[----:B------:R-:W-:Y:S02]  /*1630*/  IMAD.MOV.U32 R9, RZ, RZ, -0x800000 ;  /* 0xff800000ff097424 */ /* 0x000fe400078e00ff */
[----:B---3--:R-:W-:-:S05]  /*1640*/  IMAD.SHL.U32 R0, R0, 0x1000000, RZ ;  /* 0x0100000000007824 */ /* 0x008fca00078e00ff */
        /* <DEDUP_REMOVED lines=19> */
.L_x_1616:
[----:B------:R-:W3:Y:S02]  /*1780*/  LDG.E.U8 R4, desc[UR36][R4.64] ;  /* 0x0000002404047981 */ /* 0x000ee4000c1e1100 */
[----:B---3--:R-:W-:-:S05]  /*1790*/  IMAD.SHL.U32 R0, R4, 0x2000000, RZ ;  /* 0x0200000004007824 */ /* 0x008fca00078e00ff */
        /* <DEDUP_REMOVED lines=11> */
[----:B------:R3:W0:Y:S01]  /*1850*/  F2F.F64.F32 R28, R0 ;  /* 0x00000000001c7310 */ /* 0x0006220000201800 */
[----:B------:R-:W-:Y:S05]  /*1860*/  BRA `(.L_x_1605) ;  /* 0x0000000400cc7947 */ /* 0x000fea0003800000 */
.L_x_1615:
[----:B------:R-:W3:Y:S02]  /*1870*/  LDG.E.U16 R0, desc[UR36][R4.64] ;  /* 0x0000002404007981 */ /* 0x000ee4000c1e1500 */
[----:B---3--:R-:W-:-:S04]  /*1880*/  IMAD.U32 R0, R0, 0x10000, RZ ;  /* 0x0001000000007824 */ /* 0x008fc800078e00ff */
[----:B------:R-:W-:-:S04]  /*1890*/  FMUL.FTZ R0, R0, 1 ;  /* 0x3f80000000007820 */ /* 0x000fc80000410000 */
[----:B------:R0:W1:Y:S01]  /*18a0*/  F2F.F64.F32 R28, R0 ;  /* 0x00000000001c7310 */ /* 0x0000620000201800 */
[----:B------:R-:W-:Y:S05]  /*18b0*/  BRA `(.L_x_1605) ;  /* 0x0000000400b87947 */ /* 0x000fea0003800000 */
.L_x_1612:
        /* <DEDUP_REMOVED lines=8> */
[----:B------:R-:W3:Y:S02]  /*1940*/  LDG.E.U16 R4, desc[UR36][R4.64] ;  /* 0x0000002404047981 */ /* 0x000ee4000c1e1500 */
[----:B---3--:R0:W1:Y:S01]  /*1950*/  I2F.F64.U16 R28, R4 ;  /* 0x00000004001c7312 */ /* 0x0080620000101800 */
[----:B------:R-:W-:Y:S05]  /*1960*/  BRA `(.L_x_1605) ;  /* 0x00000004008c7947 */ /* 0x000fea0003800000 */
.L_x_1619:
[----:B------:R-:W3:Y:S01]  /*1970*/  LDG.E.U8 R3, desc[UR36][R4.64] ;  /* 0x0000002404037981 */ /* 0x000ee2000c1e1100 */
[----:B------:R-:W-:Y:S01]  /*1980*/  BSSY B0, `(.L_x_1620) ;  /* 0x0000018000007945 */ /* 0x000fe20003800000 */
[----:B------:R-:W-:Y:S01]  /*1990*/  IMAD.MOV.U32 R0, RZ, RZ, RZ ;  /* 0x000000ffff007224 */ /* 0x000fe200078e00ff */
[----:B---3--:R-:W-:-:S13]  /*19a0*/  ISETP.NE.AND P0, PT, R3, RZ, PT ;  /* 0x000000ff0300720c */ /* 0x008fda0003f05270 */
        /* <DEDUP_REMOVED lines=17> */
.L_x_1623:
[----:B------:R-:W-:Y:S05]  /*1ac0*/  BSYNC B1 ;  /* 0x0000000000017941 */ /* 0x000fea0003800000 */
.L_x_1622:
[----:B------:R-:W-:Y:S01]  /*1ad0*/  LEA R5, R0, 0x3b800000, 0x17 ;  /* 0x3b80000000057811 */ /* 0x000fe200078eb8ff */
[----:B------:R-:W-:-:S05]  /*1ae0*/  IMAD.SHL.U32 R0, R3, 0x100000, RZ ;  /* 0x0010000003007824 */ /* 0x000fca00078e00ff */
[----:B------:R-:W-:-:S07]  /*1af0*/  LOP3.LUT R0, R5, R0, R6, 0xfe, !PT ;  /* 0x0000000005007212 */ /* 0x000fce00078efe06 */
.L_x_1621:
[----:B------:R-:W-:Y:S05]  /*1b00*/  BSYNC B0 ;  /* 0x0000000000007941 */ /* 0x000fea0003800000 */
.L_x_1620:
[----:B------:R-:W-:-:S04]  /*1b10*/  FMUL.FTZ R0, R0, 1 ;  /* 0x3f80000000007820 */ /* 0x000fc80000410000 */
[----:B------:R0:W1:Y:S01]  /*1b20*/  F2F.F64.F32 R28, R0 ;  /* 0x00000000001c7310 */ /* 0x0000620000201800 */
[----:B------:R-:W-:Y:S05]  /*1b30*/  BRA `(.L_x_1605) ;  /* 0x0000000400187947 */ /* 0x000fea0003800000 */
.L_x_1618:
        /* <DEDUP_REMOVED lines=21> */
.L_x_1627:
[----:B------:R-:W-:Y:S05]  /*1c90*/  BSYNC B1 ;  /* 0x0000000000017941 */ /* 0x000fea0003800000 */
.L_x_1626:
[----:B------:R-:W-:Y:S01]  /*1ca0*/  LEA R5, R0, 0x37800000, 0x17 ;  /* 0x3780000000057811 */ /* 0x000fe200078eb8ff */
[----:B------:R-:W-:-:S05]  /*1cb0*/  IMAD.SHL.U32 R0, R3, 0x200000, RZ ;  /* 0x0020000003007824 */ /* 0x000fca00078e00ff */
[----:B------:R-:W-:-:S07]  /*1cc0*/  LOP3.LUT R0, R5, R0, R6, 0xfe, !PT ;  /* 0x0000000005007212 */ /* 0x000fce00078efe06 */
.L_x_1625:
[----:B------:R-:W-:Y:S05]  /*1cd0*/  BSYNC B0 ;  /* 0x0000000000007941 */ /* 0x000fea0003800000 */
.L_x_1624:
[----:B------:R-:W-:-:S04]  /*1ce0*/  FMUL.FTZ R0, R0, 1 ;  /* 0x3f80000000007820 */ /* 0x000fc80000410000 */
[----:B------:R0:W1:Y:S01]  /*1cf0*/  F2F.F64.F32 R28, R0 ;  /* 0x00000000001c7310 */ /* 0x0000620000201800 */
[----:B------:R-:W-:Y:S05]  /*1d00*/  BRA `(.L_x_1605) ;  /* 0x0000000000a47947 */ /* 0x000fea0003800000 */
.L_x_1617:
[----:B------:R-:W-:-:S13]  /*1d10*/  ISETP.NE.AND P0, PT, R0, 0x1c, PT ;  /* 0x0000001c0000780c */ /* 0x000fda0003f05270 */
[----:B------:R-:W-:Y:S05]  /*1d20*/  @!P0 BRA `(.L_x_1628) ;  /* 0x0000000000948947 */ /* 0x000fea0003800000 */
[----:B------:R-:W-:-:S13]  /*1d30*/  ISETP.NE.AND P0, PT, R0, 0x1d, PT ;  /* 0x0000001d0000780c */ /* 0x000fda0003f05270 */
[----:B------:R-:W-:Y:S05]  /*1d40*/  @!P0 BRA `(.L_x_1629) ;  /* 0x0000000000808947 */ /* 0x000fea0003800000 */
[----:B------:R-:W-:-:S13]  /*1d50*/  ISETP.NE.AND P0, PT, R0, 0x2c, PT ;  /* 0x0000002c0000780c */ /* 0x000fda0003f05270 */
[----:B------:R-:W-:Y:S05]  /*1d60*/  @P0 BRA `(.L_x_1604) ;  /* 0x0000000000300947 */ /* 0x000fea0003800000 */
[----:B------:R-:W3:Y:S01]  /*1d70*/  LDG.E.U8 R4, desc[UR36][R4.64] ;  /* 0x0000002404047981 */ /* 0x000ee2000c1e1100 */
[----:B------:R-:W-:Y:S01]  /*1d80*/  BSSY B0, `(.L_x_1630) ;  /* 0x0000007000007945 */ /* 0x000fe20003800000 */
[----:B------:R-:W-:Y:S01]  /*1d90*/  IMAD.MOV.U32 R0, RZ, RZ, 0x400000 ;  /* 0x00400000ff007424 */ /* 0x000fe200078e00ff */
[----:B---3--:R-:W-:-:S13]  /*1da0*/  ISETP.NE.AND P0, PT, R4, RZ, PT ;  /* 0x000000ff0400720c */ /* 0x008fda0003f05270 */
[----:B------:R-:W-:Y:S05]  /*1db0*/  @!P0 BRA `(.L_x_1631) ;  /* 0x00000000000c8947 */ /* 0x000fea0003800000 */
[----:B------:R-:W-:-:S13]  /*1dc0*/  ISETP.NE.AND P0, PT, R4, 0xff, PT ;  /* 0x000000ff0400780c */ /* 0x000fda0003f05270 */
[----:B------:R-:W-:Y:S02]  /*1dd0*/  @!P0 IMAD.MOV.U32 R0, RZ, RZ, 0x7f800001 ;  /* 0x7f800001ff008424 */ /* 0x000fe400078e00ff */
[----:B------:R-:W-:-:S07]  /*1de0*/  @P0 IMAD.SHL.U32 R0, R4, 0x800000, RZ ;  /* 0x0080000004000824 */ /* 0x000fce00078e00ff */
.L_x_1631:
[----:B------:R-:W-:Y:S05]  /*1df0*/  BSYNC B0 ;  /* 0x0000000000007941 */ /* 0x000fea0003800000 */
.L_x_1630:
[----:B------:R-:W-:-:S04]  /*1e00*/  FMUL.FTZ R0, R0, 1 ;  /* 0x3f80000000007820 */ /* 0x000fc80000410000 */
[----:B------:R0:W1:Y:S01]  /*1e10*/  F2F.F64.F32 R28, R0 ;  /* 0x00000000001c7310 */ /* 0x0000620000201800 */
[----:B------:R-:W-:Y:S05]  /*1e20*/  BRA `(.L_x_1605) ;  /* 0x00000000005c7947 */ /* 0x000fea0003800000 */
.L_x_1604:
        /* <DEDUP_REMOVED lines=16> */
.L_x_1632:
[----:B------:R-:W-:Y:S01]  /*1f30*/  CS2R R28, SRZ ;  /* 0x00000000001c7805 */ /* 0x000fe2000001ff00 */
[----:B------:R-:W-:Y:S06]  /*1f40*/  BRA `(.L_x_1605) ;  /* 0x0000000000147947 */ /* 0x000fec0003800000 */
.L_x_1629:
[----:B------:R-:W3:Y:S02]  /*1f50*/  LDG.E.64 R28, desc[UR36][R4.64] ;  /* 0x00000024041c7981 */ /* 0x000ee4000c1e1b00 */
[----:B---3--:R-:W0:Y:S01]  /*1f60*/  I2F.F64.U64 R28, R28 ;  /* 0x0000001c001c7312 */ /* 0x008e220000301800 */
[----:B------:R-:W-:Y:S05]  /*1f70*/  BRA `(.L_x_1605) ;  /* 0x0000000000087947 */ /* 0x000fea0003800000 */
.L_x_1628:
[----:B------:R-:W3:Y:S02]  /*1f80*/  LDG.E R4, desc[UR36][R4.64] ;  /* 0x0000002404047981 */ /* 0x000ee4000c1e1900 */
[----:B---3--:R0:W1:Y:S02]  /*1f90*/  I2F.F64.U32 R28, R4 ;  /* 0x00000004001c7312 */ /* 0x0080640000201800 */
.L_x_1605:
[----:B------:R-:W-:-:S07]  /*1fa0*/  VIADD R22, R22, 0x80 ;  /* 0x0000008016167836 */ /* 0x000fce0000000000 */
.L_x_1599:
[----:B------:R-:W-:Y:S05]  /*1fb0*/  BSYNC B6 ;  /* 0x0000000000067941 */ /* 0x000fea0003800000 */
.L_x_1598:
[----:B------:R-:W-:Y:S01]  /*1fc0*/  ISETP.GE.AND P0, PT, R22, R19, PT ;  /* 0x000000131600720c */ /* 0x000fe20003f06270 */
[----:B------:R-:W-:Y:S01]  /*1fd0*/  BSSY B6, `(.L_x_1633) ;  /* 0x00000f9000067945 */ /* 0x000fe20003800000 */
[----:B------:R-:W-:Y:S02]  /*1fe0*/  CS2R R16, SRZ ;  /* 0x0000000000107805 */ /* 0x000fe4000001ff00 */
[----:B------:R-:W-:-:S09]  /*1ff0*/  CS2R R24, SRZ ;  /* 0x0000000000187805 */ /* 0x000fd2000001ff00 */
[----:B------:R-:W-:Y:S05]  /*2000*/  @P0 BRA `(.L_x_1634) ;  /* 0x0000000c00d40947 */ /* 0x000fea0003800000 */
[----:B01----:R-:W0:Y:S01]  /*2010*/  LDC.64 R4, c[0x0][0x238] ;  /* 0x00008e00ff047b82 */ /* 0x003e220000000a00 */
[----:B---3--:R-:W-:Y:S01]  /*2020*/  IMAD R0, R18, 0x200, R22 ;  /* 0x0000020012007824 */ /* 0x008fe200078e0216 */
        /* <DEDUP_REMOVED lines=19> */
.L_x_1638:
[----:B------:R-:W3:Y:S02]  /*2160*/  LDG.E.U8 R4, desc[UR36][R4.64] ;  /* 0x0000002404047981 */ /* 0x000ee4000c1e1100 */
[----:B---3--:R0:W1:Y:S01]  /*2170*/  I2F.F64.U16 R24, R4 ;  /* 0x0000000400187312 */ /* 0x0080620000101800 */
[----:B------:R-:W-:Y:S05]  /*2180*/  BRA `(.L_x_1640) ;  /* 0x0000000c00707947 */ /* 0x000fea0003800000 */
.L_x_1637:
        /* <DEDUP_REMOVED lines=9> */
.L_x_1642:
[----:B------:R-:W3:Y:S02]  /*2220*/  LDG.E R4, desc[UR36][R4.64] ;  /* 0x0000002404047981 */ /* 0x000ee4000c1e1900 */
[----:B---3--:R0:W1:Y:S01]  /*2230*/  I2F.F64 R24, R4 ;  /* 0x0000000400187312 */ /* 0x0080620000201c00 */
[----:B------:R-:W-:Y:S05]  /*2240*/  BRA `(.L_x_1640) ;  /* 0x0000000c00407947 */ /* 0x000fea0003800000 */
.L_x_1641:
[----:B------:R-:W3:Y:S02]  /*2250*/  LDG.E.U16 R4, desc[UR36][R4.64] ;  /* 0x0000002404047981 */ /* 0x000ee4000c1e1500 */
[----:B---3--:R0:W1:Y:S01]  /*2260*/  I2F.F64.S16 R24, R4 ;  /* 0x0000000400187312 */ /* 0x0080620000101c00 */
[----:B------:R-:W-:Y:S05]  /*2270*/  BRA `(.L_x_1640) ;  /* 0x0000000c00347947 */ /* 0x000fea0003800000 */
.L_x_1636:
        /* <DEDUP_REMOVED lines=10> */
.L_x_1644:
[----:B------:R-:W3:Y:S02]  /*2320*/  LDG.E.U16 R0, desc[UR36][R4.64] ;  /* 0x0000002404007981 */ /* 0x000ee4000c1e1500 */
[----:B---3--:R-:W-:-:S05]  /*2330*/  HADD2.F32 R0, -RZ, R0.H0_H0 ;  /* 0x20000000ff007230 */ /* 0x008fca0000004100 */
[----:B------:R-:W-:-:S04]  /*2340*/  FMUL.FTZ R0, R0, 1 ;  /* 0x3f80000000007820 */ /* 0x000fc80000410000 */
[----:B------:R0:W1:Y:S01]  /*2350*/  F2F.F64.F32 R24, R0 ;  /* 0x0000000000187310 */ /* 0x0000620000201800 */
[----:B------:R-:W-:Y:S05]  /*2360*/  BRA `(.L_x_1640) ;  /* 0x0000000800f87947 */ /* 0x000fea0003800000 */
.L_x_1643:
        /* <DEDUP_REMOVED lines=10> */
.L_x_1646:
[----:B------:R-:W3:Y:S02]  /*2410*/  LDG.E.U16 R4, desc[UR36][R4.64] ;  /* 0x0000002404047981 */ /* 0x000ee4000c1e1500 */
[----:B---3--:R-:W-:-:S05]  /*2420*/  HADD2.F32 R0, -RZ, R4.H0_H0 ;  /* 0x20000004ff007230 */ /* 0x008fca0000004100 */
[----:B------:R-:W-:-:S04]  /*2430*/  FMUL.FTZ R0, R0, 1 ;  /* 0x3f80000000007820 */ /* 0x000fc80000410000 */
[----:B------:R0:W1:Y:S01]  /*2440*/  F2F.F64.F32 R24, R0 ;  /* 0x0000000000187310 */ /* 0x0000620000201800 */
[----:B------:R-:W-:Y:S05]  /*2450*/  BRA `(.L_x_1640) ;  /* 0x0000000800bc7947 */ /* 0x000fea0003800000 */
.L_x_1645:
[----:B------:R0:W5:Y:S01]  /*2460*/  LDG.E.64 R24, desc[UR36][R4.64] ;  /* 0x0000002404187981 */ /* 0x000162000c1e1b00 */
[----:B------:R-:W-:Y:S05]  /*2470*/  BRA `(.L_x_1640) ;  /* 0x0000000800b47947 */ /* 0x000fea0003800000 */
.L_x_1635:
        /* <DEDUP_REMOVED lines=13> */
.L_x_1649:
[----:B------:R0:W5:Y:S01]  /*2550*/  LDG.E.64 R24, desc[UR36][R4.64] ;  /* 0x0000002404187981 */ /* 0x000162000c1e1b00 */
[----:B------:R-:W-:Y:S05]  /*2560*/  BRA `(.L_x_1640) ;  /* 0x0000000800787947 */ /* 0x000fea0003800000 */
.L_x_1648:
        /* <DEDUP_REMOVED lines=28> */
.L_x_1651:
        /* <DEDUP_REMOVED lines=15> */
.L_x_1650:
[----:B------:R-:W3:Y:S02]  /*2820*/  LDG.E.U16 R0, desc[UR36][R4.64] ;  /* 0x0000002404007981 */ /* 0x000ee4000c1e1500 */
[----:B---3--:R-:W-:-:S04]  /*2830*/  IMAD.U32 R0, R0, 0x10000, RZ ;  /* 0x0001000000007824 */ /* 0x008fc800078e00ff */
[----:B------:R-:W-:-:S04]  /*2840*/  FMUL.FTZ R0, R0, 1 ;  /* 0x3f80000000007820 */ /* 0x000fc80000410000 */
[----:B------:R0:W1:Y:S01]  /*2850*/  F2F.F64.F32 R24, R0 ;  /* 0x0000000000187310 */ /* 0x0000620000201800 */
[----:B------:R-:W-:Y:S05]  /*2860*/  BRA `(.L_x_1640) ;  /* 0x0000000400b87947 */ /* 0x000fea0003800000 */
.L_x_1647:
        /* <DEDUP_REMOVED lines=11> */
.L_x_1654:
        /* <DEDUP_REMOVED lines=21> */
.L_x_1658:
[----:B------:R-:W-:Y:S05]  /*2a70*/  BSYNC B1 ;  /* 0x0000000000017941 */ /* 0x000fea0003800000 */
.L_x_1657:
[----:B------:R-:W-:Y:S01]  /*2a80*/  LEA R5, R0, 0x3b800000, 0x17 ;  /* 0x3b80000000057811 */ /* 0x000fe200078eb8ff */
[----:B------:R-:W-:-:S05]  /*2a90*/  IMAD.SHL.U32 R0, R3, 0x100000, RZ ;  /* 0x0010000003007824 */ /* 0x000fca00078e00ff */
[----:B------:R-:W-:-:S07]  /*2aa0*/  LOP3.LUT R0, R5, R0, R6, 0xfe, !PT ;  /* 0x0000000005007212 */ /* 0x000fce00078efe06 */
.L_x_1656:
[----:B------:R-:W-:Y:S05]  /*2ab0*/  BSYNC B0 ;  /* 0x0000000000007941 */ /* 0x000fea0003800000 */
.L_x_1655:
[----:B------:R-:W-:-:S04]  /*2ac0*/  FMUL.FTZ R0, R0, 1 ;  /* 0x3f80000000007820 */ /* 0x000fc80000410000 */
[----:B------:R3:W0:Y:S01]  /*2ad0*/  F2F.F64.F32 R24, R0 ;  /* 0x0000000000187310 */ /* 0x0006220000201800 */
[----:B------:R-:W-:Y:S05]  /*2ae0*/  BRA `(.L_x_1640) ;  /* 0x0000000400187947 */ /* 0x000fea0003800000 */
.L_x_1653:
        /* <DEDUP_REMOVED lines=21> */
.L_x_1662:
[----:B------:R-:W-:Y:S05]  /*2c40*/  BSYNC B1 ;  /* 0x0000000000017941 */ /* 0x000fea0003800000 */
.L_x_1661:
[----:B------:R-:W-:Y:S01]  /*2c50*/  LEA R5, R0, 0x37800000, 0x17 ;  /* 0x3780000000057811 */ /* 0x000fe200078eb8ff */
[----:B------:R-:W-:-:S05]  /*2c60*/  IMAD.SHL.U32 R0, R3, 0x200000, RZ ;  /* 0x0020000003007824 */ /* 0x000fca00078e00ff */
[----:B------:R-:W-:-:S07]  /*2c70*/  LOP3.LUT R0, R5, R0, R6, 0xfe, !PT ;  /* 0x0000000005007212 */ /* 0x000fce00078efe06 */
.L_x_1660:
[----:B------:R-:W-:Y:S05]  /*2c80*/  BSYNC B0 ;  /* 0x0000000000007941 */ /* 0x000fea0003800000 */
.L_x_1659:
[----:B------:R-:W-:-:S04]  /*2c90*/  FMUL.FTZ R0, R0, 1 ;  /* 0x3f80000000007820 */ /* 0x000fc80000410000 */
[----:B------:R0:W1:Y:S01]  /*2ca0*/  F2F.F64.F32 R24, R0 ;  /* 0x0000000000187310 */ /* 0x0000620000201800 */
[----:B------:R-:W-:Y:S05]  /*2cb0*/  BRA `(.L_x_1640) ;  /* 0x0000000000a47947 */ /* 0x000fea0003800000 */
.L_x_1652:
        /* <DEDUP_REMOVED lines=14> */
.L_x_1666:
[----:B------:R-:W-:Y:S05]  /*2da0*/  BSYNC B0 ;  /* 0x0000000000007941 */ /* 0x000fea0003800000 */
.L_x_1665:
[----:B------:R-:W-:-:S04]  /*2db0*/  FMUL.FTZ R0, R0, 1 ;  /* 0x3f80000000007820 */ /* 0x000fc80000410000 */
[----:B------:R0:W1:Y:S01]  /*2dc0*/  F2F.F64.F32 R24, R0 ;  /* 0x0000000000187310 */ /* 0x0000620000201800 */
[----:B------:R-:W-:Y:S05]  /*2dd0*/  BRA `(.L_x_1640) ;  /* 0x00000000005c7947 */ /* 0x000fea0003800000 */
.L_x_1639:
        /* <DEDUP_REMOVED lines=16> */
.L_x_1667:
[----:B------:R-:W-:Y:S01]  /*2ee0*/  CS2R R24, SRZ ;  /* 0x0000000000187805 */ /* 0x000fe2000001ff00 */
[----:B------:R-:W-:Y:S06]  /*2ef0*/  BRA `(.L_x_1640) ;  /* 0x0000000000147947 */ /* 0x000fec0003800000 */
.L_x_1664:
[----:B------:R-:W3:Y:S02]  /*2f00*/  LDG.E.64 R24, desc[UR36][R4.64] ;  /* 0x0000002404187981 */ /* 0x000ee4000c1e1b00 */
[----:B---3--:R-:W0:Y:S01]  /*2f10*/  I2F.F64.U64 R24, R24 ;  /* 0x0000001800187312 */ /* 0x008e220000301800 */
[----:B------:R-:W-:Y:S05]  /*2f20*/  BRA `(.L_x_1640) ;  /* 0x0000000000087947 */ /* 0x000fea0003800000 */
.L_x_1663:
[----:B------:R-:W3:Y:S02]  /*2f30*/  LDG.E R4, desc[UR36][R4.64] ;  /* 0x0000002404047981 */ /* 0x000ee4000c1e1900 */
[----:B---3--:R0:W1:Y:S02]  /*2f40*/  I2F.F64.U32 R24, R4 ;  /* 0x0000000400187312 */ /* 0x0080640000201800 */
.L_x_1640:
[----:B------:R-:W-:-:S07]  /*2f50*/  VIADD R22, R22, 0x80 ;  /* 0x0000008016167836 */ /* 0x000fce0000000000 */
.L_x_1634:
[----:B------:R-:W-:Y:S05]  /*2f60*/  BSYNC B6 ;  /* 0x0000000000067941 */ /* 0x000fea0003800000 */
.L_x_1633:
[----:B------:R-:W-:Y:S01]  /*2f70*/  ISETP.GE.AND P0, PT, R22, R19, PT ;  /* 0x000000131600720c */ /* 0x000fe20003f06270 */
[----:B------:R-:W-:-:S12]  /*2f80*/  BSSY B6, `(.L_x_1668) ;  /* 0x00000f4000067945 */ /* 0x000fd80003800000 */
[----:B------:R-:W-:Y:S05]  /*2f90*/  @P0 BRA `(.L_x_1669) ;  /* 0x0000000c00c80947 */ /* 0x000fea0003800000 */
[----:B01----:R-:W0:Y:S01]  /*2fa0*/  LDC.64 R4, c[0x0][0x238] ;  /* 0x00008e00ff047b82 */ /* 0x003e220000000a00 */
[----:B---3--:R-:W-:Y:S01]  /*2fb0*/  PRMT R0, R2, 0x9910, RZ ;  /* 0x0000991002007816 */ /* 0x008fe200000000ff */
        /* <DEDUP_REMOVED lines=18> */
.L_x_1673:
[----:B------:R-:W3:Y:S02]  /*30e0*/  LDG.E.U8 R4, desc[UR36][R4.64] ;  /* 0x0000002404047981 */ /* 0x000ee4000c1e1100 */
[----:B---3--:R0:W1:Y:S01]  /*30f0*/  I2F.F64.U16 R16, R4 ;  /* 0x0000000400107312 */ /* 0x0080620000101800 */
[----:B------:R-:W-:Y:S05]  /*3100*/  BRA `(.L_x_1669) ;  /* 0x0000000c006c7947 */ /* 0x000fea0003800000 */
.L_x_1672:
        /* <DEDUP_REMOVED lines=9> */
.L_x_1676:
[----:B------:R-:W3:Y:S02]  /*31a0*/  LDG.E R4, desc[UR36][R4.64] ;  /* 0x0000002404047981 */ /* 0x000ee4000c1e1900 */
[----:B---3--:R0:W1:Y:S01]  /*31b0*/  I2F.F64 R16, R4 ;  /* 0x0000000400107312 */ /* 0x0080620000201c00 */
[----:B------:R-:W-:Y:S05]  /*31c0*/  BRA `(.L_x_1669) ;  /* 0x0000000c003c7947 */ /* 0x000fea0003800000 */
.L_x_1675:
[----:B------:R-:W3:Y:S02]  /*31d0*/  LDG.E.U16 R4, desc[UR36][R4.64] ;  /* 0x0000002404047981 */ /* 0x000ee4000c1e1500 */
[----:B---3--:R0:W1:Y:S01]  /*31e0*/  I2F.F64.S16 R16, R4 ;  /* 0x0000000400107312 */ /* 0x0080620000101c00 */
[----:B------:R-:W-:Y:S05]  /*31f0*/  BRA `(.L_x_1669) ;  /* 0x0000000c00307947 */ /* 0x000fea0003800000 */
.L_x_1671:
        /* <DEDUP_REMOVED lines=10> */
.L_x_1678:
[----:B------:R-:W3:Y:S02]  /*32a0*/  LDG.E.U16 R0, desc[UR36][R4.64] ;  /* 0x0000002404007981 */ /* 0x000ee4000c1e1500 */
[----:B---3--:R-:W-:-:S05]  /*32b0*/  HADD2.F32 R0, -RZ, R0.H0_H0 ;  /* 0x20000000ff007230 */ /* 0x008fca0000004100 */
[----:B------:R-:W-:-:S04]  /*32c0*/  FMUL.FTZ R0, R0, 1 ;  /* 0x3f80000000007820 */ /* 0x000fc80000410000 */
[----:B------:R0:W1:Y:S01]  /*32d0*/  F2F.F64.F32 R16, R0 ;  /* 0x0000000000107310 */ /* 0x0000620000201800 */
[----:B------:R-:W-:Y:S05]  /*32e0*/  BRA `(.L_x_1669) ;  /* 0x0000000800f47947 */ /* 0x000fea0003800000 */
.L_x_1677:
        /* <DEDUP_REMOVED lines=10> */
.L_x_1680:
[----:B------:R-:W3:Y:S02]  /*3390*/  LDG.E.U16 R4, desc[UR36][R4.64] ;  /* 0x0000002404047981 */ /* 0x000ee4000c1e1500 */
[----:B---3--:R-:W-:-:S05]  /*33a0*/  HADD2.F32 R0, -RZ, R4.H0_H0 ;  /* 0x20000004ff007230 */ /* 0x008fca0000004100 */
[----:B------:R-:W-:-:S04]  /*33b0*/  FMUL.FTZ R0, R0, 1 ;  /* 0x3f80000000007820 */ /* 0x000fc80000410000 */
[----:B------:R0:W1:Y:S01]  /*33c0*/  F2F.F64.F32 R16, R0 ;  /* 0x0000000000107310 */ /* 0x0000620000201800 */
[----:B------:R-:W-:Y:S05]  /*33d0*/  BRA `(.L_x_1669) ;  /* 0x0000000800b87947 */ /* 0x000fea0003800000 */
.L_x_1679:
[----:B------:R0:W5:Y:S01]  /*33e0*/  LDG.E.64 R16, desc[UR36][R4.64] ;  /* 0x0000002404107981 */ /* 0x000162000c1e1b00 */
[----:B------:R-:W-:Y:S05]  /*33f0*/  BRA `(.L_x_1669) ;  /* 0x0000000800b07947 */ /* 0x000fea0003800000 */
.L_x_1670:
        /* <DEDUP_REMOVED lines=13> */
.L_x_1683:
[----:B------:R0:W5:Y:S01]  /*34d0*/  LDG.E.64 R16, desc[UR36][R4.64] ;  /* 0x0000002404107981 */ /* 0x000162000c1e1b00 */
[----:B------:R-:W-:Y:S05]  /*34e0*/  BRA `(.L_x_1669) ;  /* 0x0000000800747947 */ /* 0x000fea0003800000 */
.L_x_1682:
        /* <DEDUP_REMOVED lines=25> */
[----:B------:R-:W-:-:S04]  /*3680*/  FMUL.FTZ R3, R3, 1 ;  /* 0x3f80000003037820 */ /* 0x000fc80000410000 */
[----:B------:R0:W1:Y:S01]  /*3690*/  F2F.F64.F32 R16, R3 ;  /* 0x0000000300107310 */ /* 0x0000620000201800 */
[----:B------:R-:W-:Y:S05]  /*36a0*/  BRA `(.L_x_1669) ;  /* 0x0000000800047947 */ /* 0x000fea0003800000 */
.L_x_1685:
[----:B------:R-:W3:Y:S02]  /*36b0*/  LDG.E.U8 R3, desc[UR36][R4.64] ;  /* 0x0000002404037981 */ /* 0x000ee4000c1e1100 */
[----:B---3--:R-:W-:-:S05]  /*36c0*/  IMAD.SHL.U32 R0, R3, 0x2000000, RZ ;  /* 0x0200000003007824 */ /* 0x008fca00078e00ff */
        /* <DEDUP_REMOVED lines=10> */
[----:B------:R-:W-:-:S04]  /*3770*/  FMUL.FTZ R2, R2, 1 ;  /* 0x3f80000002027820 */ /* 0x000fc80000410000 */
[----:B------:R0:W1:Y:S01]  /*3780*/  F2F.F64.F32 R16, R2 ;  /* 0x0000000200107310 */ /* 0x0000620000201800 */
[----:B------:R-:W-:Y:S05]  /*3790*/  BRA `(.L_x_1669) ;  /* 0x0000000400c87947 */ /* 0x000fea0003800000 */
.L_x_1684:
[----:B------:R-:W3:Y:S02]  /*37a0*/  LDG.E.U16 R0, desc[UR36][R4.64] ;  /* 0x0000002404007981 */ /* 0x000ee4000c1e1500 */
[----:B---3--:R-:W-:-:S04]  /*37b0*/  IMAD.U32 R0, R0, 0x10000, RZ ;  /* 0x0001000000007824 */ /* 0x008fc800078e00ff */
[----:B------:R-:W-:-:S04]  /*37c0*/  FMUL.FTZ R0, R0, 1 ;  /* 0x3f80000000007820 */ /* 0x000fc80000410000 */
[----:B------:R0:W1:Y:S01]  /*37d0*/  F2F.F64.F32 R16, R0 ;  /* 0x0000000000107310 */ /* 0x0000620000201800 */
[----:B------:R-:W-:Y:S05]  /*37e0*/  BRA `(.L_x_1669) ;  /* 0x0000000400b47947 */ /* 0x000fea0003800000 */
.L_x_1681:
        /* <DEDUP_REMOVED lines=11> */
.L_x_1688:
        /* <DEDUP_REMOVED lines=21> */
.L_x_1692:
[----:B------:R-:W-:Y:S05]  /*39f0*/  BSYNC B1 ;  /* 0x0000000000017941 */ /* 0x000fea0003800000 */
.L_x_1691:
[----:B------:R-:W-:Y:S01]  /*3a00*/  LEA R3, R0, 0x3b800000, 0x17 ;  /* 0x3b80000000037811 */ /* 0x000fe200078eb8ff */
[----:B------:R-:W-:-:S05]  /*3a10*/  IMAD.SHL.U32 R0, R2, 0x100000, RZ ;  /* 0x0010000002007824 */ /* 0x000fca00078e00ff */
[----:B------:R-:W-:-:S07]  /*3a20*/  LOP3.LUT R0, R3, R0, R4, 0xfe, !PT ;  /* 0x0000000003007212 */ /* 0x000fce00078efe04 */
.L_x_1690:
[----:B------:R-:W-:Y:S05]  /*3a30*/  BSYNC B0 ;  /* 0x0000000000007941 */ /* 0x000fea0003800000 */
.L_x_1689:
[----:B------:R-:W-:-:S04]  /*3a40*/  FMUL.FTZ R0, R0, 1 ;  /* 0x3f80000000007820 */ /* 0x000fc80000410000 */
[----:B------:R0:W1:Y:S01]  /*3a50*/  F2F.F64.F32 R16, R0 ;  /* 0x0000000000107310 */ /* 0x0000620000201800 */
[----:B------:R-:W-:Y:S05]  /*3a60*/  BRA `(.L_x_1669) ;  /* 0x0000000400147947 */ /* 0x000fea0003800000 */
.L_x_1687:
        /* <DEDUP_REMOVED lines=21> */
.L_x_1696:
[----:B------:R-:W-:Y:S05]  /*3bc0*/  BSYNC B1 ;  /* 0x0000000000017941 */ /* 0x000fea0003800000 */
.L_x_1695:
[----:B------:R-:W-:Y:S01]  /*3bd0*/  LEA R3, R0, 0x37800000, 0x17 ;  /* 0x3780000000037811 */ /* 0x000fe200078eb8ff */
[----:B------:R-:W-:-:S05]  /*3be0*/  IMAD.SHL.U32 R0, R2, 0x200000, RZ ;  /* 0x0020000002007824 */ /* 0x000fca00078e00ff */
[----:B------:R-:W-:-:S07]  /*3bf0*/  LOP3.LUT R0, R3, R0, R4, 0xfe, !PT ;  /* 0x0000000003007212 */ /* 0x000fce00078efe04 */
.L_x_1694:
[----:B------:R-:W-:Y:S05]  /*3c00*/  BSYNC B0 ;  /* 0x0000000000007941 */ /* 0x000fea0003800000 */
.L_x_1693:
[----:B------:R-:W-:-:S04]  /*3c10*/  FMUL.FTZ R0, R0, 1 ;  /* 0x3f80000000007820 */ /* 0x000fc80000410000 */
[----:B------:R0:W1:Y:S01]  /*3c20*/  F2F.F64.F32 R16, R0 ;  /* 0x0000000000107310 */ /* 0x0000620000201800 */
[----:B------:R-:W-:Y:S05]  /*3c30*/  BRA `(.L_x_1669) ;  /* 0x0000000000a07947 */ /* 0x000fea0003800000 */
.L_x_1686:
        /* <DEDUP_REMOVED lines=14> */
.L_x_1700:
[----:B------:R-:W-:Y:S05]  /*3d20*/  BSYNC B0 ;  /* 0x0000000000007941 */ /* 0x000fea0003800000 */
.L_x_1699:
[----:B------:R-:W-:-:S04]  /*3d30*/  FMUL.FTZ R0, R0, 1 ;  /* 0x3f80000000007820 */ /* 0x000fc80000410000 */
[----:B------:R0:W1:Y:S01]  /*3d40*/  F2F.F64.F32 R16, R0 ;  /* 0x0000000000107310 */ /* 0x0000620000201800 */
[----:B------:R-:W-:Y:S05]  /*3d50*/  BRA `(.L_x_1669) ;  /* 0x0000000000587947 */ /* 0x000fea0003800000 */
.L_x_1674:
        /* <DEDUP_REMOVED lines=16> */
.L_x_1701:
[----:B------:R-:W-:Y:S05]  /*3e60*/  BRA `(.L_x_1669) ;  /* 0x0000000000147947 */ /* 0x000fea0003800000 */
.L_x_1698:
[----:B------:R-:W3:Y:S02]  /*3e70*/  LDG.E.64 R16, desc[UR36][R4.64] ;  /* 0x0000002404107981 */ /* 0x000ee4000c1e1b00 */
[----:B---3--:R-:W0:Y:S01]  /*3e80*/  I2F.F64.U64 R16, R16 ;  /* 0x0000001000107312 */ /* 0x008e220000301800 */
[----:B------:R-:W-:Y:S05]  /*3e90*/  BRA `(.L_x_1669) ;  /* 0x0000000000087947 */ /* 0x000fea0003800000 */
.L_x_1697:
[----:B------:R-:W3:Y:S02]  /*3ea0*/  LDG.E R4, desc[UR36][R4.64] ;  /* 0x0000002404047981 */ /* 0x000ee4000c1e1900 */
[----:B---3--:R0:W1:Y:S02]  /*3eb0*/  I2F.F64.U32 R16, R4 ;  /* 0x0000000400107312 */ /* 0x0080640000201800 */
.L_x_1669:
[----:B------:R-:W-:Y:S05]  /*3ec0*/  BSYNC B6 ;  /* 0x0000000000067941 */ /* 0x000fea0003800000 */
.L_x_1668:
[----:B------:R-:W2:Y:S01]  /*3ed0*/  S2R R22, SR_TID.X ;  /* 0x0000000000167919 */ /* 0x000ea20000002100 */
[----:B0-----:R-:W0:Y:S01]  /*3ee0*/  LDC.U8 R2, c[0x0][0x24c] ;  /* 0x00009300ff027b82 */ /* 0x001e220000000000 */
[----:B------:R-:W-:Y:S01]  /*3ef0*/  BSSY B0, `(.L_x_1702) ;  /* 0x0000016000007945 */ /* 0x000fe20003800000 */
[----:B--2---:R-:W-:-:S13]  /*3f00*/  ISETP.GE.AND P0, PT, R22, R19, PT ;  /* 0x000000131600720c */ /* 0x004fda0003f06270 */
[----:B------:R-:W-:Y:S05]  /*3f10*/  @P0 BRA `(.L_x_1703) ;  /* 0x00000000004c0947 */ /* 0x000fea0003800000 */
[----:B------:R-:W-:Y:S01]  /*3f20*/  UMOV UR4, 0xf0000000 ;  /* 0xf000000000047882 */ /* 0x000fe20000000000 */
[----:B------:R-:W-:Y:S01]  /*3f30*/  UMOV UR5, 0x380fffff ;  /* 0x380fffff00057882 */ /* 0x000fe20000000000 */
[----:B-1-345:R-:W1:Y:S01]  /*3f40*/  F2F.F32.F64 R0, R26 ;  /* 0x0000001a00007310 */ /* 0x03ae620000301000 */
[----:B------:R-:W-:Y:S01]  /*3f50*/  DSETP.GEU.AND P1, PT, |R26|, UR4, PT ;  /* 0x000000041a007e2a */ /* 0x000fe2000bf2e200 */
[----:B------:R-:W2:-:S13]  /*3f60*/  LDC.64 R6, c[0x0][0x220] ;  /* 0x00008800ff067b82 */ /* 0x000e9a0000000a00 */
[----:B-1----:R-:W-:-:S05]  /*3f70*/  @!P1 FMUL R0, R0, 1.175494350822287508e-38 ;  /* 0x0080000000009820 */ /* 0x002fca0000400000 */
[----:B------:R-:W-:-:S13]  /*3f80*/  FSETP.GEU.FTZ.AND P1, PT, |R0|, +INF , PT ;  /* 0x7f8000000000780b */ /* 0x000fda0003f3e200 */
[----:B------:R-:W1:Y:S01]  /*3f90*/  @P1 LDC.64 R4, c[0x0][0x218] ;  /* 0x00008600ff041b82 */ /* 0x000e620000000a00 */
[----:B------:R-:W-:-:S05]  /*3fa0*/  @P1 IMAD.MOV.U32 R11, RZ, RZ, 0x3f800000 ;  /* 0x3f800000ff0b1424 */ /* 0x000fca00078e00ff */
[----:B-1----:R1:W-:Y:S04]  /*3fb0*/  @P1 STG.E desc[UR36][R4.64], R11 ;  /* 0x0000000b04001986 */ /* 0x0023e8000c101924 */
[----:B--2---:R-:W2:Y:S02]  /*3fc0*/  LDG.E R6, desc[UR36][R6.64] ;  /* 0x0000002406067981 */ /* 0x004ea4000c1e1900 */
[C---:B--2---:R-:W-:Y:S01]  /*3fd0*/  FMUL.FTZ R0, R6.reuse, 1 ;  /* 0x3f80000006007820 */ /* 0x044fe20000410000 */
[----:B------:R-:W-:-:S03]  /*3fe0*/  FSETP.NEU.FTZ.AND P1, PT, R6, 1, PT ;  /* 0x3f8000000600780b */ /* 0x000fc60003f3d000 */
[----:B------:R-:W2:Y:S02]  /*3ff0*/  F2F.F64.F32 R8, R0 ;  /* 0x0000000000087310 */ /* 0x000ea40000201800 */
[----:B--2---:R-:W-:-:S10]  /*4000*/  DMUL R8, R8, R26 ;  /* 0x0000001a08087228 */ /* 0x004fd40000000000 */
[----:B------:R-:W-:Y:S02]  /*4010*/  FSEL R3, R26, R8, !P1 ;  /* 0x000000081a037208 */ /* 0x000fe40004800000 */
[----:B------:R-:W-:-:S03]  /*4020*/  FSEL R8, R27, R9, !P1 ;  /* 0x000000091b087208 */ /* 0x000fc60004800000 */
[----:B-1----:R-:W-:Y:S02]  /*4030*/  IMAD.MOV.U32 R4, RZ, RZ, R3 ;  /* 0x000000ffff047224 */ /* 0x002fe400078e0003 */
[----:B------:R-:W-:-:S07]  /*4040*/  IMAD.MOV.U32 R5, RZ, RZ, R8 ;  /* 0x000000ffff057224 */ /* 0x000fce00078e0008 */
.L_x_1703:
[----:B------:R-:W-:Y:S05]  /*4050*/  BSYNC B0 ;  /* 0x0000000000007941 */ /* 0x000fea0003800000 */
.L_x_1702:
[C---:B-1--45:R-:W-:Y:S01]  /*4060*/  VIADD R26, R22.reuse, 0x80 ;  /* 0x00000080161a7836 */ /* 0x072fe20000000000 */
[----:B------:R-:W-:Y:S01]  /*4070*/  BSSY B0, `(.L_x_1704) ;  /* 0x0000018000007945 */ /* 0x000fe20003800000 */
[C---:B---3--:R-:W-:Y:S02]  /*4080*/  VIADD R0, R22.reuse, 0x100 ;  /* 0x0000010016007836 */ /* 0x048fe40000000000 */
[----:B------:R-:W-:Y:S01]  /*4090*/  VIADD R6, R22, 0x180 ;  /* 0x0000018016067836 */ /* 0x000fe20000000000 */
[-C--:B------:R-:W-:Y:S02]  /*40a0*/  ISETP.GE.AND P3, PT, R26, R19.reuse, PT ;  /* 0x000000131a00720c */ /* 0x080fe40003f66270 */
[-C--:B------:R-:W-:Y:S02]  /*40b0*/  ISETP.GE.AND P1, PT, R0, R19.reuse, PT ;  /* 0x000000130000720c */ /* 0x080fe40003f26270 */
[----:B------:R-:W-:-:S09]  /*40c0*/  ISETP.GE.AND P2, PT, R6, R19, PT ;  /* 0x000000130600720c */ /* 0x000fd20003f46270 */
[----:B------:R-:W-:Y:S05]  /*40d0*/  @P3 BRA `(.L_x_1705) ;  /* 0x0000000000443947 */ /* 0x000fea0003800000 */
[----:B------:R-:W-:Y:S01]  /*40e0*/  UMOV UR4, 0xf0000000 ;  /* 0xf000000000047882 */ /* 0x000fe20000000000 */
[----:B------:R-:W-:Y:S01]  /*40f0*/  UMOV UR5, 0x380fffff ;  /* 0x380fffff00057882 */ /* 0x000fe20000000000 */
[----:B------:R-:W1:Y:S01]  /*4100*/  F2F.F32.F64 R0, R28 ;  /* 0x0000001c00007310 */ /* 0x000e620000301000 */
        /* <DEDUP_REMOVED lines=13> */
[----:B-1----:R-:W-:-:S07]  /*41e0*/  FSEL R29, R29, R7, !P3 ;  /* 0x000000071d1d7208 */ /* 0x002fce0005800000 */
.L_x_1705:
[----:B------:R-:W-:Y:S05]  /*41f0*/  BSYNC B0 ;  /* 0x0000000000007941 */ /* 0x000fea0003800000 */
.L_x_1704:
[----:B------:R-:W-:Y:S04]  /*4200*/  BSSY B0, `(.L_x_1706) ;  /* 0x0000013000007945 */ /* 0x000fe80003800000 */
        /* <DEDUP_REMOVED lines=18> */
.L_x_1707:
[----:B------:R-:W-:Y:S05]  /*4330*/  BSYNC B0 ;  /* 0x0000000000007941 */ /* 0x000fea0003800000 */
.L_x_1706:
        /* <DEDUP_REMOVED lines=19> */
.L_x_1709:
[----:B------:R-:W-:Y:S05]  /*4470*/  BSYNC B0 ;  /* 0x0000000000007941 */ /* 0x000fea0003800000 */
.L_x_1708:
[----:B------:R-:W-:Y:S04]  /*4480*/  BSSY B6, `(.L_x_1710) ;  /* 0x000012c000067945 */ /* 0x000fe80003800000 */
[----:B------:R-:W-:Y:S05]  /*4490*/  @P0 BRA `(.L_x_1711) ;  /* 0x0000001000a80947 */ /* 0x000fea0003800000 */
[----:B------:R-:W1:Y:S01]  /*44a0*/  LDC.64 R8, c[0x0][0x230] ;  /* 0x00008c00ff087b82 */ /* 0x000e620000000a00 */
[----:B0-----:R-:W-:Y:S01]  /*44b0*/  PRMT R0, R2, 0x9910, RZ ;  /* 0x0000991002007816 */ /* 0x001fe200000000ff */
[----:B------:R-:W-:Y:S01]  /*44c0*/  IMAD R22, R18, 0x200, R22 ;  /* 0x0000020012167824 */ /* 0x000fe200078e0216 */
[----:B------:R-:W-:Y:S02]  /*44d0*/  ULDC UR4, c[0x0][0x250] ;  /* 0x0000940000047ab9 */ /* 0x000fe40000000800 */
[----:B------:R-:W-:Y:S01]  /*44e0*/  ISETP.GT.AND P0, PT, R0, 0x9, PT ;  /* 0x000000090000780c */ /* 0x000fe20003f04270 */
[----:B------:R-:W-:-:S05]  /*44f0*/  IMAD R3, R22, UR4, RZ ;  /* 0x0000000416037c24 */ /* 0x000fca000f8e02ff */
[----:B-1----:R-:W-:-:S05]  /*4500*/  IADD3 R8, P1, R3, R8, RZ ;  /* 0x0000000803087210 */ /* 0x002fca0007f3e0ff */
        /* <DEDUP_REMOVED lines=10> */
[----:B------:R-:W0:Y:S01]  /*45b0*/  F2I.F64.TRUNC R5, R4 ;  /* 0x0000000400057311 */ /* 0x000e22000030d100 */
[----:B------:R-:W-:Y:S01]  /*45c0*/  IMAD.MOV.U32 R22, RZ, RZ, R26 ;  /* 0x000000ffff167224 */ /* 0x000fe200078e001a */
[----:B0-----:R4:W-:Y:S01]  /*45d0*/  STG.E.U8 desc[UR36][R8.64], R5 ;  /* 0x0000000508007986 */ /* 0x0019e2000c101124 */
[----:B------:R-:W-:Y:S05]  /*45e0*/  BRA `(.L_x_1711) ;  /* 0x0000001000547947 */ /* 0x000fea0003800000 */
.L_x_1715:
[----:B------:R-:W0:Y:S01]  /*45f0*/  F2I.S64.F64.TRUNC R4, R4 ;  /* 0x0000000400047311 */ /* 0x000e22000030d900 */
[----:B------:R-:W-:Y:S02]  /*4600*/  IMAD.MOV.U32 R22, RZ, RZ, R26 ;  /* 0x000000ffff167224 */ /* 0x000fe400078e001a */
[----:B0-----:R-:W-:-:S05]  /*4610*/  IMAD.MOV.U32 R3, RZ, RZ, R4 ;  /* 0x000000ffff037224 */ /* 0x001fca00078e0004 */
[----:B------:R0:W-:Y:S01]  /*4620*/  STG.E.U8 desc[UR36][R8.64], R3 ;  /* 0x0000000308007986 */ /* 0x0001e2000c101124 */
[----:B------:R-:W-:Y:S05]  /*4630*/  BRA `(.L_x_1711) ;  /* 0x0000001000407947 */ /* 0x000fea0003800000 */
.L_x_1714:
[----:B------:R-:W-:-:S13]  /*4640*/  ISETP.NE.AND P0, PT, R0, 0x2, PT ;  /* 0x000000020000780c */ /* 0x000fda0003f05270 */
[----:B------:R-:W-:Y:S05]  /*4650*/  @!P0 BRA `(.L_x_1717) ;  /* 0x0000000000308947 */ /* 0x000fea0003800000 */
[----:B------:R-:W-:-:S13]  /*4660*/  ISETP.NE.AND P0, PT, R0, 0x3, PT ;  /* 0x000000030000780c */ /* 0x000fda0003f05270 */
[----:B------:R-:W-:Y:S05]  /*4670*/  @!P0 BRA `(.L_x_1718) ;  /* 0x0000000000188947 */ /* 0x000fea0003800000 */
[----:B------:R-:W-:-:S13]  /*4680*/  ISETP.NE.AND P0, PT, R0, 0x4, PT ;  /* 0x000000040000780c */ /* 0x000fda0003f05270 */
[----:B------:R-:W-:Y:S05]  /*4690*/  @P0 BRA `(.L_x_1716) ;  /* 0x0000000c00c40947 */ /* 0x000fea0003800000 */
[----:B------:R-:W0:Y:S01]  /*46a0*/  F2I.S64.F64.TRUNC R4, R4 ;  /* 0x0000000400047311 */ /* 0x000e22000030d900 */
[----:B------:R-:W-:Y:S01]  /*46b0*/  IMAD.MOV.U32 R22, RZ, RZ, R26 ;  /* 0x000000ffff167224 */ /* 0x000fe200078e001a */
[----:B0-----:R2:W-:Y:S01]  /*46c0*/  STG.E.64 desc[UR36][R8.64], R4 ;  /* 0x0000000408007986 */ /* 0x0015e2000c101b24 */
[----:B------:R-:W-:Y:S05]  /*46d0*/  BRA `(.L_x_1711) ;  /* 0x0000001000187947 */ /* 0x000fea0003800000 */
.L_x_1718:
[----:B------:R-:W0:Y:S01]  /*46e0*/  F2I.F64.TRUNC R5, R4 ;  /* 0x0000000400057311 */ /* 0x000e22000030d100 */
[----:B------:R-:W-:Y:S01]  /*46f0*/  IMAD.MOV.U32 R22, RZ, RZ, R26 ;  /* 0x000000ffff167224 */ /* 0x000fe200078e001a */
[----:B0-----:R3:W-:Y:S01]  /*4700*/  STG.E desc[UR36][R8.64], R5 ;  /* 0x0000000508007986 */ /* 0x0017e2000c101924 */
[----:B------:R-:W-:Y:S05]  /*4710*/  BRA `(.L_x_1711) ;  /* 0x0000001000087947 */ /* 0x000fea0003800000 */
.L_x_1717:
[----:B------:R-:W0:Y:S01]  /*4720*/  F2I.F64.TRUNC R5, R4 ;  /* 0x0000000400057311 */ /* 0x000e22000030d100 */
[----:B------:R-:W-:Y:S01]  /*4730*/  IMAD.MOV.U32 R22, RZ, RZ, R26 ;  /* 0x000000ffff167224 */ /* 0x000fe200078e001a */
[----:B0-----:R1:W-:Y:S01]  /*4740*/  STG.E.U16 desc[UR36][R8.64], R5 ;  /* 0x0000000508007986 */ /* 0x0013e2000c101524 */
[----:B------:R-:W-:Y:S05]  /*4750*/  BRA `(.L_x_1711) ;  /* 0x0000000c00f87947 */ /* 0x000fea0003800000 */
.L_x_1713:
[----:B------:R-:W-:-:S13]  /*4760*/  ISETP.GT.AND P0, PT, R0, 0x6, PT ;  /* 0x000000060000780c */ /* 0x000fda0003f04270 */
[----:B------:R-:W-:Y:S05]  /*4770*/  @P0 BRA `(.L_x_1719) ;  /* 0x0000000000540947 */ /* 0x000fea0003800000 */
[----:B------:R-:W-:-:S13]  /*4780*/  ISETP.NE.AND P0, PT, R0, 0x5, PT ;  /* 0x000000050000780c */ /* 0x000fda0003f05270 */
[----:B------:R-:W-:Y:S05]  /*4790*/  @!P0 BRA `(.L_x_1720) ;  /* 0x0000000000288947 */ /* 0x000fea0003800000 */
[----:B------:R-:W-:-:S13]  /*47a0*/  ISETP.NE.AND P0, PT, R0, 0x6, PT ;  /* 0x000000060000780c */ /* 0x000fda0003f05270 */
[----:B------:R-:W-:Y:S05]  /*47b0*/  @P0 BRA `(.L_x_1716) ;  /* 0x0000000c007c0947 */ /* 0x000fea0003800000 */
[----:B------:R-:W-:Y:S01]  /*47c0*/  UMOV UR4, 0xf0000000 ;  /* 0xf000000000047882 */ /* 0x000fe20000000000 */
[----:B------:R-:W-:Y:S01]  /*47d0*/  UMOV UR5, 0x380fffff ;  /* 0x380fffff00057882 */ /* 0x000fe20000000000 */
[----:B------:R-:W0:Y:S01]  /*47e0*/  F2F.F32.F64 R3, R4 ;  /* 0x0000000400037310 */ /* 0x000e220000301000 */
[----:B------:R-:W-:Y:S01]  /*47f0*/  DSETP.GEU.AND P0, PT, |R4|, UR4, PT ;  /* 0x0000000404007e2a */ /* 0x000fe2000bf0e200 */
[----:B------:R-:W-:-:S13]  /*4800*/  IMAD.MOV.U32 R22, RZ, RZ, R26 ;  /* 0x000000ffff167224 */ /* 0x000fda00078e001a */
[----:B0-----:R-:W-:-:S05]  /*4810*/  @!P0 FMUL R3, R3, 1.175494350822287508e-38 ;  /* 0x0080000003038820 */ /* 0x001fca0000400000 */
[----:B------:R0:W-:Y:S01]  /*4820*/  STG.E desc[UR36][R8.64], R3 ;  /* 0x0000000308007986 */ /* 0x0001e2000c101924 */
[----:B------:R-:W-:Y:S05]  /*4830*/  BRA `(.L_x_1711) ;  /* 0x0000000c00c07947 */ /* 0x000fea0003800000 */
.L_x_1720:
[----:B------:R-:W-:Y:S01]  /*4840*/  UMOV UR4, 0xf0000000 ;  /* 0xf000000000047882 */ /* 0x000fe20000000000 */
[----:B------:R-:W-:Y:S01]  /*4850*/  UMOV UR5, 0x380fffff ;  /* 0x380fffff00057882 */ /* 0x000fe20000000000 */
[----:B------:R-:W0:Y:S01]  /*4860*/  F2F.F32.F64 R0, R4 ;  /* 0x0000000400007310 */ /* 0x000e220000301000 */
[----:B------:R-:W-:Y:S01]  /*4870*/  DSETP.GEU.AND P0, PT, |R4|, UR4, PT ;  /* 0x0000000404007e2a */ /* 0x000fe2000bf0e200 */
[----:B------:R-:W-:-:S13]  /*4880*/  IMAD.MOV.U32 R22, RZ, RZ, R26 ;  /* 0x000000ffff167224 */ /* 0x000fda00078e001a */
[----:B0-----:R-:W-:-:S05]  /*4890*/  @!P0 FMUL R0, R0, 1.175494350822287508e-38 ;  /* 0x0080000000008820 */ /* 0x001fca0000400000 */
[----:B------:R-:W-:-:S05]  /*48a0*/  F2FP.F16.F32.PACK_AB R0, RZ, R0 ;  /* 0x00000000ff00723e */ /* 0x000fca00000000ff */
[----:B------:R0:W-:Y:S01]  /*48b0*/  STG.E.U16 desc[UR36][R8.64], R0 ;  /* 0x0000000008007986 */ /* 0x0001e2000c101524 */
[----:B------:R-:W-:Y:S05]  /*48c0*/  BRA `(.L_x_1711) ;  /* 0x0000000c009c7947 */ /* 0x000fea0003800000 */
.L_x_1719:
[----:B------:R-:W-:-:S13]  /*48d0*/  ISETP.NE.AND P0, PT, R0, 0x7, PT ;  /* 0x000000070000780c */ /* 0x000fda0003f05270 */
[----:B------:R-:W-:Y:S05]  /*48e0*/  @!P0 BRA `(.L_x_1721) ;  /* 0x00000000005c8947 */ /* 0x000fea0003800000 */
        /* <DEDUP_REMOVED lines=8> */
[----:B------:R-:W-:Y:S02]  /*4970*/  IMAD.MOV.U32 R7, RZ, RZ, RZ ;  /* 0x000000ffff077224 */ /* 0x000fe400078e00ff */
[----:B------:R-:W-:-:S11]  /*4980*/  IMAD.MOV.U32 R22, RZ, RZ, R26 ;  /* 0x000000ffff167224 */ /* 0x000fd600078e001a */
[----:B0-----:R-:W-:-:S05]  /*4990*/  @!P0 FMUL R6, R6, 1.175494350822287508e-38 ;  /* 0x0080000006068820 */ /* 0x001fca0000400000 */
[----:B------:R0:W-:Y:S01]  /*49a0*/  STG.E.64 desc[UR36][R8.64], R6 ;  /* 0x0000000608007986 */ /* 0x0001e2000c101b24 */
[----:B------:R-:W-:Y:S05]  /*49b0*/  BRA `(.L_x_1711) ;  /* 0x0000000c00607947 */ /* 0x000fea0003800000 */
.L_x_1722:
[----:B------:R-:W-:Y:S01]  /*49c0*/  UMOV UR4, 0xf0000000 ;  /* 0xf000000000047882 */ /* 0x000fe20000000000 */
[----:B------:R-:W-:Y:S01]  /*49d0*/  UMOV UR5, 0x380fffff ;  /* 0x380fffff00057882 */ /* 0x000fe20000000000 */
[----:B------:R-:W0:Y:S01]  /*49e0*/  F2F.F32.F64 R0, R4 ;  /* 0x0000000400007310 */ /* 0x000e220000301000 */
[----:B------:R-:W-:Y:S01]  /*49f0*/  DSETP.GEU.AND P0, PT, |R4|, UR4, PT ;  /* 0x0000000404007e2a */ /* 0x000fe2000bf0e200 */
[----:B------:R-:W-:-:S13]  /*4a00*/  IMAD.MOV.U32 R22, RZ, RZ, R26 ;  /* 0x000000ffff167224 */ /* 0x000fda00078e001a */
[----:B0-----:R-:W-:-:S05]  /*4a10*/  @!P0 FMUL R0, R0, 1.175494350822287508e-38 ;  /* 0x0080000000008820 */ /* 0x001fca0000400000 */
[----:B------:R-:W-:-:S04]  /*4a20*/  F2FP.F16.F32.PACK_AB R3, RZ, R0 ;  /* 0x00000000ff03723e */ /* 0x000fc800000000ff */
[----:B------:R-:W-:-:S05]  /*4a30*/  PRMT R3, R3, 0x5410, RZ ;  /* 0x0000541003037816 */ /* 0x000fca00000000ff */
[----:B------:R0:W-:Y:S01]  /*4a40*/  STG.E desc[UR36][R8.64], R3 ;  /* 0x0000000308007986 */ /* 0x0001e2000c101924 */
[----:B------:R-:W-:Y:S05]  /*4a50*/  BRA `(.L_x_1711) ;  /* 0x0000000c00387947 */ /* 0x000fea0003800000 */
.L_x_1721:
[----:B------:R0:W-:Y:S01]  /*4a60*/  STG.E.64 desc[UR36][R8.64], R4 ;  /* 0x0000000408007986 */ /* 0x0001e2000c101b24 */
[----:B------:R-:W-:Y:S01]  /*4a70*/  IMAD.MOV.U32 R22, RZ, RZ, R26 ;  /* 0x000000ffff167224 */ /* 0x000fe200078e001a */
[----:B------:R-:W-:Y:S06]  /*4a80*/  BRA `(.L_x_1711) ;  /* 0x0000000c002c7947 */ /* 0x000fec0003800000 */
.L_x_1712:
        /* <DEDUP_REMOVED lines=8> */
[----:B------:R-:W-:Y:S01]  /*4b10*/  DSETP.NEU.AND P0, PT, R4, RZ, PT ;  /* 0x000000ff0400722a */ /* 0x000fe20003f0d000 */
[----:B------:R-:W-:-:S05]  /*4b20*/  IMAD.MOV.U32 R22, RZ, RZ, R26 ;  /* 0x000000ffff167224 */ /* 0x000fca00078e001a */
[----:B------:R-:W-:-:S05]  /*4b30*/  SEL R3, RZ, 0x1, !P0 ;  /* 0x00000001ff037807 */ /* 0x000fca0004000000 */
[----:B------:R0:W-:Y:S01]  /*4b40*/  STG.E.U8 desc[UR36][R8.64], R3 ;  /* 0x0000000308007986 */ /* 0x0001e2000c101124 */
[----:B------:R-:W-:Y:S05]  /*4b50*/  BRA `(.L_x_1711) ;  /* 0x0000000800f87947 */ /* 0x000fea0003800000 */
.L_x_1725:
[----:B------:R-:W-:Y:S01]  /*4b60*/  CS2R R6, SRZ ;  /* 0x0000000000067805 */ /* 0x000fe2000001ff00 */
[----:B------:R-:W-:-:S04]  /*4b70*/  IMAD.MOV.U32 R22, RZ, RZ, R26 ;  /* 0x000000ffff167224 */ /* 0x000fc800078e001a */
[----:B------:R0:W-:Y:S01]  /*4b80*/  STG.E.128 desc[UR36][R8.64], R4 ;  /* 0x0000000408007986 */ /* 0x0001e2000c101d24 */
[----:B------:R-:W-:Y:S05]  /*4b90*/  BRA `(.L_x_1711) ;  /* 0x0000000800e87947 */ /* 0x000fea0003800000 */
.L_x_1724:
        /* <DEDUP_REMOVED lines=25> */
.L_x_1729:
[----:B------:R-:W-:Y:S05]  /*4d30*/  BSYNC B0 ;  /* 0x0000000000007941 */ /* 0x000fea0003800000 */
.L_x_1728:
[----:B------:R-:W-:Y:S01]  /*4d40*/  LOP3.LUT R7, R0, R7, RZ, 0xfc, !PT ;  /* 0x0000000700077212 */ /* 0x000fe200078efcff */
[----:B------:R-:W-:-:S04]  /*4d50*/  IMAD.MOV.U32 R22, RZ, RZ, R26 ;  /* 0x000000ffff167224 */ /* 0x000fc800078e001a */
[----:B------:R0:W-:Y:S01]  /*4d60*/  STG.E.U8 desc[UR36][R8.64], R7 ;  /* 0x0000000708007986 */ /* 0x0001e2000c101124 */
[----:B------:R-:W-:Y:S05]  /*4d70*/  BRA `(.L_x_1711) ;  /* 0x0000000800707947 */ /* 0x000fea0003800000 */
.L_x_1727:
[----:B------:R-:W-:Y:S01]  /*4d80*/  UMOV UR4, 0xf0000000 ;  /* 0xf000000000047882 */ /* 0x000fe20000000000 */
[----:B------:R-:W-:Y:S01]  /*4d90*/  UMOV UR5, 0x380fffff ;  /* 0x380fffff00057882 */ /* 0x000fe20000000000 */
        /* <DEDUP_REMOVED lines=15> */
.L_x_1731:
[----:B------:R-:W-:Y:S01]  /*4e90*/  IMAD.MOV.U32 R0, RZ, RZ, 0x7f ;  /* 0x0000007fff007424 */ /* 0x000fe200078e00ff */
[----:B------:R-:W-:-:S04]  /*4ea0*/  ISETP.GT.U32.AND P0, PT, R3, 0x7f800000, PT ;  /* 0x7f8000000300780c */ /* 0x000fc80003f04070 */
[----:B------:R-:W-:-:S09]  /*4eb0*/  SEL R0, R0, 0x7c, P0 ;  /* 0x0000007c00007807 */ /* 0x000fd20000000000 */
.L_x_1732:
[----:B------:R-:W-:Y:S05]  /*4ec0*/  BSYNC B0 ;  /* 0x0000000000007941 */ /* 0x000fea0003800000 */
.L_x_1730:
[----:B------:R-:W-:Y:S01]  /*4ed0*/  LOP3.LUT R3, R7, 0x80000000, RZ, 0xc0, !PT ;  /* 0x8000000007037812 */ /* 0x000fe200078ec0ff */
[----:B------:R-:W-:-:S03]  /*4ee0*/  IMAD.MOV.U32 R22, RZ, RZ, R26 ;  /* 0x000000ffff167224 */ /* 0x000fc600078e001a */
[----:B------:R-:W-:-:S04]  /*4ef0*/  SHF.R.U32.HI R3, RZ, 0x18, R3 ;  /* 0x00000018ff037819 */ /* 0x000fc80000011603 */
[----:B------:R-:W-:-:S05]  /*4f00*/  LOP3.LUT R3, R0, R3, RZ, 0xfc, !PT ;  /* 0x0000000300037212 */ /* 0x000fca00078efcff */
[----:B------:R0:W-:Y:S01]  /*4f10*/  STG.E.U8 desc[UR36][R8.64], R3 ;  /* 0x0000000308007986 */ /* 0x0001e2000c101124 */
[----:B------:R-:W-:Y:S05]  /*4f20*/  BRA `(.L_x_1711) ;  /* 0x0000000800047947 */ /* 0x000fea0003800000 */
.L_x_1726:
[----:B------:R-:W-:Y:S01]  /*4f30*/  UMOV UR4, 0xf0000000 ;  /* 0xf000000000047882 */ /* 0x000fe20000000000 */
[----:B------:R-:W-:Y:S01]  /*4f40*/  UMOV UR5, 0x380fffff ;  /* 0x380fffff00057882 */ /* 0x000fe20000000000 */
[----:B------:R-:W0:Y:S01]  /*4f50*/  F2F.F32.F64 R0, R4 ;  /* 0x0000000400007310 */ /* 0x000e220000301000 */
[----:B------:R-:W-:Y:S01]  /*4f60*/  DSETP.GEU.AND P0, PT, |R4|, UR4, PT ;  /* 0x0000000404007e2a */ /* 0x000fe2000bf0e200 */
[----:B------:R-:W-:-:S13]  /*4f70*/  IMAD.MOV.U32 R22, RZ, RZ, R26 ;  /* 0x000000ffff167224 */ /* 0x000fda00078e001a */
[----:B0-----:R-:W-:-:S05]  /*4f80*/  @!P0 FMUL R0, R0, 1.175494350822287508e-38 ;  /* 0x0080000000008820 */ /* 0x001fca0000400000 */
[----:B------:R-:W-:-:S05]  /*4f90*/  F2FP.BF16.F32.PACK_AB R0, RZ, R0 ;  /* 0x00000000ff00723e */ /* 0x000fca00000010ff */
[----:B------:R0:W-:Y:S01]  /*4fa0*/  STG.E.U16 desc[UR36][R8.64], R0 ;  /* 0x0000000008007986 */ /* 0x0001e2000c101524 */
[----:B------:R-:W-:Y:S05]  /*4fb0*/  BRA `(.L_x_1711) ;  /* 0x0000000400e07947 */ /* 0x000fea0003800000 */
.L_x_1723:
        /* <DEDUP_REMOVED lines=8> */
[----:B------:R-:W0:Y:S01]  /*5040*/  F2I.U32.F64.TRUNC R5, R4 ;  /* 0x0000000400057311 */ /* 0x000e22000030d000 */
[----:B------:R-:W-:Y:S01]  /*5050*/  IMAD.MOV.U32 R22, RZ, RZ, R26 ;  /* 0x000000ffff167224 */ /* 0x000fe200078e001a */
[----:B0-----:R0:W-:Y:S01]  /*5060*/  STG.E.U16 desc[UR36][R8.64], R5 ;  /* 0x0000000508007986 */ /* 0x0011e2000c101524 */
[----:B------:R-:W-:Y:S05]  /*5070*/  BRA `(.L_x_1711) ;  /* 0x0000000400b07947 */ /* 0x000fea0003800000 */
.L_x_1735:
[----:B------:R-:W-:Y:S01]  /*5080*/  UMOV UR4, 0xf0000000 ;  /* 0xf000000000047882 */ /* 0x000fe20000000000 */
[----:B------:R-:W-:Y:S01]  /*5090*/  UMOV UR5, 0x380fffff ;  /* 0x380fffff00057882 */ /* 0x000fe20000000000 */
        /* <DEDUP_REMOVED lines=19> */
.L_x_1738:
[----:B------:R-:W-:-:S04]  /*51d0*/  LOP3.LUT R0, R7, 0x80000000, RZ, 0xc0, !PT ;  /* 0x8000000007007812 */ /* 0x000fc800078ec0ff */
[----:B------:R-:W-:-:S04]  /*51e0*/  SHF.R.U32.HI R0, RZ, 0x18, R0 ;  /* 0x00000018ff007819 */ /* 0x000fc80000011600 */
[----:B------:R-:W-:-:S07]  /*51f0*/  LOP3.LUT R0, R3, R0, RZ, 0xfc, !PT ;  /* 0x0000000003007212 */ /* 0x000fce00078efcff */
.L_x_1737:
[----:B------:R-:W-:Y:S05]  /*5200*/  BSYNC B0 ;  /* 0x0000000000007941 */ /* 0x000fea0003800000 */
.L_x_1736:
[----:B------:R0:W-:Y:S01]  /*5210*/  STG.E.U8 desc[UR36][R8.64], R0 ;  /* 0x0000000008007986 */ /* 0x0001e2000c101124 */
[----:B------:R-:W-:Y:S01]  /*5220*/  IMAD.MOV.U32 R22, RZ, RZ, R26 ;  /* 0x000000ffff167224 */ /* 0x000fe200078e001a */
[----:B------:R-:W-:Y:S06]  /*5230*/  BRA `(.L_x_1711) ;  /* 0x0000000400407947 */ /* 0x000fec0003800000 */
.L_x_1734:
        /* <DEDUP_REMOVED lines=21> */
.L_x_1741:
[----:B------:R-:W-:-:S04]  /*5390*/  LOP3.LUT R0, R7, 0x80000000, RZ, 0xc0, !PT ;  /* 0x8000000007007812 */ /* 0x000fc800078ec0ff */
[----:B------:R-:W-:-:S04]  /*53a0*/  SHF.R.U32.HI R0, RZ, 0x18, R0 ;  /* 0x00000018ff007819 */ /* 0x000fc80000011600 */
[----:B------:R-:W-:-:S07]  /*53b0*/  LOP3.LUT R0, R3, R0, RZ, 0xfc, !PT ;  /* 0x0000000003007212 */ /* 0x000fce00078efcff */
.L_x_1740:
[----:B------:R-:W-:Y:S05]  /*53c0*/  BSYNC B0 ;  /* 0x0000000000007941 */ /* 0x000fea0003800000 */
.L_x_1739:
[----:B------:R0:W-:Y:S01]  /*53d0*/  STG.E.U8 desc[UR36][R8.64], R0 ;  /* 0x0000000008007986 */ /* 0x0001e2000c101124 */
[----:B------:R-:W-:Y:S01]  /*53e0*/  IMAD.MOV.U32 R22, RZ, RZ, R26 ;  /* 0x000000ffff167224 */ /* 0x000fe200078e001a */
[----:B------:R-:W-:Y:S06]  /*53f0*/  BRA `(.L_x_1711) ;  /* 0x0000000000d07947 */ /* 0x000fec0003800000 */
.L_x_1733:
        /* <DEDUP_REMOVED lines=27> */
.L_x_1716:
        /* <DEDUP_REMOVED lines=16> */
.L_x_1744:
[----:B------:R-:W-:Y:S01]  /*56b0*/  IMAD.MOV.U32 R22, RZ, RZ, R26 ;  /* 0x000000ffff167224 */ /* 0x000fe200078e001a */
[----:B------:R-:W-:Y:S06]  /*56c0*/  BRA `(.L_x_1711) ;  /* 0x00000000001c7947 */ /* 0x000fec0003800000 */
.L_x_1743:
[----:B------:R-:W0:Y:S01]  /*56d0*/  F2I.U64.F64.TRUNC R4, R4 ;  /* 0x0000000400047311 */ /* 0x000e22000030d800 */
[----:B------:R-:W-:Y:S01]  /*56e0*/  IMAD.MOV.U32 R22, RZ, RZ, R26 ;  /* 0x000000ffff167224 */ /* 0x000fe200078e001a */
[----:B0-----:R0:W-:Y:S01]  /*56f0*/  STG.E.64 desc[UR36][R8.64], R4 ;  /* 0x0000000408007986 */ /* 0x0011e2000c101b24 */
[----:B------:R-:W-:Y:S05]  /*5700*/  BRA `(.L_x_1711) ;  /* 0x00000000000c7947 */ /* 0x000fea0003800000 */
.L_x_1742:
[----:B------:R-:W0:Y:S01]  /*5710*/  F2I.U32.F64.TRUNC R5, R4 ;  /* 0x0000000400057311 */ /* 0x000e22000030d000 */
[----:B------:R-:W-:Y:S01]  /*5720*/  IMAD.MOV.U32 R22, RZ, RZ, R26 ;  /* 0x000000ffff167224 */ /* 0x000fe200078e001a */
[----:B0-----:R0:W-:Y:S06]  /*5730*/  STG.E desc[UR36][R8.64], R5 ;  /* 0x0000000508007986 */ /* 0x0011ec000c101924 */
.L_x_1711:
[----:B------:R-:W-:Y:S05]  /*5740*/  BSYNC B6 ;  /* 0x0000000000067941 */ /* 0x000fea0003800000 */
.L_x_1710:
[----:B------:R-:W-:Y:S01]  /*5750*/  ISETP.GE.AND P0, PT, R22, R19, PT ;  /* 0x000000131600720c */ /* 0x000fe20003f06270 */
[----:B------:R-:W-:-:S12]  /*5760*/  BSSY B6, `(.L_x_1745) ;  /* 0x0000230000067945 */ /* 0x000fd80003800000 */
        /* <DEDUP_REMOVED lines=22> */
.L_x_1750:
[----:B------:R-:W0:Y:S02]  /*58d0*/  F2I.S64.F64.TRUNC R28, R28 ;  /* 0x0000001c001c7311 */ /* 0x000e24000030d900 */
[----:B0-----:R-:W-:-:S05]  /*58e0*/  IMAD.MOV.U32 R3, RZ, RZ, R28 ;  /* 0x000000ffff037224 */ /* 0x001fca00078e001c */
[----:B------:R4:W-:Y:S01]  /*58f0*/  STG.E.U8 desc[UR36][R4.64], R3 ;  /* 0x0000000304007986 */ /* 0x0009e2000c101124 */
[----:B------:R-:W-:Y:S05]  /*5900*/  BRA `(.L_x_1752) ;  /* 0x0000000c00f07947 */ /* 0x000fea0003800000 */
.L_x_1749:
        /* <DEDUP_REMOVED lines=9> */
.L_x_1754:
[----:B------:R-:W0:Y:S02]  /*59a0*/  F2I.F64.TRUNC R29, R28 ;  /* 0x0000001c001d7311 */ /* 0x000e24000030d100 */
[----:B0-----:R2:W-:Y:S01]  /*59b0*/  STG.E desc[UR36][R4.64], R29 ;  /* 0x0000001d04007986 */ /* 0x0015e2000c101924 */
[----:B------:R-:W-:Y:S05]  /*59c0*/  BRA `(.L_x_1752) ;  /* 0x0000000c00c07947 */ /* 0x000fea0003800000 */
.L_x_1753:
[----:B------:R-:W0:Y:S02]  /*59d0*/  F2I.F64.TRUNC R29, R28 ;  /* 0x0000001c001d7311 */ /* 0x000e24000030d100 */
[----:B0-----:R0:W-:Y:S01]  /*59e0*/  STG.E.U16 desc[UR36][R4.64], R29 ;  /* 0x0000001d04007986 */ /* 0x0011e2000c101524 */
[----:B------:R-:W-:Y:S05]  /*59f0*/  BRA `(.L_x_1752) ;  /* 0x0000000c00b47947 */ /* 0x000fea0003800000 */
.L_x_1748:
        /* <DEDUP_REMOVED lines=9> */
[----:B------:R-:W-:-:S14]  /*5a90*/  DSETP.GEU.AND P0, PT, |R28|, UR4, PT ;  /* 0x000000041c007e2a */ /* 0x000fdc000bf0e200 */
[----:B0-----:R-:W-:-:S05]  /*5aa0*/  @!P0 FMUL R3, R3, 1.175494350822287508e-38 ;  /* 0x0080000003038820 */ /* 0x001fca0000400000 */
[----:B------:R0:W-:Y:S01]  /*5ab0*/  STG.E desc[UR36][R4.64], R3 ;  /* 0x0000000304007986 */ /* 0x0001e2000c101924 */
[----:B------:R-:W-:Y:S05]  /*5ac0*/  BRA `(.L_x_1752) ;  /* 0x0000000c00807947 */ /* 0x000fea0003800000 */
.L_x_1756:
[----:B------:R-:W-:Y:S01]  /*5ad0*/  UMOV UR4, 0xf0000000 ;  /* 0xf000000000047882 */ /* 0x000fe20000000000 */
[----:B------:R-:W-:Y:S01]  /*5ae0*/  UMOV UR5, 0x380fffff ;  /* 0x380fffff00057882 */ /* 0x000fe20000000000 */
[----:B------:R-:W0:Y:S01]  /*5af0*/  F2F.F32.F64 R0, R28 ;  /* 0x0000001c00007310 */ /* 0x000e220000301000 */
[----:B------:R-:W-:-:S14]  /*5b00*/  DSETP.GEU.AND P0, PT, |R28|, UR4, PT ;  /* 0x000000041c007e2a */ /* 0x000fdc000bf0e200 */
[----:B0-----:R-:W-:-:S05]  /*5b10*/  @!P0 FMUL R0, R0, 1.175494350822287508e-38 ;  /* 0x0080000000008820 */ /* 0x001fca0000400000 */
[----:B------:R-:W-:-:S05]  /*5b20*/  F2FP.F16.F32.PACK_AB R0, RZ, R0 ;  /* 0x00000000ff00723e */ /* 0x000fca00000000ff */
[----:B------:R0:W-:Y:S01]  /*5b30*/  STG.E.U16 desc[UR36][R4.64], R0 ;  /* 0x0000000004007986 */ /* 0x0001e2000c101524 */
[----:B------:R-:W-:Y:S05]  /*5b40*/  BRA `(.L_x_1752) ;  /* 0x0000000c00607947 */ /* 0x000fea0003800000 */
.L_x_1755:
        /* <DEDUP_REMOVED lines=10> */
[----:B------:R-:W-:-:S13]  /*5bf0*/  IMAD.MOV.U32 R7, RZ, RZ, RZ ;  /* 0x000000ffff077224 */ /* 0x000fda00078e00ff */
[----:B0-----:R-:W-:-:S05]  /*5c00*/  @!P0 FMUL R6, R6, 1.175494350822287508e-38 ;  /* 0x0080000006068820 */ /* 0x001fca0000400000 */
[----:B------:R0:W-:Y:S01]  /*5c10*/  STG.E.64 desc[UR36][R4.64], R6 ;  /* 0x0000000604007986 */ /* 0x0001e2000c101b24 */
[----:B------:R-:W-:Y:S05]  /*5c20*/  BRA `(.L_x_1752) ;  /* 0x0000000c00287947 */ /* 0x000fea0003800000 */
.L_x_1758:
[----:B------:R-:W-:Y:S01]  /*5c30*/  UMOV UR4, 0xf0000000 ;  /* 0xf000000000047882 */ /* 0x000fe20000000000 */
[----:B------:R-:W-:Y:S01]  /*5c40*/  UMOV UR5, 0x380fffff ;  /* 0x380fffff00057882 */ /* 0x000fe20000000000 */
[----:B------:R-:W0:Y:S01]  /*5c50*/  F2F.F32.F64 R0, R28 ;  /* 0x0000001c00007310 */ /* 0x000e220000301000 */
[----:B------:R-:W-:-:S14]  /*5c60*/  DSETP.GEU.AND P0, PT, |R28|, UR4, PT ;  /* 0x000000041c007e2a */ /* 0x000fdc000bf0e200 */
[----:B0-----:R-:W-:-:S05]  /*5c70*/  @!P0 FMUL R0, R0, 1.175494350822287508e-38 ;  /* 0x0080000000008820 */ /* 0x001fca0000400000 */
[----:B------:R-:W-:-:S04]  /*5c80*/  F2FP.F16.F32.PACK_AB R3, RZ, R0 ;  /* 0x00000000ff03723e */ /* 0x000fc800000000ff */
[----:B------:R-:W-:-:S05]  /*5c90*/  PRMT R3, R3, 0x5410, RZ ;  /* 0x0000541003037816 */ /* 0x000fca00000000ff */
[----:B------:R0:W-:Y:S01]  /*5ca0*/  STG.E desc[UR36][R4.64], R3 ;  /* 0x0000000304007986 */ /* 0x0001e2000c101924 */
[----:B------:R-:W-:Y:S05]  /*5cb0*/  BRA `(.L_x_1752) ;  /* 0x0000000c00047947 */ /* 0x000fea0003800000 */
.L_x_1757:
[----:B------:R0:W-:Y:S01]  /*5cc0*/  STG.E.64 desc[UR36][R4.64], R28 ;  /* 0x0000001c04007986 */ /* 0x0001e2000c101b24 */
[----:B------:R-:W-:Y:S05]  /*5cd0*/  BRA `(.L_x_1752) ;  /* 0x0000000800fc7947 */ /* 0x000fea0003800000 */
.L_x_1747:
        /* <DEDUP_REMOVED lines=12> */
.L_x_1761:
[----:B------:R-:W-:-:S05]  /*5da0*/  CS2R R30, SRZ ;  /* 0x00000000001e7805 */ /* 0x000fca000001ff00 */
[----:B------:R0:W-:Y:S01]  /*5db0*/  STG.E.128 desc[UR36][R4.64], R28 ;  /* 0x0000001c04007986 */ /* 0x0001e2000c101d24 */
[----:B------:R-:W-:Y:S05]  /*5dc0*/  BRA `(.L_x_1752) ;  /* 0x0000000800c07947 */ /* 0x000fea0003800000 */
.L_x_1760:
        /* <DEDUP_REMOVED lines=25> */
.L_x_1765:
[----:B------:R-:W-:Y:S05]  /*5f60*/  BSYNC B0 ;  /* 0x0000000000007941 */ /* 0x000fea0003800000 */
.L_x_1764:
[----:B------:R-:W-:-:S05]  /*5f70*/  LOP3.LUT R7, R0, R7, RZ, 0xfc, !PT ;  /* 0x0000000700077212 */ /* 0x000fca00078efcff */
[----:B------:R0:W-:Y:S01]  /*5f80*/  STG.E.U8 desc[UR36][R4.64], R7 ;  /* 0x0000000704007986 */ /* 0x0001e2000c101124 */
[----:B------:R-:W-:Y:S05]  /*5f90*/  BRA `(.L_x_1752) ;  /* 0x00000008004c7947 */ /* 0x000fea0003800000 */
.L_x_1763:
        /* <DEDUP_REMOVED lines=17> */
.L_x_1767:
[----:B------:R-:W-:Y:S01]  /*60b0*/  IMAD.MOV.U32 R0, RZ, RZ, 0x7f ;  /* 0x0000007fff007424 */ /* 0x000fe200078e00ff */
[----:B------:R-:W-:-:S04]  /*60c0*/  ISETP.GT.U32.AND P0, PT, R3, 0x7f800000, PT ;  /* 0x7f8000000300780c */ /* 0x000fc80003f04070 */
[----:B------:R-:W-:-:S09]  /*60d0*/  SEL R0, R0, 0x7c, P0 ;  /* 0x0000007c00007807 */ /* 0x000fd20000000000 */
.L_x_1768:
[----:B------:R-:W-:Y:S05]  /*60e0*/  BSYNC B0 ;  /* 0x0000000000007941 */ /* 0x000fea0003800000 */
.L_x_1766:
[----:B------:R-:W-:-:S04]  /*60f0*/  LOP3.LUT R3, R7, 0x80000000, RZ, 0xc0, !PT ;  /* 0x8000000007037812 */ /* 0x000fc800078ec0ff */
[----:B------:R-:W-:-:S04]  /*6100*/  SHF.R.U32.HI R3, RZ, 0x18, R3 ;  /* 0x00000018ff037819 */ /* 0x000fc80000011603 */
[----:B------:R-:W-:-:S05]  /*6110*/  LOP3.LUT R3, R0, R3, RZ, 0xfc, !PT ;  /* 0x0000000300037212 */ /* 0x000fca00078efcff */
[----:B------:R0:W-:Y:S01]  /*6120*/  STG.E.U8 desc[UR36][R4.64], R3 ;  /* 0x0000000304007986 */ /* 0x0001e2000c101124 */
[----:B------:R-:W-:Y:S05]  /*6130*/  BRA `(.L_x_1752) ;  /* 0x0000000400e47947 */ /* 0x000fea0003800000 */
.L_x_1762:
[----:B------:R-:W-:Y:S01]  /*6140*/  UMOV UR4, 0xf0000000 ;  /* 0xf000000000047882 */ /* 0x000fe20000000000 */
[----:B------:R-:W-:Y:S01]  /*6150*/  UMOV UR5, 0x380fffff ;  /* 0x380fffff00057882 */ /* 0x000fe20000000000 */
[----:B------:R-:W0:Y:S01]  /*6160*/  F2F.F32.F64 R0, R28 ;  /* 0x0000001c00007310 */ /* 0x000e220000301000 */
[----:B------:R-:W-:-:S14]  /*6170*/  DSETP.GEU.AND P0, PT, |R28|, UR4, PT ;  /* 0x000000041c007e2a */ /* 0x000fdc000bf0e200 */
[----:B0-----:R-:W-:-:S05]  /*6180*/  @!P0 FMUL R0, R0, 1.175494350822287508e-38 ;  /* 0x0080000000008820 */ /* 0x001fca0000400000 */
[----:B------:R-:W-:-:S05]  /*6190*/  F2FP.BF16.F32.PACK_AB R0, RZ, R0 ;  /* 0x00000000ff00723e */ /* 0x000fca00000010ff */
[----:B------:R0:W-:Y:S01]  /*61a0*/  STG.E.U16 desc[UR36][R4.64], R0 ;  /* 0x0000000004007986 */ /* 0x0001e2000c101524 */
[----:B------:R-:W-:Y:S05]  /*61b0*/  BRA `(.L_x_1752) ;  /* 0x0000000400c47947 */ /* 0x000fea0003800000 */
.L_x_1759:
        /* <DEDUP_REMOVED lines=11> */
.L_x_1771:
        /* <DEDUP_REMOVED lines=21> */
.L_x_1774:
[----:B------:R-:W-:-:S04]  /*63c0*/  LOP3.LUT R0, R7, 0x80000000, RZ, 0xc0, !PT ;  /* 0x8000000007007812 */ /* 0x000fc800078ec0ff */
[----:B------:R-:W-:-:S04]  /*63d0*/  SHF.R.U32.HI R0, RZ, 0x18, R0 ;  /* 0x00000018ff007819 */ /* 0x000fc80000011600 */
[----:B------:R-:W-:-:S07]  /*63e0*/  LOP3.LUT R0, R3, R0, RZ, 0xfc, !PT ;  /* 0x0000000003007212 */ /* 0x000fce00078efcff */
.L_x_1773:
[----:B------:R-:W-:Y:S05]  /*63f0*/  BSYNC B0 ;  /* 0x0000000000007941 */ /* 0x000fea0003800000 */
.L_x_1772:
[----:B------:R0:W-:Y:S01]  /*6400*/  STG.E.U8 desc[UR36][R4.64], R0 ;  /* 0x0000000004007986 */ /* 0x0001e2000c101124 */
[----:B------:R-:W-:Y:S05]  /*6410*/  BRA `(.L_x_1752) ;  /* 0x00000004002c7947 */ /* 0x000fea0003800000 */
.L_x_1770:
        /* <DEDUP_REMOVED lines=21> */
.L_x_1777:
[----:B------:R-:W-:-:S04]  /*6570*/  LOP3.LUT R0, R7, 0x80000000, RZ, 0xc0, !PT ;  /* 0x8000000007007812 */ /* 0x000fc800078ec0ff */
[----:B------:R-:W-:-:S04]  /*6580*/  SHF.R.U32.HI R0, RZ, 0x18, R0 ;  /* 0x00000018ff007819 */ /* 0x000fc80000011600 */
[----:B------:R-:W-:-:S07]  /*6590*/  LOP3.LUT R0, R3, R0, RZ, 0xfc, !PT ;  /* 0x0000000003007212 */ /* 0x000fce00078efcff */
.L_x_1776:
[----:B------:R-:W-:Y:S05]  /*65a0*/  BSYNC B0 ;  /* 0x0000000000007941 */ /* 0x000fea0003800000 */
.L_x_1775:
[----:B------:R0:W-:Y:S01]  /*65b0*/  STG.E.U8 desc[UR36][R4.64], R0 ;  /* 0x0000000004007986 */ /* 0x0001e2000c101124 */
[----:B------:R-:W-:Y:S05]  /*65c0*/  BRA `(.L_x_1752) ;  /* 0x0000000000c07947 */ /* 0x000fea0003800000 */
.L_x_1769:
        /* <DEDUP_REMOVED lines=26> */
.L_x_1751:
        /* <DEDUP_REMOVED lines=16> */
.L_x_1780:
[----:B------:R-:W-:Y:S05]  /*6870*/  BRA `(.L_x_1752) ;  /* 0x0000000000147947 */ /* 0x000fea0003800000 */
.L_x_1779:
[----:B------:R-:W0:Y:S02]  /*6880*/  F2I.U64.F64.TRUNC R28, R28 ;  /* 0x0000001c001c7311 */ /* 0x000e24000030d800 */
[----:B0-----:R0:W-:Y:S01]  /*6890*/  STG.E.64 desc[UR36][R4.64], R28 ;  /* 0x0000001c04007986 */ /* 0x0011e2000c101b24 */
[----:B------:R-:W-:Y:S05]  /*68a0*/  BRA `(.L_x_1752) ;  /* 0x0000000000087947 */ /* 0x000fea0003800000 */
.L_x_1778:
[----:B------:R-:W0:Y:S02]  /*68b0*/  F2I.U32.F64.TRUNC R29, R28 ;  /* 0x0000001c001d7311 */ /* 0x000e24000030d000 */
[----:B0-----:R0:W-:Y:S02]  /*68c0*/  STG.E desc[UR36][R4.64], R29 ;  /* 0x0000001d04007986 */ /* 0x0011e4000c101924 */
.L_x_1752:
        /* <DEDUP_REMOVED lines=24> */
.L_x_1784:
[----:B------:R-:W0:Y:S02]  /*6a50*/  F2I.S64.F64.TRUNC R24, R24 ;  /* 0x0000001800187311 */ /* 0x000e24000030d900 */
[----:B0-----:R-:W-:-:S05]  /*6a60*/  IMAD.MOV.U32 R3, RZ, RZ, R24 ;  /* 0x000000ffff037224 */ /* 0x001fca00078e0018 */
[----:B------:R0:W-:Y:S01]  /*6a70*/  STG.E.U8 desc[UR36][R4.64], R3 ;  /* 0x0000000304007986 */ /* 0x0001e2000c101124 */
[----:B------:R-:W-:Y:S05]  /*6a80*/  BRA `(.L_x_1786) ;  /* 0x0000000c00f07947 */ /* 0x000fea0003800000 */
.L_x_1783:
        /* <DEDUP_REMOVED lines=9> */
.L_x_1788:
[----:B------:R-:W0:Y:S02]  /*6b20*/  F2I.F64.TRUNC R25, R24 ;  /* 0x0000001800197311 */ /* 0x000e24000030d100 */
[----:B0-----:R0:W-:Y:S01]  /*6b30*/  STG.E desc[UR36][R4.64], R25 ;  /* 0x0000001904007986 */ /* 0x0011e2000c101924 */
[----:B------:R-:W-:Y:S05]  /*6b40*/  BRA `(.L_x_1786) ;  /* 0x0000000c00c07947 */ /* 0x000fea0003800000 */
.L_x_1787:
[----:B------:R-:W0:Y:S02]  /*6b50*/  F2I.F64.TRUNC R25, R24 ;  /* 0x0000001800197311 */ /* 0x000e24000030d100 */
[----:B0-----:R0:W-:Y:S01]  /*6b60*/  STG.E.U16 desc[UR36][R4.64], R25 ;  /* 0x0000001904007986 */ /* 0x0011e2000c101524 */
[----:B------:R-:W-:Y:S05]  /*6b70*/  BRA `(.L_x_1786) ;  /* 0x0000000c00b47947 */ /* 0x000fea0003800000 */
.L_x_1782:
        /* <DEDUP_REMOVED lines=13> */
.L_x_1790:
        /* <DEDUP_REMOVED lines=8> */
.L_x_1789:
        /* <DEDUP_REMOVED lines=14> */
.L_x_1792:
        /* <DEDUP_REMOVED lines=9> */
.L_x_1791:
[----:B------:R0:W-:Y:S01]  /*6e40*/  STG.E.64 desc[UR36][R4.64], R24 ;  /* 0x0000001804007986 */ /* 0x0001e2000c101b24 */
[----:B------:R-:W-:Y:S05]  /*6e50*/  BRA `(.L_x_1786) ;  /* 0x0000000800fc7947 */ /* 0x000fea0003800000 */
.L_x_1781:
        /* <DEDUP_REMOVED lines=12> */
.L_x_1795:
[----:B------:R-:W-:-:S05]  /*6f20*/  CS2R R26, SRZ ;  /* 0x00000000001a7805 */ /* 0x000fca000001ff00 */
[----:B------:R0:W-:Y:S01]  /*6f30*/  STG.E.128 desc[UR36][R4.64], R24 ;  /* 0x0000001804007986 */ /* 0x0001e2000c101d24 */
[----:B------:R-:W-:Y:S05]  /*6f40*/  BRA `(.L_x_1786) ;  /* 0x0000000800c07947 */ /* 0x000fea0003800000 */
.L_x_1794:
        /* <DEDUP_REMOVED lines=25> */
.L_x_1799:
[----:B------:R-:W-:Y:S05]  /*70e0*/  BSYNC B0 ;  /* 0x0000000000007941 */ /* 0x000fea0003800000 */
.L_x_1798:
[----:B------:R-:W-:-:S05]  /*70f0*/  LOP3.LUT R7, R0, R7, RZ, 0xfc, !PT ;  /* 0x0000000700077212 */ /* 0x000fca00078efcff */
[----:B------:R0:W-:Y:S01]  /*7100*/  STG.E.U8 desc[UR36][R4.64], R7 ;  /* 0x0000000704007986 */ /* 0x0001e2000c101124 */
[----:B------:R-:W-:Y:S05]  /*7110*/  BRA `(.L_x_1786) ;  /* 0x00000008004c7947 */ /* 0x000fea0003800000 */
.L_x_1797:
        /* <DEDUP_REMOVED lines=17> */
.L_x_1801:
[----:B------:R-:W-:Y:S01]  /*7230*/  IMAD.MOV.U32 R0, RZ, RZ, 0x7f ;  /* 0x0000007fff007424 */ /* 0x000fe200078e00ff */
[----:B------:R-:W-:-:S04]  /*7240*/  ISETP.GT.U32.AND P0, PT, R3, 0x7f800000, PT ;  /* 0x7f8000000300780c */ /* 0x000fc80003f04070 */
[----:B------:R-:W-:-:S09]  /*7250*/  SEL R0, R0, 0x7c, P0 ;  /* 0x0000007c00007807 */ /* 0x000fd20000000000 */
.L_x_1802:
[----:B------:R-:W-:Y:S05]  /*7260*/  BSYNC B0 ;  /* 0x0000000000007941 */ /* 0x000fea0003800000 */
.L_x_1800:
[----:B------:R-:W-:-:S04]  /*7270*/  LOP3.LUT R3, R7, 0x80000000, RZ, 0xc0, !PT ;  /* 0x8000000007037812 */ /* 0x000fc800078ec0ff */
[----:B------:R-:W-:-:S04]  /*7280*/  SHF.R.U32.HI R3, RZ, 0x18, R3 ;  /* 0x00000018ff037819 */ /* 0x000fc80000011603 */
[----:B------:R-:W-:-:S05]  /*7290*/  LOP3.LUT R3, R0, R3, RZ, 0xfc, !PT ;  /* 0x0000000300037212 */ /* 0x000fca00078efcff */
[----:B------:R0:W-:Y:S01]  /*72a0*/  STG.E.U8 desc[UR36][R4.64], R3 ;  /* 0x0000000304007986 */ /* 0x0001e2000c101124 */
[----:B------:R-:W-:Y:S05]  /*72b0*/  BRA `(.L_x_1786) ;  /* 0x0000000400e47947 */ /* 0x000fea0003800000 */
.L_x_1796:
        /* <DEDUP_REMOVED lines=8> */
.L_x_1793:
        /* <DEDUP_REMOVED lines=11> */
.L_x_1805:
        /* <DEDUP_REMOVED lines=21> */
.L_x_1808:
[----:B------:R-:W-:-:S04]  /*7540*/  LOP3.LUT R0, R7, 0x80000000, RZ, 0xc0, !PT ;  /* 0x8000000007007812 */ /* 0x000fc800078ec0ff */
[----:B------:R-:W-:-:S04]  /*7550*/  SHF.R.U32.HI R0, RZ, 0x18, R0 ;  /* 0x00000018ff007819 */ /* 0x000fc80000011600 */
[----:B------:R-:W-:-:S07]  /*7560*/  LOP3.LUT R0, R3, R0, RZ, 0xfc, !PT ;  /* 0x0000000003007212 */ /* 0x000fce00078efcff */
.L_x_1807:
[----:B------:R-:W-:Y:S05]  /*7570*/  BSYNC B0 ;  /* 0x0000000000007941 */ /* 0x000fea0003800000 */
.L_x_1806:
[----:B------:R3:W-:Y:S01]  /*7580*/  STG.E.U8 desc[UR36][R4.64], R0 ;  /* 0x0000000004007986 */ /* 0x0007e2000c101124 */
[----:B------:R-:W-:Y:S05]  /*7590*/  BRA `(.L_x_1786) ;  /* 0x00000004002c7947 */ /* 0x000fea0003800000 */
.L_x_1804:
        /* <DEDUP_REMOVED lines=21> */
.L_x_1811:
[----:B------:R-:W-:-:S04]  /*76f0*/  LOP3.LUT R0, R7, 0x80000000, RZ, 0xc0, !PT ;  /* 0x8000000007007812 */ /* 0x000fc800078ec0ff */
[----:B------:R-:W-:-:S04]  /*7700*/  SHF.R.U32.HI R0, RZ, 0x18, R0 ;  /* 0x00000018ff007819 */ /* 0x000fc80000011600 */
[----:B------:R-:W-:-:S07]  /*7710*/  LOP3.LUT R0, R3, R0, RZ, 0xfc, !PT ;  /* 0x0000000003007212 */ /* 0x000fce00078efcff */
.L_x_1810:
[----:B------:R-:W-:Y:S05]  /*7720*/  BSYNC B0 ;  /* 0x0000000000007941 */ /* 0x000fea0003800000 */
.L_x_1809:
[----:B------:R0:W-:Y:S01]  /*7730*/  STG.E.U8 desc[UR36][R4.64], R0 ;  /* 0x0000000004007986 */ /* 0x0001e2000c101124 */
[----:B------:R-:W-:Y:S05]  /*7740*/  BRA `(.L_x_1786) ;  /* 0x0000000000c07947 */ /* 0x000fea0003800000 */
.L_x_1803:
        /* <DEDUP_REMOVED lines=26> */
.L_x_1785:
        /* <DEDUP_REMOVED lines=16> */
.L_x_1814:
[----:B------:R-:W-:Y:S05]  /*79f0*/  BRA `(.L_x_1786) ;  /* 0x0000000000147947 */ /* 0x000fea0003800000 */
.L_x_1813:
[----:B------:R-:W0:Y:S02]  /*7a00*/  F2I.U64.F64.TRUNC R24, R24 ;  /* 0x0000001800187311 */ /* 0x000e24000030d800 */
[----:B0-----:R1:W-:Y:S01]  /*7a10*/  STG.E.64 desc[UR36][R4.64], R24 ;  /* 0x0000001804007986 */ /* 0x0013e2000c101b24 */
[----:B------:R-:W-:Y:S05]  /*7a20*/  BRA `(.L_x_1786) ;  /* 0x0000000000087947 */ /* 0x000fea0003800000 */
.L_x_1812:
[----:B------:R-:W0:Y:S02]  /*7a30*/  F2I.U32.F64.TRUNC R25, R24 ;  /* 0x0000001800197311 */ /* 0x000e24000030d000 */
[----:B0-----:R2:W-:Y:S02]  /*7a40*/  STG.E desc[UR36][R4.64], R25 ;  /* 0x0000001904007986 */ /* 0x0015e4000c101924 */
.L_x_1786:
[----:B------:R-:W-:-:S07]  /*7a50*/  VIADD R22, R22, 0x80 ;  /* 0x0000008016167836 */ /* 0x000fce0000000000 */
.L_x_1746:
[----:B------:R-:W-:Y:S05]  /*7a60*/  BSYNC B6 ;  /* 0x0000000000067941 */ /* 0x000fea0003800000 */
.L_x_1745:
[----:B------:R-:W-:-:S13]  /*7a70*/  ISETP.GE.AND P0, PT, R22, R19, PT ;  /* 0x000000131600720c */ /* 0x000fda0003f06270 */
[----:B------:R-:W-:Y:S05]  /*7a80*/  @P0 EXIT ;  /* 0x000000000000094d */ /* 0x000fea0003800000 */
[----:B01234-:R-:W0:Y:S01]  /*7a90*/  LDC.64 R4, c[0x0][0x230] ;  /* 0x00008c00ff047b82 */ /* 0x01fe220000000a00 */
        /* <DEDUP_REMOVED lines=19> */
.L_x_1818:
[----:B------:R-:W0:Y:S02]  /*7bd0*/  F2I.S64.F64.TRUNC R16, R16 ;  /* 0x0000001000107311 */ /* 0x000e24000030d900 */
[----:B0-----:R-:W-:-:S05]  /*7be0*/  IMAD.MOV.U32 R3, RZ, RZ, R16 ;  /* 0x000000ffff037224 */ /* 0x001fca00078e0010 */
[----:B------:R-:W-:Y:S01]  /*7bf0*/  STG.E.U8 desc[UR36][R4.64], R3 ;  /* 0x0000000304007986 */ /* 0x000fe2000c101124 */
[----:B------:R-:W-:Y:S05]  /*7c00*/  EXIT ;  /* 0x000000000000794d */ /* 0x000fea0003800000 */
.L_x_1817:
        /* <DEDUP_REMOVED lines=9> */
.L_x_1821:
[----:B------:R-:W0:Y:S02]  /*7ca0*/  F2I.F64.TRUNC R17, R16 ;  /* 0x0000001000117311 */ /* 0x000e24000030d100 */
[----:B0-----:R-:W-:Y:S01]  /*7cb0*/  STG.E desc[UR36][R4.64], R17 ;  /* 0x0000001104007986 */ /* 0x001fe2000c101924 */
[----:B------:R-:W-:Y:S05]  /*7cc0*/  EXIT ;  /* 0x000000000000794d */ /* 0x000fea0003800000 */
.L_x_1820:
[----:B------:R-:W0:Y:S02]  /*7cd0*/  F2I.F64.TRUNC R17, R16 ;  /* 0x0000001000117311 */ /* 0x000e24000030d100 */
[----:B0-----:R-:W-:Y:S01]  /*7ce0*/  STG.E.U16 desc[UR36][R4.64], R17 ;  /* 0x0000001104007986 */ /* 0x001fe2000c101524 */
[----:B------:R-:W-:Y:S05]  /*7cf0*/  EXIT ;  /* 0x000000000000794d */ /* 0x000fea0003800000 */
.L_x_1816:
        /* <DEDUP_REMOVED lines=11> */
[----:B------:R-:W-:Y:S01]  /*7db0*/  STG.E desc[UR36][R4.64], R3 ;  /* 0x0000000304007986 */ /* 0x000fe2000c101924 */
[----:B------:R-:W-:Y:S05]  /*7dc0*/  EXIT ;  /* 0x000000000000794d */ /* 0x000fea0003800000 */
.L_x_1823:
[----:B------:R-:W-:Y:S01]  /*7dd0*/  UMOV UR4, 0xf0000000 ;  /* 0xf000000000047882 */ /* 0x000fe20000000000 */
[----:B------:R-:W-:Y:S01]  /*7de0*/  UMOV UR5, 0x380fffff ;  /* 0x380fffff00057882 */ /* 0x000fe20000000000 */
[----:B------:R-:W0:Y:S01]  /*7df0*/  F2F.F32.F64 R0, R16 ;  /* 0x0000001000007310 */ /* 0x000e220000301000 */
[----:B------:R-:W-:-:S14]  /*7e00*/  DSETP.GEU.AND P0, PT, |R16|, UR4, PT ;  /* 0x0000000410007e2a */ /* 0x000fdc000bf0e200 */
[----:B0-----:R-:W-:-:S05]  /*7e10*/  @!P0 FMUL R0, R0, 1.175494350822287508e-38 ;  /* 0x0080000000008820 */ /* 0x001fca0000400000 */
[----:B------:R-:W-:-:S05]  /*7e20*/  F2FP.F16.F32.PACK_AB R0, RZ, R0 ;  /* 0x00000000ff00723e */ /* 0x000fca00000000ff */
[----:B------:R-:W-:Y:S01]  /*7e30*/  STG.E.U16 desc[UR36][R4.64], R0 ;  /* 0x0000000004007986 */ /* 0x000fe2000c101524 */
[----:B------:R-:W-:Y:S05]  /*7e40*/  EXIT ;  /* 0x000000000000794d */ /* 0x000fea0003800000 */
.L_x_1822:
        /* <DEDUP_REMOVED lines=12> */
[----:B------:R-:W-:Y:S01]  /*7f10*/  STG.E.64 desc[UR36][R4.64], R2 ;  /* 0x0000000204007986 */ /* 0x000fe2000c101b24 */
[----:B------:R-:W-:Y:S05]  /*7f20*/  EXIT ;  /* 0x000000000000794d */ /* 0x000fea0003800000 */
.L_x_1825:
[----:B------:R-:W-:Y:S01]  /*7f30*/  UMOV UR4, 0xf0000000 ;  /* 0xf000000000047882 */ /* 0x000fe20000000000 */
[----:B------:R-:W-:Y:S01]  /*7f40*/  UMOV UR5, 0x380fffff ;  /* 0x380fffff00057882 */ /* 0x000fe20000000000 */
[----:B------:R-:W0:Y:S01]  /*7f50*/  F2F.F32.F64 R0, R16 ;  /* 0x0000001000007310 */ /* 0x000e220000301000 */
[----:B------:R-:W-:-:S14]  /*7f60*/  DSETP.GEU.AND P0, PT, |R16|, UR4, PT ;  /* 0x0000000410007e2a */ /* 0x000fdc000bf0e200 */
[----:B0-----:R-:W-:-:S05]  /*7f70*/  @!P0 FMUL R0, R0, 1.175494350822287508e-38 ;  /* 0x0080000000008820 */ /* 0x001fca0000400000 */
[----:B------:R-:W-:-:S04]  /*7f80*/  F2FP.F16.F32.PACK_AB R3, RZ, R0 ;  /* 0x00000000ff03723e */ /* 0x000fc800000000ff */
[----:B------:R-:W-:-:S05]  /*7f90*/  PRMT R3, R3, 0x5410, RZ ;  /* 0x0000541003037816 */ /* 0x000fca00000000ff */
[----:B------:R-:W-:Y:S01]  /*7fa0*/  STG.E desc[UR36][R4.64], R3 ;  /* 0x0000000304007986 */ /* 0x000fe2000c101924 */
[----:B------:R-:W-:Y:S05]  /*7fb0*/  EXIT ;  /* 0x000000000000794d */ /* 0x000fea0003800000 */
.L_x_1824:
[----:B------:R-:W-:Y:S01]  /*7fc0*/  STG.E.64 desc[UR36][R4.64], R16 ;  /* 0x0000001004007986 */ /* 0x000fe2000c101b24 */
[----:B------:R-:W-:Y:S05]  /*7fd0*/  EXIT ;  /* 0x000000000000794d */ /* 0x000fea0003800000 */
.L_x_1815:
        /* <DEDUP_REMOVED lines=12> */
.L_x_1828:
[----:B------:R-:W-:-:S05]  /*80a0*/  CS2R R18, SRZ ;  /* 0x0000000000127805 */ /* 0x000fca000001ff00 */
[----:B------:R-:W-:Y:S01]  /*80b0*/  STG.E.128 desc[UR36][R4.64], R16 ;  /* 0x0000001004007986 */ /* 0x000fe2000c101d24 */
[----:B------:R-:W-:Y:S05]  /*80c0*/  EXIT ;  /* 0x000000000000794d */ /* 0x000fea0003800000 */
.L_x_1827:
        /* <DEDUP_REMOVED lines=25> */
.L_x_1832:
[----:B------:R-:W-:Y:S05]  /*8260*/  BSYNC B0 ;  /* 0x0000000000007941 */ /* 0x000fea0003800000 */
.L_x_1831:
[----:B------:R-:W-:-:S05]  /*8270*/  LOP3.LUT R3, R0, R3, RZ, 0xfc, !PT ;  /* 0x0000000300037212 */ /* 0x000fca00078efcff */
[----:B------:R-:W-:Y:S01]  /*8280*/  STG.E.U8 desc[UR36][R4.64], R3 ;  /* 0x0000000304007986 */ /* 0x000fe2000c101124 */
[----:B------:R-:W-:Y:S05]  /*8290*/  EXIT ;  /* 0x000000000000794d */ /* 0x000fea0003800000 */
.L_x_1830:
        /* <DEDUP_REMOVED lines=17> */
.L_x_1834:
[----:B------:R-:W-:Y:S01]  /*83b0*/  IMAD.MOV.U32 R0, RZ, RZ, 0x7f ;  /* 0x0000007fff007424 */ /* 0x000fe200078e00ff */
[----:B------:R-:W-:-:S04]  /*83c0*/  ISETP.GT.U32.AND P0, PT, R2, 0x7f800000, PT ;  /* 0x7f8000000200780c */ /* 0x000fc80003f04070 */
[----:B------:R-:W-:-:S09]  /*83d0*/  SEL R0, R0, 0x7c, P0 ;  /* 0x0000007c00007807 */ /* 0x000fd20000000000 */
.L_x_1835:
[----:B------:R-:W-:Y:S05]  /*83e0*/  BSYNC B0 ;  /* 0x0000000000007941 */ /* 0x000fea0003800000 */
.L_x_1833:
[----:B------:R-:W-:-:S04]  /*83f0*/  LOP3.LUT R2, R3, 0x80000000, RZ, 0xc0, !PT ;  /* 0x8000000003027812 */ /* 0x000fc800078ec0ff */
[----:B------:R-:W-:-:S04]  /*8400*/  SHF.R.U32.HI R3, RZ, 0x18, R2 ;  /* 0x00000018ff037819 */ /* 0x000fc80000011602 */
[----:B------:R-:W-:-:S05]  /*8410*/  LOP3.LUT R3, R0, R3, RZ, 0xfc, !PT ;  /* 0x0000000300037212 */ /* 0x000fca00078efcff */
[----:B------:R-:W-:Y:S01]  /*8420*/  STG.E.U8 desc[UR36][R4.64], R3 ;  /* 0x0000000304007986 */ /* 0x000fe2000c101124 */
[----:B------:R-:W-:Y:S05]  /*8430*/  EXIT ;  /* 0x000000000000794d */ /* 0x000fea0003800000 */
.L_x_1829:
[----:B------:R-:W-:Y:S01]  /*8440*/  UMOV UR4, 0xf0000000 ;  /* 0xf000000000047882 */ /* 0x000fe20000000000 */
[----:B------:R-:W-:Y:S01]  /*8450*/  UMOV UR5, 0x380fffff ;  /* 0x380fffff00057882 */ /* 0x000fe20000000000 */
[----:B------:R-:W0:Y:S01]  /*8460*/  F2F.F32.F64 R0, R16 ;  /* 0x0000001000007310 */ /* 0x000e220000301000 */
[----:B------:R-:W-:-:S14]  /*8470*/  DSETP.GEU.AND P0, PT, |R16|, UR4, PT ;  /* 0x0000000410007e2a */ /* 0x000fdc000bf0e200 */
[----:B0-----:R-:W-:-:S05]  /*8480*/  @!P0 FMUL R0, R0, 1.175494350822287508e-38 ;  /* 0x0080000000008820 */ /* 0x001fca0000400000 */
[----:B------:R-:W-:-:S05]  /*8490*/  F2FP.BF16.F32.PACK_AB R0, RZ, R0 ;  /* 0x00000000ff00723e */ /* 0x000fca00000010ff */
[----:B------:R-:W-:Y:S01]  /*84a0*/  STG.E.U16 desc[UR36][R4.64], R0 ;  /* 0x0000000004007986 */ /* 0x000fe2000c101524 */
[----:B------:R-:W-:Y:S05]  /*84b0*/  EXIT ;  /* 0x000000000000794d */ /* 0x000fea0003800000 */
.L_x_1826:
        /* <DEDUP_REMOVED lines=11> */
.L_x_1838:
        /* <DEDUP_REMOVED lines=21> */
.L_x_1841:
[----:B------:R-:W-:-:S04]  /*86c0*/  LOP3.LUT R2, R7, 0x80000000, RZ, 0xc0, !PT ;  /* 0x8000000007027812 */ /* 0x000fc800078ec0ff */
[----:B------:R-:W-:-:S04]  /*86d0*/  SHF.R.U32.HI R3, RZ, 0x18, R2 ;  /* 0x00000018ff037819 */ /* 0x000fc80000011602 */
[----:B------:R-:W-:-:S04]  /*86e0*/  LOP3.LUT R0, R0, R3, RZ, 0xfc, !PT ;  /* 0x0000000300007212 */ /* 0x000fc800078efcff */
[----:B------:R-:W-:-:S07]  /*86f0*/  PRMT R2, R0, 0x7610, R2 ;  /* 0x0000761000027816 */ /* 0x000fce0000000002 */
.L_x_1840:
[----:B------:R-:W-:Y:S05]  /*8700*/  BSYNC B0 ;  /* 0x0000000000007941 */ /* 0x000fea0003800000 */
.L_x_1839:
[----:B------:R-:W-:Y:S01]  /*8710*/  STG.E.U8 desc[UR36][R4.64], R2 ;  /* 0x0000000204007986 */ /* 0x000fe2000c101124 */
[----:B------:R-:W-:Y:S05]  /*8720*/  EXIT ;  /* 0x000000000000794d */ /* 0x000fea0003800000 */
.L_x_1837:
        /* <DEDUP_REMOVED lines=21> */
.L_x_1844:
[----:B------:R-:W-:-:S04]  /*8880*/  LOP3.LUT R2, R7, 0x80000000, RZ, 0xc0, !PT ;  /* 0x8000000007027812 */ /* 0x000fc800078ec0ff */
[----:B------:R-:W-:-:S04]  /*8890*/  SHF.R.U32.HI R3, RZ, 0x18, R2 ;  /* 0x00000018ff037819 */ /* 0x000fc80000011602 */
[----:B------:R-:W-:-:S04]  /*88a0*/  LOP3.LUT R0, R0, R3, RZ, 0xfc, !PT ;  /* 0x0000000300007212 */ /* 0x000fc800078efcff */
[----:B------:R-:W-:-:S07]  /*88b0*/  PRMT R2, R0, 0x7610, R2 ;  /* 0x0000761000027816 */ /* 0x000fce0000000002 */
.L_x_1843:
[----:B------:R-:W-:Y:S05]  /*88c0*/  BSYNC B0 ;  /* 0x0000000000007941 */ /* 0x000fea0003800000 */
.L_x_1842:
[----:B------:R-:W-:Y:S01]  /*88d0*/  STG.E.U8 desc[UR36][R4.64], R2 ;  /* 0x0000000204007986 */ /* 0x000fe2000c101124 */
[----:B------:R-:W-:Y:S05]  /*88e0*/  EXIT ;  /* 0x000000000000794d */ /* 0x000fea0003800000 */
.L_x_1836:
        /* <DEDUP_REMOVED lines=26> */
.L_x_1819:
        /* <DEDUP_REMOVED lines=16> */
.L_x_1847:
[----:B------:R-:W-:Y:S05]  /*8b90*/  EXIT ;  /* 0x000000000000794d */ /* 0x000fea0003800000 */
.L_x_1846:
[----:B------:R-:W0:Y:S02]  /*8ba0*/  F2I.U64.F64.TRUNC R16, R16 ;  /* 0x0000001000107311 */ /* 0x000e24000030d800 */
[----:B0-----:R-:W-:Y:S01]  /*8bb0*/  STG.E.64 desc[UR36][R4.64], R16 ;  /* 0x0000001004007986 */ /* 0x001fe2000c101b24 */
[----:B------:R-:W-:Y:S05]  /*8bc0*/  EXIT ;  /* 0x000000000000794d */ /* 0x000fea0003800000 */
.L_x_1845:
[----:B------:R-:W0:Y:S02]  /*8bd0*/  F2I.U32.F64.TRUNC R17, R16 ;  /* 0x0000001000117311 */ /* 0x000e24000030d000 */
[----:B0-----:R-:W-:Y:S01]  /*8be0*/  STG.E desc[UR36][R4.64], R17 ;  /* 0x0000001104007986 */ /* 0x001fe2000c101924 */
[----:B------:R-:W-:Y:S05]  /*8bf0*/  EXIT ;  /* 0x000000000000794d */ /* 0x000fea0003800000 */
.L_x_1848:
        /* <DEDUP_REMOVED lines=16> */
.L_x_1960:


//--------------------- .text._ZN2at6native18elementwise_kernelILi128ELi2EZNS0_22gpu_kernel_impl_nocastIZZZNS0_46_GLOBAL__N__5fd40885_13_AmpKernels_cu_3810c27339_amp_non_finite_check_and_unscale_cuda_ERNS_6TensorES5_RKS4_ENKUlvE_clEvENKUlvE_clEvEUldE_EEvRNS_18TensorIteratorBaseERKT_EUliE_EEviT1_ --------------------------
	.section	.text._ZN2at6native18elementwise_kernelILi128ELi2EZNS0_22gpu_kernel_impl_nocastIZZZNS0_46_GLOBAL__N__5fd40885_13_AmpKernels_cu_3810c27339_amp_non_finite_check_and_unscale_cuda_ERNS_6TensorES5_RKS4_ENKUlvE_clEvENKUlvE_clEvEUldE_EEvRNS_18TensorIteratorBaseERKT_EUliE_EEviT1_,"ax",@progbits
	.align	128
        .global         _ZN2at6native18elementwise_kernelILi128ELi2EZNS0_22gpu_kernel_impl_nocastIZZZNS0_46_GLOBAL__N__5fd40885_13_AmpKernels_cu_3810c27339_amp_non_finite_check_and_unscale_cuda_ERNS_6TensorES5_RKS4_ENKUlvE_clEvENKUlvE_clEvEUldE_EEvRNS_18TensorIteratorBaseERKT_EUliE_EEviT1_
        .type           _ZN2at6native18elementwise_kernelILi128ELi2EZNS0_22gpu_kernel_impl_nocastIZZZNS0_46_GLOBAL__N__5fd40885_13_AmpKernels_cu_3810c27339_amp_non_finite_check_and_unscale_cuda_ERNS_6TensorES5_RKS4_ENKUlvE_clEvENKUlvE_clEvEUldE_EEvRNS_18TensorIteratorBaseERKT_EUliE_EEviT1_,@function
        .size           _ZN2at6native18elementwise_kernelILi128ELi2EZNS0_22gpu_kernel_impl_nocastIZZZNS0_46_GLOBAL__N__5fd40885_13_AmpKernels_cu_3810c27339_amp_non_finite_check_and_unscale_cuda_ERNS_6TensorES5_RKS4_ENKUlvE_clEvENKUlvE_clEvEUldE_EEvRNS_18TensorIteratorBaseERKT_EUliE_EEviT1_,(.L_x_1961 - _ZN2at6native18elementwise_kernelILi128ELi2EZNS0_22gpu_kernel_impl_nocastIZZZNS0_46_GLOBAL__N__5fd40885_13_AmpKernels_cu_3810c27339_amp_non_finite_check_and_unscale_cuda_ERNS_6TensorES5_RKS4_ENKUlvE_clEvENKUlvE_clEvEUldE_EEvRNS_18TensorIteratorBaseERKT_EUliE_EEviT1_)
        .other          _ZN2at6native18elementwise_kernelILi128ELi2EZNS0_22gpu_kernel_impl_nocastIZZZNS0_46_GLOBAL__N__5fd40885_13_AmpKernels_cu_3810c27339_amp_non_finite_check_and_unscale_cuda_ERNS_6TensorES5_RKS4_ENKUlvE_clEvENKUlvE_clEvEUldE_EEvRNS_18TensorIteratorBaseERKT_EUliE_EEviT1_,@"STO_CUDA_ENTRY STV_DEFAULT"
_ZN2at6native18elementwise_kernelILi128ELi2EZNS0_22gpu_kernel_impl_nocastIZZZNS0_46_GLOBAL__N__5fd40885_13_AmpKernels_cu_3810c27339_amp_non_finite_check_and_unscale_cuda_ERNS_6TensorES5_RKS4_ENKUlvE_clEvENKUlvE_clEvEUldE_EEvRNS_18TensorIteratorBaseERKT_EUliE_EEviT1_:
.text._ZN2at6native18elementwise_kernelILi128ELi2EZNS0_22gpu_kernel_impl_nocastIZZZNS0_46_GLOBAL__N__5fd40885_13_AmpKernels_cu_3810c27339_amp_non_finite_check_and_unscale_cuda_ERNS_6TensorES5_RKS4_ENKUlvE_clEvENKUlvE_clEvEUldE_EEvRNS_18TensorIteratorBaseERKT_EUliE_EEviT1_:
        /* <DEDUP_REMOVED lines=298> */
[----:B------:R-:W-:Y:S02]  /*12a0*/  @P0 IMAD.MOV.U32 R8, RZ, RZ, RZ ;  /* 0x000000ffff080224 */ /* 0x000fe400078e00ff */
[----:B------:R-:W-:-:S05]  /*12b0*/  IADD3 R11, -R9, RZ, RZ ;  /* 0x000000ff090b7210 */ /* 0x000fca0007ffe1ff */
        /* <DEDUP_REMOVED lines=12> */
.L_x_1851:
[----:B------:R-:W-:Y:S02]  /*1380*/  ULDC.64 UR8, c[0x0][0x418] ;  /* 0x0001060000087ab9 */ /* 0x000fe40000000a00 */
[----:B------:R-:W-:-:S04]  /*1390*/  IADD3 R8, P0, R2, UR8, RZ ;  /* 0x0000000802087c10 */ /* 0x000fc8000ff1e0ff */
[----:B------:R-:W-:-:S05]  /*13a0*/  IADD3.X R9, RZ, UR9, RZ, P0, !PT ;  /* 0x00000009ff097c10 */ /* 0x000fca00087fe4ff */
[----:B------:R-:W2:Y:S01]  /*13b0*/  LDG.E.64 R12, desc[UR4][R8.64] ;  /* 0x00000004080c7981 */ /* 0x000ea2000c1e1b00 */
[----:B------:R-:W-:Y:S01]  /*13c0*/  UMOV UR8, 0xf0000000 ;  /* 0xf000000000087882 */ /* 0x000fe20000000000 */
[----:B------:R-:W-:Y:S01]  /*13d0*/  UMOV UR9, 0x380fffff ;  /* 0x380fffff00097882 */ /* 0x000fe20000000000 */
[----:B------:R-:W0:Y:S01]  /*13e0*/  LDC.64 R6, c[0x0][0x428] ;  /* 0x00010a00ff067b82 */ /* 0x000e220000000a00 */
[----:B--2---:R-:W1:Y:S01]  /*13f0*/  F2F.F32.F64 R2, R12 ;  /* 0x0000000c00027310 */ /* 0x004e620000301000 */
[----:B------:R-:W-:Y:S01]  /*1400*/  DSETP.GEU.AND P0, PT, |R12|, UR8, PT ;  /* 0x000000080c007e2a */ /* 0x000fe2000bf0e200 */
[----:B------:R-:W-:-:S13]  /*1410*/  ULDC.64 UR8, c[0x0][0x410] ;  /* 0x0001040000087ab9 */ /* 0x000fda0000000a00 */
[----:B-1----:R-:W-:-:S05]  /*1420*/  @!P0 FMUL R2, R2, 1.175494350822287508e-38 ;  /* 0x0080000002028820 */ /* 0x002fca0000400000 */
[----:B------:R-:W-:-:S13]  /*1430*/  FSETP.GEU.FTZ.AND P0, PT, |R2|, +INF , PT ;  /* 0x7f8000000200780b */ /* 0x000fda0003f1e200 */
[----:B------:R-:W1:Y:S01]  /*1440*/  @P0 LDC.64 R4, c[0x0][0x420] ;  /* 0x00010800ff040b82 */ /* 0x000e620000000a00 */
[----:B------:R-:W-:-:S05]  /*1450*/  @P0 MOV R15, 0x3f800000 ;  /* 0x3f800000000f0802 */ /* 0x000fca0000000f00 */
[----:B-1----:R1:W-:Y:S04]  /*1460*/  @P0 STG.E desc[UR4][R4.64], R15 ;  /* 0x0000000f04000986 */ /* 0x0023e8000c101904 */
[----:B0-----:R0:W2:Y:S01]  /*1470*/  LDG.E R6, desc[UR4][R6.64] ;  /* 0x0000000406067981 */ /* 0x0010a2000c1e1900 */
[----:B------:R-:W-:-:S04]  /*1480*/  IADD3 R10, P1, R3, UR8, RZ ;  /* 0x00000008030a7c10 */ /* 0x000fc8000ff3e0ff */
[----:B------:R-:W-:Y:S02]  /*1490*/  IADD3.X R11, RZ, UR9, RZ, P1, !PT ;  /* 0x00000009ff0b7c10 */ /* 0x000fe40008ffe4ff */
[----:B0-----:R-:W-:Y:S01]  /*14a0*/  IADD3 R7, R0, 0x80, RZ ;  /* 0x0000008000077810 */ /* 0x001fe20007ffe0ff */
[C---:B--2---:R-:W-:Y:S01]  /*14b0*/  FMUL.FTZ R14, R6.reuse, 1 ;  /* 0x3f800000060e7820 */ /* 0x044fe20000410000 */
[----:B------:R-:W-:-:S03]  /*14c0*/  FSETP.NEU.FTZ.AND P0, PT, R6, 1, PT ;  /* 0x3f8000000600780b */ /* 0x000fc60003f1d000 */
[----:B------:R-:W0:Y:S02]  /*14d0*/  F2F.F64.F32 R8, R14 ;  /* 0x0000000e00087310 */ /* 0x000e240000201800 */
[----:B0-----:R-:W-:-:S10]  /*14e0*/  DMUL R8, R12, R8 ;  /* 0x000000080c087228 */ /* 0x001fd40000000000 */
[----:B------:R-:W-:Y:S02]  /*14f0*/  FSEL R2, R12, R8, !P0 ;  /* 0x000000080c027208 */ /* 0x000fe40004000000 */
[----:B------:R-:W-:-:S05]  /*1500*/  FSEL R3, R13, R9, !P0 ;  /* 0x000000090d037208 */ /* 0x000fca0004000000 */
[----:B------:R1:W-:Y:S02]  /*1510*/  STG.E.64 desc[UR4][R10.64], R2 ;  /* 0x000000020a007986 */ /* 0x0003e4000c101b04 */
.L_x_1850:
[----:B------:R-:W-:Y:S05]  /*1520*/  BSYNC B0 ;  /* 0x0000000000007941 */ /* 0x000fea0003800000 */
.L_x_1849:
[----:B------:R-:W-:-:S13]  /*1530*/  ISETP.GE.AND P0, PT, R7, UR6, PT ;  /* 0x0000000607007c0c */ /* 0x000fda000bf06270 */
[----:B------:R-:W-:Y:S05]  /*1540*/  @P0 EXIT ;  /* 0x000000000000094d */ /* 0x000fea0003800000 */
[----:B------:R-:W0:Y:S01]  /*1550*/  LDC R8, c[0x0][0x218] ;  /* 0x00008600ff087b82 */ /* 0x000e220000000800 */
[----:B-1----:R-:W-:Y:S01]  /*1560*/  HFMA2.MMA R3, -RZ, RZ, 0, 0 ;  /* 0x00000000ff037435 */ /* 0x002fe200000001ff */
[----:B------:R-:W-:Y:S02]  /*1570*/  MOV R0, RZ ;  /* 0x000000ff00007202 */ /* 0x000fe40000000f00 */
[----:B0-----:R-:W-:-:S13]  /*1580*/  ISETP.NE.AND P0, PT, R8, RZ, PT ;  /* 0x000000ff0800720c */ /* 0x001fda0003f05270 */
[----:B------:R-:W-:Y:S05]  /*1590*/  @!P0 BRA `(.L_x_1852) ;  /* 0x0000001000a88947 */ /* 0x000fea0003800000 */
[----:B------:R-:W-:Y:S01]  /*15a0*/  MOV R3, R7 ;  /* 0x0000000700037202 */ /* 0x000fe20000000f00 */
        /* <DEDUP_REMOVED lines=297> */
.L_x_1852:
        /* <DEDUP_REMOVED lines=14> */
[----:B-1----:R-:W-:Y:S04]  /*2920*/  @P0 STG.E desc[UR4][R10.64], R15 ;  /* 0x0000000f0a000986 */ /* 0x002fe8000c101904 */
[----:B0-----:R-:W2:Y:S01]  /*2930*/  LDG.E R12, desc[UR4][R12.64] ;  /* 0x000000040c0c7981 */ /* 0x001ea2000c1e1900 */
[----:B------:R-:W-:-:S04]  /*2940*/  IADD3 R6, P1, R3, UR6, RZ ;  /* 0x0000000603067c10 */ /* 0x000fc8000ff3e0ff */
[----:B------:R-:W-:Y:S01]  /*2950*/  IADD3.X R7, RZ, UR7, RZ, P1, !PT ;  /* 0x00000007ff077c10 */ /* 0x000fe20008ffe4ff */
[C---:B--2---:R-:W-:Y:S01]  /*2960*/  FMUL.FTZ R0, R12.reuse, 1 ;  /* 0x3f8000000c007820 */ /* 0x044fe20000410000 */
[----:B------:R-:W-:-:S03]  /*2970*/  FSETP.NEU.FTZ.AND P0, PT, R12, 1, PT ;  /* 0x3f8000000c00780b */ /* 0x000fc60003f1d000 */
[----:B------:R-:W0:Y:S02]  /*2980*/  F2F.F64.F32 R4, R0 ;  /* 0x0000000000047310 */ /* 0x000e240000201800 */
[----:B0-----:R-:W-:-:S10]  /*2990*/  DMUL R4, R8, R4 ;  /* 0x0000000408047228 */ /* 0x001fd40000000000 */
[----:B------:R-:W-:Y:S02]  /*29a0*/  FSEL R2, R8, R4, !P0 ;  /* 0x0000000408027208 */ /* 0x000fe40004000000 */
[----:B------:R-:W-:-:S05]  /*29b0*/  FSEL R3, R9, R5, !P0 ;  /* 0x0000000509037208 */ /* 0x000fca0004000000 */
[----:B------:R-:W-:Y:S01]  /*29c0*/  STG.E.64 desc[UR4][R6.64], R2 ;  /* 0x0000000206007986 */ /* 0x000fe2000c101b04 */
[----:B------:R-:W-:Y:S05]  /*29d0*/  EXIT ;  /* 0x000000000000794d */ /* 0x000fea0003800000 */
.L_x_1853:
        /* <DEDUP_REMOVED lines=10> */
.L_x_1961:


//--------------------- .text._ZN2at6native27unrolled_elementwise_kernelIZZZNS0_46_GLOBAL__N__5fd40885_13_AmpKernels_cu_3810c27339_amp_non_finite_check_and_unscale_cuda_ERNS_6TensorES4_RKS3_ENKUlvE_clEvENKUlvE_clEvEUldE_St5arrayIPcLm2EELi4E23TrivialOffsetCalculatorILi1EjESE_NS0_6memory15LoadWithoutCastENSF_16StoreWithoutCastEEEviT_T0_T2_T3_T4_T5_ --------------------------
	.section	.text._ZN2at6native27unrolled_elementwise_kernelIZZZNS0_46_GLOBAL__N__5fd40885_13_AmpKernels_cu_3810c27339_amp_non_finite_check_and_unscale_cuda_ERNS_6TensorES4_RKS3_ENKUlvE_clEvENKUlvE_clEvEUldE_St5arrayIPcLm2EELi4E23TrivialOffsetCalculatorILi1EjESE_NS0_6memory15LoadWithoutCastENSF_16StoreWithoutCastEEEviT_T0_T2_T3_T4_T5_,"ax",@progbits
	.align	128
        .global         _ZN2at6native27unrolled_elementwise_kernelIZZZNS0_46_GLOBAL__N__5fd40885_13_AmpKernels_cu_3810c27339_amp_non_finite_check_and_unscale_cuda_ERNS_6TensorES4_RKS3_ENKUlvE_clEvENKUlvE_clEvEUldE_St5arrayIPcLm2EELi4E23TrivialOffsetCalculatorILi1EjESE_NS0_6memory15LoadWithoutCastENSF_16StoreWithoutCastEEEviT_T0_T2_T3_T4_T5_
        .type           _ZN2at6native27unrolled_elementwise_kernelIZZZNS0_46_GLOBAL__N__5fd40885_13_AmpKernels_cu_3810c27339_amp_non_finite_check_and_unscale_cuda_ERNS_6TensorES4_RKS3_ENKUlvE_clEvENKUlvE_clEvEUldE_St5arrayIPcLm2EELi4E23TrivialOffsetCalculatorILi1EjESE_NS0_6memory15LoadWithoutCastENSF_16StoreWithoutCastEEEviT_T0_T2_T3_T4_T5_,@function
        .size           _ZN2at6native27unrolled_elementwise_kernelIZZZNS0_46_GLOBAL__N__5fd40885_13_AmpKernels_cu_3810c27339_amp_non_finite_check_and_unscale_cuda_ERNS_6TensorES4_RKS3_ENKUlvE_clEvENKUlvE_clEvEUldE_St5arrayIPcLm2EELi4E23TrivialOffsetCalculatorILi1EjESE_NS0_6memory15LoadWithoutCastENSF_16StoreWithoutCastEEEviT_T0_T2_T3_T4_T5_,(.L_x_1962 - _ZN2at6native27unrolled_elementwise_kernelIZZZNS0_46_GLOBAL__N__5fd40885_13_AmpKernels_cu_3810c27339_amp_non_finite_check_and_unscale_cuda_ERNS_6TensorES4_RKS3_ENKUlvE_clEvENKUlvE_clEvEUldE_St5arrayIPcLm2EELi4E23TrivialOffsetCalculatorILi1EjESE_NS0_6memory15LoadWithoutCastENSF_16StoreWithoutCastEEEviT_T0_T2_T3_T4_T5_)
        .other          _ZN2at6native27unrolled_elementwise_kernelIZZZNS0_46_GLOBAL__N__5fd40885_13_AmpKernels_cu_3810c27339_amp_non_finite_check_and_unscale_cuda_ERNS_6TensorES4_RKS3_ENKUlvE_clEvENKUlvE_clEvEUldE_St5arrayIPcLm2EELi4E23TrivialOffsetCalculatorILi1EjESE_NS0_6memory15LoadWithoutCastENSF_16StoreWithoutCastEEEviT_T0_T2_T3_T4_T5_,@"STO_CUDA_ENTRY STV_DEFAULT"
_ZN2at6native27unrolled_elementwise_kernelIZZZNS0_46_GLOBAL__N__5fd40885_13_AmpKernels_cu_3810c27339_amp_non_finite_check_and_unscale_cuda_ERNS_6TensorES4_RKS3_ENKUlvE_clEvENKUlvE_clEvEUldE_St5arrayIPcLm2EELi4E23TrivialOffsetCalculatorILi1EjESE_NS0_6memory15LoadWithoutCastENSF_16StoreWithoutCastEEEviT_T0_T2_T3_T4_T5_:
.text._ZN2at6native27unrolled_elementwise_kernelIZZZNS0_46_GLOBAL__N__5fd40885_13_AmpKernels_cu_3810c27339_amp_non_finite_check_and_unscale_cuda_ERNS_6TensorES4_RKS3_ENKUlvE_clEvENKUlvE_clEvEUldE_St5arrayIPcLm2EELi4E23TrivialOffsetCalculatorILi1EjESE_NS0_6memory15LoadWithoutCastENSF_16StoreWithoutCastEEEviT_T0_T2_T3_T4_T5_:
[----:B------:R-:W-:Y:S01]  /*0000*/  LDC R1, c[0x0][0x28] ;  /* 0x00000a00ff017b82 */ /* 0x000fe20000000800 */
[----:B------:R-:W0:Y:S07]  /*0010*/  S2R R0, SR_CTAID.X ;  /* 0x0000000000007919 */ /* 0x000e2e0000002500 */
[----:B------:R-:W0:Y:S01]  /*0020*/  LDC R3, c[0x0][0x210] ;  /* 0x00008400ff037b82 */ /* 0x000e220000000800 */
[----:B------:R-:W-:Y:S01]  /*0030*/  ULDC.64 UR4, c[0x0][0x208] ;  /* 0x0000820000047ab9 */ /* 0x000fe20000000a00 */
[----:B------:R-:W1:Y:S01]  /*0040*/  S2R R5, SR_TID.X ;  /* 0x0000000000057919 */ /* 0x000e620000002100 */
[----:B0-----:R-:W-:-:S02]  /*0050*/  IMAD R10, R0, -0x200, R3 ;  /* 0xfffffe00000a7824 */ /* 0x001fc400078e0203 */
[----:B-1----:R-:W-:-:S03]  /*0060*/  IMAD.MOV.U32 R11, RZ, RZ, R5 ;  /* 0x000000ffff0b7224 */ /* 0x002fc600078e0005 */
[----:B------:R-:W-:-:S13]  /*0070*/  ISETP.GE.AND P0, PT, R5, R10, PT ;  /* 0x0000000a0500720c */ /* 0x000fda0003f06270 */
[----:B------:R-:W0:Y:S01]  /*0080*/  @!P0 LDC.64 R14, c[0x0][0x238] ;  /* 0x00008e00ff0e8b82 */ /* 0x000e220000000a00 */
[----:B------:R-:W-:Y:S02]  /*0090*/  @!P0 IMAD R13, R0, 0x200, R5 ;  /* 0x00000200000d8824 */ /* 0x000fe400078e0205 */
[----:B------:R-:W-:-:S05]  /*00a0*/  @!P0 VIADD R11, R5, 0x80 ;  /* 0x00000080050b8836 */ /* 0x000fca0000000000 */
[----:B------:R-:W-:Y:S01]  /*00b0*/  ISETP.GE.AND P1, PT, R11, R10, PT ;  /* 0x0000000a0b00720c */ /* 0x000fe20003f26270 */
[----:B------:R-:W1:-:S12]  /*00c0*/  @!P0 LDC.64 R20, c[0x0][0x230] ;  /* 0x00008c00ff148b82 */ /* 0x000e580000000a00 */
[----:B------:R-:W-:Y:S01]  /*00d0*/  @!P1 IMAD R9, R0, 0x200, R11 ;  /* 0x0000020000099824 */ /* 0x000fe200078e020b */
[----:B------:R-:W-:Y:S01]  /*00e0*/  @!P1 IADD3 R11, R11, 0x80, RZ ;  /* 0x000000800b0b9810 */ /* 0x000fe20007ffe0ff */
[----:B------:R-:W2:Y:S01]  /*00f0*/  @!P1 LDC.64 R16, c[0x0][0x238] ;  /* 0x00008e00ff109b82 */ /* 0x000ea20000000a00 */
[----:B0-----:R-:W-:Y:S01]  /*0100*/  @!P0 IMAD.WIDE.U32 R14, R13, 0x8, R14 ;  /* 0x000000080d0e8825 */ /* 0x001fe200078e000e */
[----:B------:R-:W-:Y:S02]  /*0110*/  CS2R R12, SRZ ;  /* 0x00000000000c7805 */ /* 0x000fe4000001ff00 */
[----:B------:R-:W-:-:S04]  /*0120*/  ISETP.GE.AND P3, PT, R11, R10, PT ;  /* 0x0000000a0b00720c */ /* 0x000fc80003f66270 */
[----:B------:R-:W5:Y:S09]  /*0130*/  @!P0 LDG.E.64 R12, desc[UR4][R14.64] ;  /* 0x000000040e0c8981 */ /* 0x000f72000c1e1b00 */
[----:B------:R-:W-:Y:S01]  /*0140*/  @!P3 IMAD R23, R0, 0x200, R11 ;  /* 0x000002000017b824 */ /* 0x000fe200078e020b */
[----:B------:R-:W0:Y:S01]  /*0150*/  @!P3 LDC.64 R6, c[0x0][0x238] ;  /* 0x00008e00ff06bb82 */ /* 0x000e220000000a00 */
[----:B------:R-:W-:-:S05]  /*0160*/  @!P3 VIADD R11, R11, 0x80 ;  /* 0x000000800b0bb836 */ /* 0x000fca0000000000 */
[----:B------:R-:W-:Y:S01]  /*0170*/  ISETP.GE.AND P2, PT, R11, R10, PT ;  /* 0x0000000a0b00720c */ /* 0x000fe20003f46270 */
[----:B--2---:R-:W-:Y:S01]  /*0180*/  @!P1 IMAD.WIDE.U32 R16, R9, 0x8, R16 ;  /* 0x0000000809109825 */ /* 0x004fe200078e0010 */
[----:B------:R-:W-:Y:S01]  /*0190*/  CS2R R8, SRZ ;  /* 0x0000000000087805 */ /* 0x000fe2000001ff00 */
[----:B------:R-:W-:Y:S05]  /*01a0*/  BSSY B0, `(.L_x_1854) ;  /* 0x0000027000007945 */ /* 0x000fea0003800000 */
[----:B------:R2:W5:Y:S05]  /*01b0*/  @!P1 LDG.E.64 R8, desc[UR4][R16.64] ;  /* 0x0000000410089981 */ /* 0x00056a000c1e1b00 */
[----:B------:R-:W3:Y:S01]  /*01c0*/  @!P2 LDC.64 R2, c[0x0][0x238] ;  /* 0x00008e00ff02ab82 */ /* 0x000ee20000000a00 */
[----:B------:R-:W-:Y:S01]  /*01d0*/  @!P2 LEA R19, R0, R11, 0x9 ;  /* 0x0000000b0013a211 */ /* 0x000fe200078e48ff */
[----:B------:R-:W-:-:S02]  /*01e0*/  IMAD.MOV.U32 R11, RZ, RZ, R5 ;  /* 0x000000ffff0b7224 */ /* 0x000fc400078e0005 */
[----:B0-----:R-:W-:Y:S01]  /*01f0*/  @!P3 IMAD.WIDE.U32 R22, R23, 0x8, R6 ;  /* 0x000000081716b825 */ /* 0x001fe200078e0006 */
[----:B------:R-:W-:-:S03]  /*0200*/  CS2R R6, SRZ ;  /* 0x0000000000067805 */ /* 0x000fc6000001ff00 */
[C---:B------:R-:W-:Y:S01]  /*0210*/  VIADD R27, R11.reuse, 0x80 ;  /* 0x000000800b1b7836 */ /* 0x040fe20000000000 */
[C---:B------:R-:W-:Y:S01]  /*0220*/  IADD3 R25, R11.reuse, 0x180, RZ ;  /* 0x000001800b197810 */ /* 0x040fe20007ffe0ff */
[----:B--2---:R-:W-:Y:S01]  /*0230*/  VIADD R17, R11, 0x100 ;  /* 0x000001000b117836 */ /* 0x004fe20000000000 */
[----:B------:R0:W5:Y:S01]  /*0240*/  @!P3 LDG.E.64 R6, desc[UR4][R22.64] ;  /* 0x000000041606b981 */ /* 0x000162000c1e1b00 */
[----:B------:R-:W-:Y:S02]  /*0250*/  @!P0 IMAD.MOV.U32 R11, RZ, RZ, R27 ;  /* 0x000000ffff0b8224 */ /* 0x000fe400078e001b */
[----:B------:R-:W-:Y:S01]  /*0260*/  @!P0 IMAD R5, R0, 0x200, R5 ;  /* 0x0000020000058824 */ /* 0x000fe200078e0205 */
[-C--:B------:R-:W-:Y:S01]  /*0270*/  ISETP.GE.AND P1, PT, R27, R10.reuse, PT ;  /* 0x0000000a1b00720c */ /* 0x080fe20003f26270 */
[----:B---3--:R-:W-:Y:S01]  /*0280*/  @!P2 IMAD.WIDE.U32 R18, R19, 0x8, R2 ;  /* 0x000000081312a825 */ /* 0x008fe200078e0002 */
[----:B------:R-:W-:Y:S02]  /*0290*/  CS2R R2, SRZ ;  /* 0x0000000000027805 */ /* 0x000fe4000001ff00 */
[----:B------:R-:W-:-:S02]  /*02a0*/  ISETP.GE.AND P3, PT, R25, R10, PT ;  /* 0x0000000a1900720c */ /* 0x000fc40003f66270 */
[-C--:B------:R-:W-:Y:S01]  /*02b0*/  ISETP.GE.AND P4, PT, R11, R10.reuse, PT ;  /* 0x0000000a0b00720c */ /* 0x080fe20003f86270 */
[----:B-1----:R-:W-:Y:S01]  /*02c0*/  @!P0 IMAD.WIDE.U32 R4, R5, 0x8, R20 ;  /* 0x0000000805048825 */ /* 0x002fe200078e0014 */
[----:B------:R0:W5:Y:S01]  /*02d0*/  @!P2 LDG.E.64 R2, desc[UR4][R18.64] ;  /* 0x000000041202a981 */ /* 0x000162000c1e1b00 */
[----:B------:R-:W-:Y:S01]  /*02e0*/  ISETP.GE.AND P2, PT, R17, R10, PT ;  /* 0x0000000a1100720c */ /* 0x000fe20003f46270 */
[----:B------:R-:W-:-:S12]  /*02f0*/  @P0 BRA `(.L_x_1855) ;  /* 0x0000000000440947 */ /* 0x000fd80003800000 */
[----:B------:R-:W-:Y:S01]  /*0300*/  UMOV UR6, 0xf0000000 ;  /* 0xf000000000067882 */ /* 0x000fe20000000000 */
[----:B------:R-:W-:Y:S01]  /*0310*/  UMOV UR7, 0x380fffff ;  /* 0x380fffff00077882 */ /* 0x000fe20000000000 */
[----:B-----5:R-:W1:Y:S01]  /*0320*/  F2F.F32.F64 R14, R12 ;  /* 0x0000000c000e7310 */ /* 0x020e620000301000 */
        /* <DEDUP_REMOVED lines=10> */
[----:B0-----:R-:W0:Y:S02]  /*03d0*/  F2F.F64.F32 R18, R20 ;  /* 0x0000001400127310 */ /* 0x001e240000201800 */
[----:B0-----:R-:W-:-:S10]  /*03e0*/  DMUL R18, R18, R12 ;  /* 0x0000000c12127228 */ /* 0x001fd40000000000 */
[----:B------:R-:W-:Y:S02]  /*03f0*/  FSEL R12, R12, R18, !P5 ;  /* 0x000000120c0c7208 */ /* 0x000fe40006800000 */
[----:B-1----:R-:W-:-:S07]  /*0400*/  FSEL R13, R13, R19, !P5 ;  /* 0x000000130d0d7208 */ /* 0x002fce0006800000 */
.L_x_1855:
[----:B------:R-:W-:Y:S05]  /*0410*/  BSYNC B0 ;  /* 0x0000000000007941 */ /* 0x000fea0003800000 */
.L_x_1854:
[----:B------:R-:W-:Y:S04]  /*0420*/  BSSY B0, `(.L_x_1856) ;  /* 0x0000013000007945 */ /* 0x000fe80003800000 */
[----:B------:R-:W-:Y:S05]  /*0430*/  @P1 BRA `(.L_x_1857) ;  /* 0x0000000000441947 */ /* 0x000fea0003800000 */
[----:B------:R-:W-:Y:S01]  /*0440*/  UMOV UR6, 0xf0000000 ;  /* 0xf000000000067882 */ /* 0x000fe20000000000 */
[----:B------:R-:W-:Y:S01]  /*0450*/  UMOV UR7, 0x380fffff ;  /* 0x380fffff00077882 */ /* 0x000fe20000000000 */
[----:B-----5:R-:W1:Y:S01]  /*0460*/  F2F.F32.F64 R14, R8 ;  /* 0x00000008000e7310 */ /* 0x020e620000301000 */
[----:B------:R-:W-:Y:S01]  /*0470*/  DSETP.GEU.AND P1, PT, |R8|, UR6, PT ;  /* 0x0000000608007e2a */ /* 0x000fe2000bf2e200 */
[----:B0-----:R-:W0:-:S13]  /*0480*/  LDC.64 R18, c[0x0][0x220] ;  /* 0x00008800ff127b82 */ /* 0x001e1a0000000a00 */
[----:B-1----:R-:W-:-:S05]  /*0490*/  @!P1 FMUL R14, R14, 1.175494350822287508e-38 ;  /* 0x008000000e0e9820 */ /* 0x002fca0000400000 */
[----:B------:R-:W-:-:S13]  /*04a0*/  FSETP.GEU.FTZ.AND P1, PT, |R14|, +INF , PT ;  /* 0x7f8000000e00780b */ /* 0x000fda0003f3e200 */
[----:B------:R-:W1:Y:S01]  /*04b0*/  @P1 LDC.64 R16, c[0x0][0x218] ;  /* 0x00008600ff101b82 */ /* 0x000e620000000a00 */
[----:B------:R-:W-:-:S05]  /*04c0*/  @P1 MOV R21, 0x3f800000 ;  /* 0x3f80000000151802 */ /* 0x000fca0000000f00 */
[----:B-1----:R1:W-:Y:S04]  /*04d0*/  @P1 STG.E desc[UR4][R16.64], R21 ;  /* 0x0000001510001986 */ /* 0x0023e8000c101904 */
[----:B0-----:R-:W2:Y:S02]  /*04e0*/  LDG.E R18, desc[UR4][R18.64] ;  /* 0x0000000412127981 */ /* 0x001ea4000c1e1900 */
[C---:B--2---:R-:W-:Y:S01]  /*04f0*/  FMUL.FTZ R20, R18.reuse, 1 ;  /* 0x3f80000012147820 */ /* 0x044fe20000410000 */
[----:B------:R-:W-:-:S03]  /*0500*/  FSETP.NEU.FTZ.AND P1, PT, R18, 1, PT ;  /* 0x3f8000001200780b */ /* 0x000fc60003f3d000 */
[----:B------:R-:W0:Y:S02]  /*0510*/  F2F.F64.F32 R14, R20 ;  /* 0x00000014000e7310 */ /* 0x000e240000201800 */
[----:B0-----:R-:W-:-:S10]  /*0520*/  DMUL R14, R14, R8 ;  /* 0x000000080e0e7228 */ /* 0x001fd40000000000 */
[----:B------:R-:W-:Y:S02]  /*0530*/  FSEL R8, R8, R14, !P1 ;  /* 0x0000000e08087208 */ /* 0x000fe40004800000 */
[----:B-1----:R-:W-:-:S07]  /*0540*/  FSEL R9, R9, R15, !P1 ;  /* 0x0000000f09097208 */ /* 0x002fce0004800000 */
.L_x_1857:
[----:B------:R-:W-:Y:S05]  /*0550*/  BSYNC B0 ;  /* 0x0000000000007941 */ /* 0x000fea0003800000 */
.L_x_1856:
        /* <DEDUP_REMOVED lines=10> */
[----:B------:R-:W-:-:S05]  /*0600*/  @P1 IMAD.MOV.U32 R21, RZ, RZ, 0x3f800000 ;  /* 0x3f800000ff151424 */ /* 0x000fca00078e00ff */
        /* <DEDUP_REMOVED lines=8> */
.L_x_1859:
[----:B------:R-:W-:Y:S05]  /*0690*/  BSYNC B0 ;  /* 0x0000000000007941 */ /* 0x000fea0003800000 */
.L_x_1858:
        /* <DEDUP_REMOVED lines=19> */
.L_x_1861:
[----:B------:R-:W-:Y:S05]  /*07d0*/  BSYNC B0 ;  /* 0x0000000000007941 */ /* 0x000fea0003800000 */
.L_x_1860:
[----:B-----5:R1:W-:Y:S01]  /*07e0*/  @!P0 STG.E.64 desc[UR4][R4.64], R12 ;  /* 0x0000000c04008986 */ /* 0x0203e2000c101b04 */
[----:B------:R-:W-:Y:S04]  /*07f0*/  BSSY B0, `(.L_x_1862) ;  /* 0x000000c000007945 */ /* 0x000fe80003800000 */
[----:B------:R-:W-:Y:S05]  /*0800*/  @P4 BRA `(.L_x_1863) ;  /* 0x0000000000284947 */ /* 0x000fea0003800000 */
[----:B-1----:R-:W1:Y:S01]  /*0810*/  LDC.64 R12, c[0x0][0x230] ;  /* 0x00008c00ff0c7b82 */ /* 0x002e620000000a00 */
[----:B------:R-:W-:Y:S01]  /*0820*/  LEA R5, R0, R11, 0x9 ;  /* 0x0000000b00057211 */ /* 0x000fe200078e48ff */
[----:B------:R-:W-:-:S05]  /*0830*/  VIADD R11, R11, 0x80 ;  /* 0x000000800b0b7836 */ /* 0x000fca0000000000 */
[----:B------:R-:W-:-:S13]  /*0840*/  ISETP.GE.AND P0, PT, R11, R10, PT ;  /* 0x0000000a0b00720c */ /* 0x000fda0003f06270 */
[----:B------:R-:W-:Y:S01]  /*0850*/  @!P0 IMAD R15, R0, 0x200, R11 ;  /* 0x00000200000f8824 */ /* 0x000fe200078e020b */
[----:B------:R-:W-:Y:S01]  /*0860*/  @!P0 IADD3 R11, R11, 0x80, RZ ;  /* 0x000000800b0b8810 */ /* 0x000fe20007ffe0ff */
[----:B-1----:R-:W-:-:S04]  /*0870*/  IMAD.WIDE.U32 R4, R5, 0x8, R12 ;  /* 0x0000000805047825 */ /* 0x002fc800078e000c */
[----:B------:R-:W-:Y:S01]  /*0880*/  @!P0 IMAD.WIDE.U32 R12, R15, 0x8, R12 ;  /* 0x000000080f0c8825 */ /* 0x000fe200078e000c */
[----:B------:R2:W-:Y:S04]  /*0890*/  STG.E.64 desc[UR4][R4.64], R8 ;  /* 0x0000000804007986 */ /* 0x0005e8000c101b04 */
[----:B------:R2:W-:Y:S02]  /*08a0*/  @!P0 STG.E.64 desc[UR4][R12.64], R6 ;  /* 0x000000060c008986 */ /* 0x0005e4000c101b04 */
.L_x_1863:
[----:B------:R-:W-:Y:S05]  /*08b0*/  BSYNC B0 ;  /* 0x0000000000007941 */ /* 0x000fea0003800000 */
.L_x_1862:
[----:B------:R-:W-:-:S13]  /*08c0*/  ISETP.GE.AND P0, PT, R11, R10, PT ;  /* 0x0000000a0b00720c */ /* 0x000fda0003f06270 */
[----:B------:R-:W-:Y:S05]  /*08d0*/  @P0 EXIT ;  /* 0x000000000000094d */ /* 0x000fea0003800000 */
[----:B-12---:R-:W1:Y:S01]  /*08e0*/  LDC.64 R4, c[0x0][0x230] ;  /* 0x00008c00ff047b82 */ /* 0x006e620000000a00 */
[----:B------:R-:W-:-:S04]  /*08f0*/  IMAD R11, R0, 0x200, R11 ;  /* 0x00000200000b7824 */ /* 0x000fc800078e020b */
[----:B-1----:R-:W-:-:S05]  /*0900*/  IMAD.WIDE.U32 R4, R11, 0x8, R4 ;  /* 0x000000080b047825 */ /* 0x002fca00078e0004 */
[----:B------:R-:W-:Y:S01]  /*0910*/  STG.E.64 desc[UR4][R4.64], R2 ;  /* 0x0000000204007986 */ /* 0x000fe2000c101b04 */
[----:B------:R-:W-:Y:S05]  /*0920*/  EXIT ;  /* 0x000000000000794d */ /* 0x000fea0003800000 */
.L_x_1864:
        /* <DEDUP_REMOVED lines=13> */
.L_x_1962:


//--------------------- .text._ZN2at6native29vectorized_elementwise_kernelILi2EZZZNS0_46_GLOBAL__N__5fd40885_13_AmpKernels_cu_3810c27339_amp_non_finite_check_and_unscale_cuda_ERNS_6TensorES4_RKS3_ENKUlvE_clEvENKUlvE_clEvEUldE_St5arrayIPcLm2EEEEviT0_T1_ --------------------------
	.section	.text._ZN2at6native29vectorized_elementwise_kernelILi2EZZZNS0_46_GLOBAL__N__5fd40885_13_AmpKernels_cu_3810c27339_amp_non_finite_check_and_unscale_cuda_ERNS_6TensorES4_RKS3_ENKUlvE_clEvENKUlvE_clEvEUldE_St5arrayIPcLm2EEEEviT0_T1_,"ax",@progbits
	.align	128
        .global         _ZN2at6native29vectorized_elementwise_kernelILi2EZZZNS0_46_GLOBAL__N__5fd40885_13_AmpKernels_cu_3810c27339_amp_non_finite_check_and_unscale_cuda_ERNS_6TensorES4_RKS3_ENKUlvE_clEvENKUlvE_clEvEUldE_St5arrayIPcLm2EEEEviT0_T1_
        .type           _ZN2at6native29vectorized_elementwise_kernelILi2EZZZNS0_46_GLOBAL__N__5fd40885_13_AmpKernels_cu_3810c27339_amp_non_finite_check_and_unscale_cuda_ERNS_6TensorES4_RKS3_ENKUlvE_clEvENKUlvE_clEvEUldE_St5arrayIPcLm2EEEEviT0_T1_,@function
        .size           _ZN2at6native29vectorized_elementwise_kernelILi2EZZZNS0_46_GLOBAL__N__5fd40885_13_AmpKernels_cu_3810c27339_amp_non_finite_check_and_unscale_cuda_ERNS_6TensorES4_RKS3_ENKUlvE_clEvENKUlvE_clEvEUldE_St5arrayIPcLm2EEEEviT0_T1_,(.L_x_1963 - _ZN2at6native29vectorized_elementwise_kernelILi2EZZZNS0_46_GLOBAL__N__5fd40885_13_AmpKernels_cu_3810c27339_amp_non_finite_check_and_unscale_cuda_ERNS_6TensorES4_RKS3_ENKUlvE_clEvENKUlvE_clEvEUldE_St5arrayIPcLm2EEEEviT0_T1_)
        .other          _ZN2at6native29vectorized_elementwise_kernelILi2EZZZNS0_46_GLOBAL__N__5fd40885_13_AmpKernels_cu_3810c27339_amp_non_finite_check_and_unscale_cuda_ERNS_6TensorES4_RKS3_ENKUlvE_clEvENKUlvE_clEvEUldE_St5arrayIPcLm2EEEEviT0_T1_,@"STO_CUDA_ENTRY STV_DEFAULT"
_ZN2at6native29vectorized_elementwise_kernelILi2EZZZNS0_46_GLOBAL__N__5fd40885_13_AmpKernels_cu_3810c27339_amp_non_finite_check_and_unscale_cuda_ERNS_6TensorES4_RKS3_ENKUlvE_clEvENKUlvE_clEvEUldE_St5arrayIPcLm2EEEEviT0_T1_:
.text._ZN2at6native29vectorized_elementwise_kernelILi2EZZZNS0_46_GLOBAL__N__5fd40885_13_AmpKernels_cu_3810c27339_amp_non_finite_check_and_unscale_cuda_ERNS_6TensorES4_RKS3_ENKUlvE_clEvENKUlvE_clEvEUldE_St5arrayIPcLm2EEEEviT0_T1_:
        /* <DEDUP_REMOVED lines=13> */
[----:B------:R-:W-:Y:S01]  /*00d0*/  UMOV UR6, 0xf0000000 ;  /* 0xf000000000067882 */ /* 0x000fe20000000000 */
[----:B------:R-:W-:Y:S01]  /*00e0*/  UMOV UR7, 0x380fffff ;  /* 0x380fffff00077882 */ /* 0x000fe20000000000 */
[----:B------:R-:W0:Y:S01]  /*00f0*/  LDC.64 R22, c[0x0][0x220] ;  /* 0x00008800ff167b82 */ /* 0x000e220000000a00 */
[----:B------:R-:W3:Y:S04]  /*0100*/  LDG.E.128 R12, desc[UR4][R26.64+0x800] ;  /* 0x000800041a0c7981 */ /* 0x000ee8000c1e1d00 */
[----:B------:R-:W4:Y:S04]  /*0110*/  LDG.E.128 R8, desc[UR4][R26.64+0x1000] ;  /* 0x001000041a087981 */ /* 0x000f28000c1e1d00 */
[----:B------:R1:W5:Y:S01]  /*0120*/  LDG.E.128 R4, desc[UR4][R26.64+0x1800] ;  /* 0x001800041a047981 */ /* 0x000362000c1e1d00 */
[----:B--2---:R-:W2:Y:S01]  /*0130*/  F2F.F32.F64 R0, R16 ;  /* 0x0000001000007310 */ /* 0x004ea20000301000 */
[----:B------:R-:W-:-:S14]  /*0140*/  DSETP.GEU.AND P0, PT, |R16|, UR6, PT ;  /* 0x0000000610007e2a */ /* 0x000fdc000bf0e200 */
[----:B--2---:R-:W-:-:S05]  /*0150*/  @!P0 FMUL R0, R0, 1.175494350822287508e-38 ;  /* 0x0080000000008820 */ /* 0x004fca0000400000 */
[----:B------:R-:W-:-:S13]  /*0160*/  FSETP.GEU.FTZ.AND P0, PT, |R0|, +INF , PT ;  /* 0x7f8000000000780b */ /* 0x000fda0003f1e200 */
[----:B------:R-:W2:Y:S01]  /*0170*/  @P0 LDC.64 R28, c[0x0][0x218] ;  /* 0x00008600ff1c0b82 */ /* 0x000ea20000000a00 */
[----:B------:R-:W-:-:S05]  /*0180*/  @P0 IMAD.MOV.U32 R21, RZ, RZ, 0x3f800000 ;  /* 0x3f800000ff150424 */ /* 0x000fca00078e00ff */
[----:B--2---:R2:W-:Y:S04]  /*0190*/  @P0 STG.E desc[UR4][R28.64], R21 ;  /* 0x000000151c000986 */ /* 0x0045e8000c101904 */
[----:B0-----:R-:W3:Y:S02]  /*01a0*/  LDG.E R0, desc[UR4][R22.64] ;  /* 0x0000000416007981 */ /* 0x001ee4000c1e1900 */
[----:B---3--:R-:W-:-:S06]  /*01b0*/  FMUL.FTZ R20, R0, 1 ;  /* 0x3f80000000147820 */ /* 0x008fcc0000410000 */
[----:B--2---:R-:W0:Y:S01]  /*01c0*/  F2F.F64.F32 R20, R20 ;  /* 0x0000001400147310 */ /* 0x004e220000201800 */
[----:B------:R-:W-:Y:S01]  /*01d0*/  FSETP.NEU.FTZ.AND P0, PT, R0, 1, PT ;  /* 0x3f8000000000780b */ /* 0x000fe20003f1d000 */
[----:B0-----:R-:W-:-:S10]  /*01e0*/  DMUL R24, R16, R20 ;  /* 0x0000001410187228 */ /* 0x001fd40000000000 */
[----:B------:R-:W-:Y:S02]  /*01f0*/  FSEL R16, R16, R24, !P0 ;  /* 0x0000001810107208 */ /* 0x000fe40004000000 */
[----:B------:R-:W-:Y:S01]  /*0200*/  FSEL R17, R17, R25, !P0 ;  /* 0x0000001911117208 */ /* 0x000fe20004000000 */
[----:B------:R-:W0:Y:S01]  /*0210*/  F2F.F32.F64 R24, R18 ;  /* 0x0000001200187310 */ /* 0x000e220000301000 */
[----:B------:R-:W-:-:S14]  /*0220*/  DSETP.GEU.AND P0, PT, |R18|, UR6, PT ;  /* 0x0000000612007e2a */ /* 0x000fdc000bf0e200 */
[----:B0-----:R-:W-:-:S05]  /*0230*/  @!P0 FMUL R24, R24, 1.175494350822287508e-38 ;  /* 0x0080000018188820 */ /* 0x001fca0000400000 */
[----:B------:R-:W-:-:S13]  /*0240*/  FSETP.GEU.FTZ.AND P0, PT, |R24|, +INF , PT ;  /* 0x7f8000001800780b */ /* 0x000fda0003f1e200 */
[----:B-1----:R-:W0:Y:S01]  /*0250*/  @P0 LDC.64 R26, c[0x0][0x218] ;  /* 0x00008600ff1a0b82 */ /* 0x002e220000000a00 */
[----:B------:R-:W-:-:S05]  /*0260*/  @P0 IMAD.MOV.U32 R29, RZ, RZ, 0x3f800000 ;  /* 0x3f800000ff1d0424 */ /* 0x000fca00078e00ff */
[----:B0-----:R0:W-:Y:S04]  /*0270*/  @P0 STG.E desc[UR4][R26.64], R29 ;  /* 0x0000001d1a000986 */ /* 0x0011e8000c101904 */
[----:B------:R-:W2:Y:S02]  /*0280*/  @P0 LDG.E R0, desc[UR4][R22.64] ;  /* 0x0000000416000981 */ /* 0x000ea4000c1e1900 */
[----:B--2---:R-:W-:-:S04]  /*0290*/  @P0 FMUL.FTZ R28, R0, 1 ;  /* 0x3f800000001c0820 */ /* 0x004fc80000410000 */
[----:B------:R-:W1:Y:S01]  /*02a0*/  @P0 F2F.F64.F32 R20, R28 ;  /* 0x0000001c00140310 */ /* 0x000e620000201800 */
[----:B------:R-:W-:Y:S01]  /*02b0*/  FSETP.NEU.FTZ.AND P0, PT, R0, 1, PT ;  /* 0x3f8000000000780b */ /* 0x000fe20003f1d000 */
[----:B-1----:R-:W-:-:S10]  /*02c0*/  DMUL R24, R18, R20 ;  /* 0x0000001412187228 */ /* 0x002fd40000000000 */
[----:B------:R-:W-:Y:S02]  /*02d0*/  FSEL R18, R18, R24, !P0 ;  /* 0x0000001812127208 */ /* 0x000fe40004000000 */
[----:B------:R-:W-:Y:S01]  /*02e0*/  FSEL R19, R19, R25, !P0 ;  /* 0x0000001913137208 */ /* 0x000fe20004000000 */
[----:B------:R-:W1:Y:S01]  /*02f0*/  F2F.F32.F64 R24, R12 ;  /* 0x0000000c00187310 */ /* 0x000e620000301000 */
[----:B------:R-:W-:-:S14]  /*0300*/  DSETP.GEU.AND P0, PT, |R12|, UR6, PT ;  /* 0x000000060c007e2a */ /* 0x000fdc000bf0e200 */
[----:B-1----:R-:W-:-:S05]  /*0310*/  @!P0 FMUL R24, R24, 1.175494350822287508e-38 ;  /* 0x0080000018188820 */ /* 0x002fca0000400000 */
[----:B------:R-:W-:-:S13]  /*0320*/  FSETP.GEU.FTZ.AND P1, PT, |R24|, +INF , PT ;  /* 0x7f8000001800780b */ /* 0x000fda0003f3e200 */
[----:B------:R-:W1:Y:S01]  /*0330*/  @P1 LDC.64 R24, c[0x0][0x218] ;  /* 0x00008600ff181b82 */ /* 0x000e620000000a00 */
[----:B0-----:R-:W-:-:S05]  /*0340*/  @P1 IMAD.MOV.U32 R29, RZ, RZ, 0x3f800000 ;  /* 0x3f800000ff1d1424 */ /* 0x001fca00078e00ff */
[----:B-1----:R4:W-:Y:S04]  /*0350*/  @P1 STG.E desc[UR4][R24.64], R29 ;  /* 0x0000001d18001986 */ /* 0x0029e8000c101904 */
[----:B------:R-:W2:Y:S01]  /*0360*/  @P1 LDG.E R0, desc[UR4][R22.64] ;  /* 0x0000000416001981 */ /* 0x000ea2000c1e1900 */
[----:B------:R-:W0:Y:S01]  /*0370*/  F2F.F32.F64 R26, R14 ;  /* 0x0000000e001a7310 */ /* 0x000e220000301000 */
[----:B------:R-:W-:-:S14]  /*0380*/  DSETP.GEU.AND P0, PT, |R14|, UR6, PT ;  /* 0x000000060e007e2a */ /* 0x000fdc000bf0e200 */
[----:B0-----:R-:W-:-:S05]  /*0390*/  @!P0 FMUL R26, R26, 1.175494350822287508e-38 ;  /* 0x008000001a1a8820 */ /* 0x001fca0000400000 */
[----:B------:R-:W-:-:S13]  /*03a0*/  FSETP.GEU.FTZ.AND P0, PT, |R26|, +INF , PT ;  /* 0x7f8000001a00780b */ /* 0x000fda0003f1e200 */
[----:B------:R-:W0:Y:S01]  /*03b0*/  @P0 LDC.64 R26, c[0x0][0x218] ;  /* 0x00008600ff1a0b82 */ /* 0x000e220000000a00 */
[----:B----4-:R-:W1:Y:S01]  /*03c0*/  F2F.F32.F64 R24, R8 ;  /* 0x0000000800187310 */ /* 0x010e620000301000 */
[----:B--2---:R-:W-:-:S07]  /*03d0*/  @P1 FMUL.FTZ R28, R0, 1 ;  /* 0x3f800000001c1820 */ /* 0x004fce0000410000 */
[----:B------:R2:W-:Y:S01]  /*03e0*/  @P1 F2F.F64.F32 R20, R28 ;  /* 0x0000001c00141310 */ /* 0x0005e20000201800 */
[----:B------:R-:W-:Y:S01]  /*03f0*/  FSETP.NEU.FTZ.AND P1, PT, R0, 1, PT ;  /* 0x3f8000000000780b */ /* 0x000fe20003f3d000 */
[----:B--2---:R-:W-:-:S05]  /*0400*/  @P0 IMAD.MOV.U32 R28, RZ, RZ, 0x3f800000 ;  /* 0x3f800000ff1c0424 */ /* 0x004fca00078e00ff */
[----:B0-----:R0:W-:Y:S04]  /*0410*/  @P0 STG.E desc[UR4][R26.64], R28 ;  /* 0x0000001c1a000986 */ /* 0x0011e8000c101904 */
[----:B------:R-:W2:Y:S01]  /*0420*/  @P0 LDG.E R0, desc[UR4][R22.64] ;  /* 0x0000000416000981 */ /* 0x000ea2000c1e1900 */
[----:B0-----:R-:W-:Y:S01]  /*0430*/  P2R R26, PR, RZ, 0x2 ;  /* 0x00000002ff1a7803 */ /* 0x001fe20000000000 */
[----:B------:R-:W-:-:S14]  /*0440*/  DSETP.GEU.AND P1, PT, |R8|, UR6, PT ;  /* 0x0000000608007e2a */ /* 0x000fdc000bf2e200 */
[----:B-1----:R-:W-:-:S05]  /*0450*/  @!P1 FMUL R24, R24, 1.175494350822287508e-38 ;  /* 0x0080000018189820 */ /* 0x002fca0000400000 */
[----:B------:R-:W-:-:S13]  /*0460*/  FSETP.GEU.FTZ.AND P1, PT, |R24|, +INF , PT ;  /* 0x7f8000001800780b */ /* 0x000fda0003f3e200 */
[----:B------:R-:W0:Y:S01]  /*0470*/  @P1 LDC.64 R24, c[0x0][0x218] ;  /* 0x00008600ff181b82 */ /* 0x000e220000000a00 */
[----:B------:R-:W-:-:S05]  /*0480*/  @P1 IMAD.MOV.U32 R29, RZ, RZ, 0x3f800000 ;  /* 0x3f800000ff1d1424 */ /* 0x000fca00078e00ff */
[----:B0-----:R0:W-:Y:S01]  /*0490*/  @P1 STG.E desc[UR4][R24.64], R29 ;  /* 0x0000001d18001986 */ /* 0x0011e2000c101904 */
[C---:B--2---:R-:W-:Y:S01]  /*04a0*/  FSETP.NEU.FTZ.AND P2, PT, R0.reuse, 1, PT ;  /* 0x3f8000000000780b */ /* 0x044fe20003f5d000 */
[----:B0-----:R-:W-:Y:S02]  /*04b0*/  @P0 FMUL.FTZ R29, R0, 1 ;  /* 0x3f800000001d0820 */ /* 0x001fe40000410000 */
[----:B------:R-:W2:Y:S01]  /*04c0*/  @P1 LDG.E R0, desc[UR4][R22.64] ;  /* 0x0000000416001981 */ /* 0x000ea2000c1e1900 */
[----:B------:R-:W0:Y:S01]  /*04d0*/  F2F.F32.F64 R27, R10 ;  /* 0x0000000a001b7310 */ /* 0x000e220000301000 */
[----:B------:R-:W-:-:S14]  /*04e0*/  DSETP.GEU.AND P3, PT, |R10|, UR6, PT ;  /* 0x000000060a007e2a */ /* 0x000fdc000bf6e200 */
[----:B0-----:R-:W-:-:S05]  /*04f0*/  @!P3 FMUL R27, R27, 1.175494350822287508e-38 ;  /* 0x008000001b1bb820 */ /* 0x001fca0000400000 */
[----:B------:R-:W-:-:S13]  /*0500*/  FSETP.GEU.FTZ.AND P3, PT, |R27|, +INF , PT ;  /* 0x7f8000001b00780b */ /* 0x000fda0003f7e200 */
[----:B------:R-:W0:Y:S01]  /*0510*/  @P3 LDC.64 R24, c[0x0][0x218] ;  /* 0x00008600ff183b82 */ /* 0x000e220000000a00 */
[----:B------:R-:W-:-:S05]  /*0520*/  @P3 MOV R28, 0x3f800000 ;  /* 0x3f800000001c3802 */ /* 0x000fca0000000f00 */
[----:B0-----:R0:W-:Y:S01]  /*0530*/  @P3 STG.E desc[UR4][R24.64], R28 ;  /* 0x0000001c18003986 */ /* 0x0011e2000c101904 */
[----:B-----5:R-:W1:Y:S01]  /*0540*/  F2F.F32.F64 R27, R4 ;  /* 0x00000004001b7310 */ /* 0x020e620000301000 */
[----:B------:R-:W-:Y:S01]  /*0550*/  DSETP.GEU.AND P5, PT, |R4|, UR6, PT ;  /* 0x0000000604007e2a */ /* 0x000fe2000bfae200 */
[C---:B--2---:R-:W-:Y:S01]  /*0560*/  FSETP.NEU.FTZ.AND P4, PT, R0.reuse, 1, PT ;  /* 0x3f8000000000780b */ /* 0x044fe20003f9d000 */
[----:B0-----:R-:W-:Y:S02]  /*0570*/  @P1 FMUL.FTZ R28, R0, 1 ;  /* 0x3f800000001c1820 */ /* 0x001fe40000410000 */
[----:B------:R-:W2:Y:S10]  /*0580*/  @P3 LDG.E R0, desc[UR4][R22.64] ;  /* 0x0000000416003981 */ /* 0x000eb4000c1e1900 */
[----:B-1----:R-:W-:-:S05]  /*0590*/  @!P5 FMUL R27, R27, 1.175494350822287508e-38 ;  /* 0x008000001b1bd820 */ /* 0x002fca0000400000 */
[----:B------:R-:W-:-:S13]  /*05a0*/  FSETP.GEU.FTZ.AND P5, PT, |R27|, +INF , PT ;  /* 0x7f8000001b00780b */ /* 0x000fda0003fbe200 */
[----:B------:R-:W0:Y:S01]  /*05b0*/  @P5 LDC.64 R24, c[0x0][0x218] ;  /* 0x00008600ff185b82 */ /* 0x000e220000000a00 */
[----:B------:R-:W-:-:S05]  /*05c0*/  @P5 IMAD.MOV.U32 R27, RZ, RZ, 0x3f800000 ;  /* 0x3f800000ff1b5424 */ /* 0x000fca00078e00ff */
[----:B0-----:R0:W-:Y:S02]  /*05d0*/  @P5 STG.E desc[UR4][R24.64], R27 ;  /* 0x0000001b18005986 */ /* 0x0011e4000c101904 */
[----:B0-----:R-:W-:Y:S01]  /*05e0*/  DMUL R24, R12, R20 ;  /* 0x000000140c187228 */ /* 0x001fe20000000000 */
[----:B------:R-:W-:Y:S01]  /*05f0*/  @P0 F2F.F64.F32 R20, R29 ;  /* 0x0000001d00140310 */ /* 0x000fe20000201800 */
[----:B------:R-:W-:-:S08]  /*0600*/  ISETP.NE.AND P0, PT, R26, RZ, PT ;  /* 0x000000ff1a00720c */ /* 0x000fd00003f05270 */
[----:B------:R-:W-:Y:S02]  /*0610*/  FSEL R12, R12, R24, !P0 ;  /* 0x000000180c0c7208 */ /* 0x000fe40004000000 */
[----:B------:R-:W-:Y:S02]  /*0620*/  FSEL R25, R13, R25, !P0 ;  /* 0x000000190d197208 */ /* 0x000fe40004000000 */
[C---:B--2---:R-:W-:Y:S01]  /*0630*/  FSETP.NEU.FTZ.AND P0, PT, R0.reuse, 1, PT ;  /* 0x3f8000000000780b */ /* 0x044fe20003f1d000 */
[----:B------:R-:W-:Y:S02]  /*0640*/  @P3 FMUL.FTZ R13, R0, 1 ;  /* 0x3f800000000d3820 */ /* 0x000fe40000410000 */
[----:B------:R-:W2:Y:S01]  /*0650*/  @P5 LDG.E R0, desc[UR4][R22.64] ;  /* 0x0000000416005981 */ /* 0x000ea2000c1e1900 */
[----:B------:R-:W0:Y:S01]  /*0660*/  F2F.F32.F64 R27, R6 ;  /* 0x00000006001b7310 */ /* 0x000e220000301000 */
[----:B------:R-:W-:-:S14]  /*0670*/  DSETP.GEU.AND P6, PT, |R6|, UR6, PT ;  /* 0x0000000606007e2a */ /* 0x000fdc000bfce200 */
[----:B0-----:R-:W-:-:S05]  /*0680*/  @!P6 FMUL R27, R27, 1.175494350822287508e-38 ;  /* 0x008000001b1be820 */ /* 0x001fca0000400000 */
[----:B------:R-:W-:-:S13]  /*0690*/  FSETP.GEU.FTZ.AND P6, PT, |R27|, +INF , PT ;  /* 0x7f8000001b00780b */ /* 0x000fda0003fde200 */
[----:B------:R-:W0:Y:S01]  /*06a0*/  @P6 LDC.64 R26, c[0x0][0x218] ;  /* 0x00008600ff1a6b82 */ /* 0x000e220000000a00 */
[----:B------:R-:W-:-:S05]  /*06b0*/  @P6 IMAD.MOV.U32 R24, RZ, RZ, 0x3f800000 ;  /* 0x3f800000ff186424 */ /* 0x000fca00078e00ff */
[----:B0-----:R0:W-:Y:S02]  /*06c0*/  @P6 STG.E desc[UR4][R26.64], R24 ;  /* 0x000000181a006986 */ /* 0x0011e4000c101904 */
[----:B0-----:R-:W-:Y:S01]  /*06d0*/  DMUL R26, R14, R20 ;  /* 0x000000140e1a7228 */ /* 0x001fe20000000000 */
[----:B------:R0:W1:Y:S02]  /*06e0*/  @P1 F2F.F64.F32 R20, R28 ;  /* 0x0000001c00141310 */ /* 0x0000640000201800 */
[----:B0-----:R-:W0:Y:S01]  /*06f0*/  LDC.64 R28, c[0x0][0x230] ;  /* 0x00008c00ff1c7b82 */ /* 0x001e220000000a00 */
[C---:B--2---:R-:W-:Y:S01]  /*0700*/  FSETP.NEU.FTZ.AND P1, PT, R0.reuse, 1, PT ;  /* 0x3f8000000000780b */ /* 0x044fe20003f3d000 */
[----:B------:R-:W-:Y:S02]  /*0710*/  @P5 FMUL.FTZ R24, R0, 1 ;  /* 0x3f80000000185820 */ /* 0x000fe40000410000 */
[----:B------:R1:W2:Y:S01]  /*0720*/  @P6 LDG.E R0, desc[UR4][R22.64] ;  /* 0x0000000416006981 */ /* 0x0002a2000c1e1900 */
[----:B0-----:R-:W-:Y:S01]  /*0730*/  IMAD.WIDE.U32 R28, R2, 0x8, R28 ;  /* 0x00000008021c7825 */ /* 0x001fe200078e001c */
[----:B-1----:R-:W-:Y:S01]  /*0740*/  DMUL R22, R8, R20 ;  /* 0x0000001408167228 */ /* 0x002fe20000000000 */
[----:B------:R-:W0:Y:S02]  /*0750*/  @P3 F2F.F64.F32 R20, R13 ;  /* 0x0000000d00143310 */ /* 0x000e240000201800 */
[----:B------:R-:W-:Y:S01]  /*0760*/  IMAD.WIDE R2, R3, 0x10, R28 ;  /* 0x0000001003027825 */ /* 0x000fe200078e021c */
[----:B0-----:R-:W-:-:S05]  /*0770*/  DMUL R28, R10, R20 ;  /* 0x000000140a1c7228 */ /* 0x001fca0000000000 */
[----:B------:R-:W0:Y:S01]  /*0780*/  @P5 F2F.F64.F32 R20, R24 ;  /* 0x0000001800145310 */ /* 0x000e220000201800 */
[----:B------:R-:W-:Y:S02]  /*0790*/  FSEL R26, R14, R26, !P2 ;  /* 0x0000001a0e1a7208 */ /* 0x000fe40005000000 */
[----:B------:R-:W-:Y:S01]  /*07a0*/  FSEL R27, R15, R27, !P2 ;  /* 0x0000001b0f1b7208 */ /* 0x000fe20005000000 */
[----:B0-----:R-:W-:Y:S01]  /*07b0*/  DMUL R14, R4, R20 ;  /* 0x00000014040e7228 */ /* 0x001fe20000000000 */
[----:B------:R-:W-:Y:S02]  /*07c0*/  FSEL R10, R10, R28, !P0 ;  /* 0x0000001c0a0a7208 */ /* 0x000fe40004000000 */
[----:B------:R-:W-:Y:S01]  /*07d0*/  FSEL R11, R11, R29, !P0 ;  /* 0x0000001d0b0b7208 */ /* 0x000fe20004000000 */
[----:B------:R-:W-:Y:S01]  /*07e0*/  IMAD.MOV.U32 R24, RZ, RZ, R12 ;  /* 0x000000ffff187224 */ /* 0x000fe200078e000c */
[----:B------:R-:W-:Y:S02]  /*07f0*/  FSEL R8, R8, R22, !P4 ;  /* 0x0000001608087208 */ /* 0x000fe40006000000 */
[----:B------:R-:W-:-:S03]  /*0800*/  FSEL R9, R9, R23, !P4 ;  /* 0x0000001709097208 */ /* 0x000fc60006000000 */
[----:B------:R-:W-:Y:S02]  /*0810*/  FSEL R4, R4, R14, !P1 ;  /* 0x0000000e04047208 */ /* 0x000fe40004800000 */
[----:B------:R-:W-:Y:S01]  /*0820*/  FSEL R5, R5, R15, !P1 ;  /* 0x0000000f05057208 */ /* 0x000fe20004800000 */
[----:B------:R-:W-:Y:S04]  /*0830*/  STG.E.128 desc[UR4][R2.64], R16 ;  /* 0x0000001002007986 */ /* 0x000fe8000c101d04 */
[----:B------:R-:W-:Y:S04]  /*0840*/  STG.E.128 desc[UR4][R2.64+0x800], R24 ;  /* 0x0008001802007986 */ /* 0x000fe8000c101d04 */
[----:B------:R-:W-:Y:S01]  /*0850*/  STG.E.128 desc[UR4][R2.64+0x1000], R8 ;  /* 0x0010000802007986 */ /* 0x000fe2000c101d04 */
[----:B--2---:R-:W-:-:S04]  /*0860*/  @P6 FMUL.FTZ R13, R0, 1 ;  /* 0x3f800000000d6820 */ /* 0x004fc80000410000 */
[----:B------:R-:W0:Y:S01]  /*0870*/  @P6 F2F.F64.F32 R20, R13 ;  /* 0x0000000d00146310 */ /* 0x000e220000201800 */
[----:B------:R-:W-:Y:S01]  /*0880*/  FSETP.NEU.FTZ.AND P0, PT, R0, 1, PT ;  /* 0x3f8000000000780b */ /* 0x000fe20003f1d000 */
[----:B0-----:R-:W-:-:S10]  /*0890*/  DMUL R20, R6, R20 ;  /* 0x0000001406147228 */ /* 0x001fd40000000000 */
[----:B------:R-:W-:Y:S02]  /*08a0*/  FSEL R6, R6, R20, !P0 ;  /* 0x0000001406067208 */ /* 0x000fe40004000000 */
[----:B------:R-:W-:-:S05]  /*08b0*/  FSEL R7, R7, R21, !P0 ;  /* 0x0000001507077208 */ /* 0x000fca0004000000 */
[----:B------:R-:W-:Y:S01]  /*08c0*/  STG.E.128 desc[UR4][R2.64+0x1800], R4 ;  /* 0x0018000402007986 */ /* 0x000fe2000c101d04 */
[----:B------:R-:W-:Y:S05]  /*08d0*/  EXIT ;  /* 0x000000000000794d */ /* 0x000fea0003800000 */
.L_x_1865:
[----:B------:R-:W0:Y:S02]  /*08e0*/  S2R R5, SR_TID.X ;  /* 0x0000000000057919 */ /* 0x000e240000002100 */
[----:B0-----:R-:W-:Y:S01]  /*08f0*/  ISETP.GE.AND P0, PT, R5, R0, PT ;  /* 0x000000000500720c */ /* 0x001fe20003f06270 */
[----:B------:R-:W-:-:S12]  /*0900*/  IMAD.MOV.U32 R3, RZ, RZ, R5 ;  /* 0x000000ffff037224 */ /* 0x000fd800078e0005 */
[----:B------:R-:W-:-:S05]  /*0910*/  @!P0 VIADD R5, R3, 0x80 ;  /* 0x0000008003058836 */ /* 0x000fca0000000000 */
[----:B------:R-:W-:-:S13]  /*0920*/  ISETP.GE.AND P1, PT, R5, R0, PT ;  /* 0x000000000500720c */ /* 0x000fda0003f26270 */
[----:B------:R-:W0:Y:S01]  /*0930*/  @!P1 LDC.64 R6, c[0x0][0x238] ;  /* 0x00008e00ff069b82 */ /* 0x000e220000000a00 */
[----:B------:R-:W-:Y:S01]  /*0940*/  @!P1 IMAD.IADD R9, R2, 0x1, R5 ;  /* 0x0000000102099824 */ /* 0x000fe200078e0205 */
[----:B------:R-:W-:-:S04]  /*0950*/  @!P1 IADD3 R5, R5, 0x80, RZ ;  /* 0x0000008005059810 */ /* 0x000fc80007ffe0ff */
[----:B------:R-:W-:-:S13]  /*0960*/  ISETP.GE.AND P2, PT, R5, R0, PT ;  /* 0x000000000500720c */ /* 0x000fda0003f46270 */
[----:B------:R-:W-:Y:S01]  /*0970*/  @!P2 IMAD.IADD R13, R2, 0x1, R5 ;  /* 0x00000001020da824 */ /* 0x000fe200078e0205 */
[----:B------:R-:W-:Y:S01]  /*0980*/  CS2R R20, SRZ ;  /* 0x0000000000147805 */ /* 0x000fe2000001ff00 */
[----:B------:R-:W-:Y:S01]  /*0990*/  @!P2 VIADD R5, R5, 0x80 ;  /* 0x000000800505a836 */ /* 0x000fe20000000000 */
[----:B------:R-:W1:Y:S01]  /*09a0*/  @!P2 LDC.64 R10, c[0x0][0x238] ;  /* 0x00008e00ff0aab82 */ /* 0x000e620000000a00 */
[----:B0-----:R-:W-:Y:S01]  /*09b0*/  @!P1 IMAD.WIDE.U32 R6, R9, 0x8, R6 ;  /* 0x0000000809069825 */ /* 0x001fe200078e0006 */
[----:B------:R-:W-:-:S06]  /*09c0*/  CS2R R8, SRZ ;  /* 0x0000000000087805 */ /* 0x000fcc000001ff00 */
[----:B------:R0:W5:Y:S01]  /*09d0*/  @!P1 LDG.E.64 R8, desc[UR4][R6.64] ;  /* 0x0000000406089981 */ /* 0x000162000c1e1b00 */
[----:B------:R-:W-:-:S13]  /*09e0*/  ISETP.GE.AND P1, PT, R5, R0, PT ;  /* 0x000000000500720c */ /* 0x000fda0003f26270 */
[----:B------:R-:W2:Y:S01]  /*09f0*/  @!P1 LDC.64 R14, c[0x0][0x238] ;  /* 0x00008e00ff0e9b82 */ /* 0x000ea20000000a00 */
[----:B------:R-:W-:Y:S02]  /*0a00*/  @!P1 IMAD.IADD R17, R2, 0x1, R5 ;  /* 0x0000000102119824 */ /* 0x000fe400078e0205 */
[----:B------:R-:W-:Y:S01]  /*0a10*/  @!P1 VIADD R5, R5, 0x80 ;  /* 0x0000008005059836 */ /* 0x000fe20000000000 */
[----:B------:R-:W-:Y:S01]  /*0a20*/  CS2R R18, SRZ ;  /* 0x0000000000127805 */ /* 0x000fe2000001ff00 */
[----:B-1----:R-:W-:Y:S01]  /*0a30*/  @!P2 IMAD.WIDE.U32 R12, R13, 0x8, R10 ;  /* 0x000000080d0ca825 */ /* 0x002fe200078e000a */
[----:B------:R-:W-:-:S06]  /*0a40*/  CS2R R10, SRZ ;  /* 0x00000000000a7805 */ /* 0x000fcc000001ff00 */
[----:B------:R1:W5:Y:S01]  /*0a50*/  @!P2 LDG.E.64 R10, desc[UR4][R12.64] ;  /* 0x000000040c0aa981 */ /* 0x000362000c1e1b00 */
[----:B--2---:R-:W-:-:S05]  /*0a60*/  @!P1 IMAD.WIDE.U32 R14, R17, 0x8, R14 ;  /* 0x00000008110e9825 */ /* 0x004fca00078e000e */
[----:B------:R2:W5:Y:S01]  /*0a70*/  @!P1 LDG.E.64 R20, desc[UR4][R14.64] ;  /* 0x000000040e149981 */ /* 0x000562000c1e1b00 */
[----:B------:R-:W-:-:S13]  /*0a80*/  ISETP.GE.AND P1, PT, R5, R0, PT ;  /* 0x000000000500720c */ /* 0x000fda0003f26270 */
[----:B0-----:R-:W0:Y:S01]  /*0a90*/  @!P1 LDC.64 R6, c[0x0][0x238] ;  /* 0x00008e00ff069b82 */ /* 0x001e220000000a00 */
[----:B------:R-:W-:Y:S02]  /*0aa0*/  @!P1 IMAD.IADD R17, R2, 0x1, R5 ;  /* 0x0000000102119824 */ /* 0x000fe400078e0205 */
[----:B------:R-:W-:Y:S02]  /*0ab0*/  @!P1 VIADD R5, R5, 0x80 ;  /* 0x0000008005059836 */ /* 0x000fe40000000000 */
[----:B0-----:R-:W-:-:S05]  /*0ac0*/  @!P1 IMAD.WIDE.U32 R6, R17, 0x8, R6 ;  /* 0x0000000811069825 */ /* 0x001fca00078e0006 */
[----:B------:R0:W5:Y:S01]  /*0ad0*/  @!P1 LDG.E.64 R18, desc[UR4][R6.64] ;  /* 0x0000000406129981 */ /* 0x000162000c1e1b00 */
[----:B------:R-:W-:-:S13]  /*0ae0*/  ISETP.GE.AND P1, PT, R5, R0, PT ;  /* 0x000000000500720c */ /* 0x000fda0003f26270 */
[----:B-1----:R-:W1:Y:S01]  /*0af0*/  @!P1 LDC.64 R12, c[0x0][0x238] ;  /* 0x00008e00ff0c9b82 */ /* 0x002e620000000a00 */
[----:B------:R-:W-:Y:S01]  /*0b00*/  @!P1 IADD3 R17, R2, R5, RZ ;  /* 0x0000000502119210 */ /* 0x000fe20007ffe0ff */
[----:B------:R-:W-:-:S04]  /*0b10*/  @!P1 VIADD R5, R5, 0x80 ;  /* 0x0000008005059836 */ /* 0x000fc80000000000 */
[----:B-1----:R-:W-:Y:S01]  /*0b20*/  @!P1 IMAD.WIDE.U32 R12, R17, 0x8, R12 ;  /* 0x00000008110c9825 */ /* 0x002fe200078e000c */
[----:B------:R-:W-:-:S06]  /*0b30*/  CS2R R16, SRZ ;  /* 0x0000000000107805 */ /* 0x000fcc000001ff00 */
[----:B------:R1:W5:Y:S01]  /*0b40*/  @!P1 LDG.E.64 R16, desc[UR4][R12.64] ;  /* 0x000000040c109981 */ /* 0x000362000c1e1b00 */
[----:B------:R-:W-:Y:S02]  /*0b50*/  ISETP.GE.AND P1, PT, R5, R0, PT ;  /* 0x000000000500720c */ /* 0x000fe40003f26270 */
[----:B--2---:R-:W-:-:S11]  /*0b60*/  CS2R R14, SRZ ;  /* 0x00000000000e7805 */ /* 0x004fd6000001ff00 */
[----:B0-----:R-:W0:Y:S01]  /*0b70*/  @!P1 LDC.64 R6, c[0x0][0x238] ;  /* 0x00008e00ff069b82 */ /* 0x001e220000000a00 */
[----:B------:R-:W-:Y:S02]  /*0b80*/  @!P1 IMAD.IADD R25, R2, 0x1, R5 ;  /* 0x0000000102199824 */ /* 0x000fe400078e0205 */
[----:B------:R-:W-:Y:S02]  /*0b90*/  @!P1 VIADD R5, R5, 0x80 ;  /* 0x0000008005059836 */ /* 0x000fe40000000000 */
[----:B0-----:R-:W-:-:S03]  /*0ba0*/  @!P1 IMAD.WIDE.U32 R24, R25, 0x8, R6 ;  /* 0x0000000819189825 */ /* 0x001fc600078e0006 */
[----:B------:R-:W0:Y:S02]  /*0bb0*/  @!P0 LDC.64 R6, c[0x0][0x238] ;  /* 0x00008e00ff068b82 */ /* 0x000e240000000a00 */
[----:B------:R2:W5:Y:S01]  /*0bc0*/  @!P1 LDG.E.64 R14, desc[UR4][R24.64] ;  /* 0x00000004180e9981 */ /* 0x000562000c1e1b00 */
[----:B------:R-:W-:Y:S02]  /*0bd0*/  ISETP.GE.AND P1, PT, R5, R0, PT ;  /* 0x000000000500720c */ /* 0x000fe40003f26270 */
[----:B-1----:R-:W-:-:S11]  /*0be0*/  CS2R R12, SRZ ;  /* 0x00000000000c7805 */ /* 0x002fd6000001ff00 */
[----:B------:R-:W1:Y:S01]  /*0bf0*/  @!P1 LDC.64 R22, c[0x0][0x238] ;  /* 0x00008e00ff169b82 */ /* 0x000e620000000a00 */
[----:B------:R-:W-:-:S04]  /*0c00*/  @!P1 IMAD.IADD R5, R2, 0x1, R5 ;  /* 0x0000000102059824 */ /* 0x000fc800078e0205 */
[----:B-1----:R-:W-:-:S04]  /*0c10*/  @!P1 IMAD.WIDE.U32 R22, R5, 0x8, R22 ;  /* 0x0000000805169825 */ /* 0x002fc800078e0016 */
[----:B------:R-:W-:Y:S01]  /*0c20*/  @!P0 IMAD.IADD R5, R2, 0x1, R3 ;  /* 0x0000000102058824 */ /* 0x000fe200078e0203 */
[----:B------:R2:W5:Y:S03]  /*0c30*/  @!P1 LDG.E.64 R12, desc[UR4][R22.64] ;  /* 0x00000004160c9981 */ /* 0x000566000c1e1b00 */
[----:B0-----:R-:W-:Y:S01]  /*0c40*/  @!P0 IMAD.WIDE.U32 R6, R5, 0x8, R6 ;  /* 0x0000000805068825 */ /* 0x001fe200078e0006 */
[----:B------:R-:W-:-:S06]  /*0c50*/  CS2R R4, SRZ ;  /* 0x0000000000047805 */ /* 0x000fcc000001ff00 */
[----:B------:R2:W5:Y:S01]  /*0c60*/  @!P0 LDG.E.64 R4, desc[UR4][R6.64] ;  /* 0x0000000406048981 */ /* 0x000562000c1e1b00 */
[----:B------:R-:W-:Y:S04]  /*0c70*/  BSSY B0, `(.L_x_1866) ;  /* 0x0000013000007945 */ /* 0x000fe80003800000 */
[----:B------:R-:W-:Y:S05]  /*0c80*/  @P0 BRA `(.L_x_1867) ;  /* 0x0000000000440947 */ /* 0x000fea0003800000 */
[----:B------:R-:W-:Y:S01]  /*0c90*/  UMOV UR6, 0xf0000000 ;  /* 0xf000000000067882 */ /* 0x000fe20000000000 */
[----:B------:R-:W-:Y:S01]  /*0ca0*/  UMOV UR7, 0x380fffff ;  /* 0x380fffff00077882 */ /* 0x000fe20000000000 */
[----:B--2--5:R-:W0:Y:S01]  /*0cb0*/  F2F.F32.F64 R6, R4 ;  /* 0x0000000400067310 */ /* 0x024e220000301000 */
[----:B------:R-:W-:Y:S01]  /*0cc0*/  DSETP.GEU.AND P1, PT, |R4|, UR6, PT ;  /* 0x0000000604007e2a */ /* 0x000fe2000bf2e200 */
[----:B------:R-:W1:-:S13]  /*0cd0*/  LDC.64 R24, c[0x0][0x220] ;  /* 0x00008800ff187b82 */ /* 0x000e5a0000000a00 */
[----:B0-----:R-:W-:-:S05]  /*0ce0*/  @!P1 FMUL R6, R6, 1.175494350822287508e-38 ;  /* 0x0080000006069820 */ /* 0x001fca0000400000 */
[----:B------:R-:W-:-:S13]  /*0cf0*/  FSETP.GEU.FTZ.AND P1, PT, |R6|, +INF , PT ;  /* 0x7f8000000600780b */ /* 0x000fda0003f3e200 */
[----:B------:R-:W0:Y:S01]  /*0d00*/  @P1 LDC.64 R22, c[0x0][0x218] ;  /* 0x00008600ff161b82 */ /* 0x000e220000000a00 */
[----:B------:R-:W-:-:S05]  /*0d10*/  @P1 IMAD.MOV.U32 R27, RZ, RZ, 0x3f800000 ;  /* 0x3f800000ff1b1424 */ /* 0x000fca00078e00ff */
[----:B0-----:R0:W-:Y:S04]  /*0d20*/  @P1 STG.E desc[UR4][R22.64], R27 ;  /* 0x0000001b16001986 */ /* 0x0011e8000c101904 */
[----:B-1----:R-:W2:Y:S02]  /*0d30*/  LDG.E R24, desc[UR4][R24.64] ;  /* 0x0000000418187981 */ /* 0x002ea4000c1e1900 */
[C---:B--2---:R-:W-:Y:S01]  /*0d40*/  FMUL.FTZ R26, R24.reuse, 1 ;  /* 0x3f800000181a7820 */ /* 0x044fe20000410000 */
[----:B------:R-:W-:-:S03]  /*0d50*/  FSETP.NEU.FTZ.AND P1, PT, R24, 1, PT ;  /* 0x3f8000001800780b */ /* 0x000fc60003f3d000 */
[----:B------:R-:W1:Y:S02]  /*0d60*/  F2F.F64.F32 R6, R26 ;  /* 0x0000001a00067310 */ /* 0x000e640000201800 */
[----:B-1----:R-:W-:-:S10]  /*0d70*/  DMUL R6, R6, R4 ;  /* 0x0000000406067228 */ /* 0x002fd40000000000 */
[----:B------:R-:W-:Y:S02]  /*0d80*/  FSEL R4, R4, R6, !P1 ;  /* 0x0000000604047208 */ /* 0x000fe40004800000 */
[----:B0-----:R-:W-:-:S07]  /*0d90*/  FSEL R5, R5, R7, !P1 ;  /* 0x0000000705057208 */ /* 0x001fce0004800000 */
.L_x_1867:
[----:B------:R-:W-:Y:S05]  /*0da0*/  BSYNC B0 ;  /* 0x0000000000007941 */ /* 0x000fea0003800000 */
.L_x_1866:
[----:B--2---:R-:W-:Y:S01]  /*0db0*/  IADD3 R7, R3, 0x80, RZ ;  /* 0x0000008003077810 */ /* 0x004fe20007ffe0ff */
[----:B------:R-:W-:Y:S03]  /*0dc0*/  BSSY B0, `(.L_x_1868) ;  /* 0x0000014000007945 */ /* 0x000fe60003800000 */
[----:B------:R-:W-:-:S13]  /*0dd0*/  ISETP.GE.AND P1, PT, R7, R0, PT ;  /* 0x000000000700720c */ /* 0x000fda0003f26270 */
[----:B------:R-:W-:Y:S05]  /*0de0*/  @P1 BRA `(.L_x_1869) ;  /* 0x0000000000441947 */ /* 0x000fea0003800000 */
[----:B------:R-:W-:Y:S01]  /*0df0*/  UMOV UR6, 0xf0000000 ;  /* 0xf000000000067882 */ /* 0x000fe20000000000 */
[----:B------:R-:W-:Y:S01]  /*0e00*/  UMOV UR7, 0x380fffff ;  /* 0x380fffff00077882 */ /* 0x000fe20000000000 */
[----:B-----5:R-:W0:Y:S01]  /*0e10*/  F2F.F32.F64 R6, R8 ;  /* 0x0000000800067310 */ /* 0x020e220000301000 */
        /* <DEDUP_REMOVED lines=14> */
.L_x_1869:
[----:B------:R-:W-:Y:S05]  /*0f00*/  BSYNC B0 ;  /* 0x0000000000007941 */ /* 0x000fea0003800000 */
.L_x_1868:
[----:B------:R-:W-:Y:S01]  /*0f10*/  VIADD R23, R3, 0x100 ;  /* 0x0000010003177836 */ /* 0x000fe20000000000 */
[----:B------:R-:W-:Y:S04]  /*0f20*/  BSSY B0, `(.L_x_1870) ;  /* 0x0000014000007945 */ /* 0x000fe80003800000 */
        /* <DEDUP_REMOVED lines=19> */
.L_x_1871:
[----:B------:R-:W-:Y:S05]  /*1060*/  BSYNC B0 ;  /* 0x0000000000007941 */ /* 0x000fea0003800000 */
.L_x_1870:
        /* <DEDUP_REMOVED lines=21> */
.L_x_1873:
[----:B------:R-:W-:Y:S05]  /*11c0*/  BSYNC B0 ;  /* 0x0000000000007941 */ /* 0x000fea0003800000 */
.L_x_1872:
[----:B------:R-:W-:Y:S01]  /*11d0*/  IADD3 R23, R3, 0x200, RZ ;  /* 0x0000020003177810 */ /* 0x000fe20007ffe0ff */
        /* <DEDUP_REMOVED lines=20> */
.L_x_1875:
[----:B------:R-:W-:Y:S05]  /*1320*/  BSYNC B0 ;  /* 0x0000000000007941 */ /* 0x000fea0003800000 */
.L_x_1874:
[----:B-----5:R-:W-:Y:S01]  /*1330*/  VIADD R19, R3, 0x280 ;  /* 0x0000028003137836 */ /* 0x020fe20000000000 */
[----:B------:R-:W-:Y:S04]  /*1340*/  BSSY B0, `(.L_x_1876) ;  /* 0x0000014000007945 */ /* 0x000fe80003800000 */
[----:B------:R-:W-:-:S13]  /*1350*/  ISETP.GE.AND P1, PT, R19, R0, PT ;  /* 0x000000001300720c */ /* 0x000fda0003f26270 */
[----:B------:R-:W-:Y:S05]  /*1360*/  @P1 BRA `(.L_x_1877) ;  /* 0x0000000000441947 */ /* 0x000fea0003800000 */
[----:B------:R-:W-:Y:S01]  /*1370*/  UMOV UR6, 0xf0000000 ;  /* 0xf000000000067882 */ /* 0x000fe20000000000 */
[----:B------:R-:W-:Y:S01]  /*1380*/  UMOV UR7, 0x380fffff ;  /* 0x380fffff00077882 */ /* 0x000fe20000000000 */
[----:B------:R-:W0:Y:S01]  /*1390*/  F2F.F32.F64 R18, R16 ;  /* 0x0000001000127310 */ /* 0x000e220000301000 */
[----:B------:R-:W-:-:S14]  /*13a0*/  DSETP.GEU.AND P1, PT, |R16|, UR6, PT ;  /* 0x0000000610007e2a */ /* 0x000fdc000bf2e200 */
[----:B0-----:R-:W-:-:S05]  /*13b0*/  @!P1 FMUL R18, R18, 1.175494350822287508e-38 ;  /* 0x0080000012129820 */ /* 0x001fca0000400000 */
[----:B------:R-:W-:Y:S02]  /*13c0*/  FSETP.GEU.FTZ.AND P1, PT, |R18|, +INF , PT ;  /* 0x7f8000001200780b */ /* 0x000fe40003f3e200 */
[----:B------:R-:W0:Y:S11]  /*13d0*/  LDC.64 R18, c[0x0][0x220] ;  /* 0x00008800ff127b82 */ /* 0x000e360000000a00 */
        /* <DEDUP_REMOVED lines=10> */
.L_x_1877:
[----:B------:R-:W-:Y:S05]  /*1480*/  BSYNC B0 ;  /* 0x0000000000007941 */ /* 0x000fea0003800000 */
.L_x_1876:
[----:B------:R-:W-:Y:S01]  /*1490*/  VIADD R17, R3, 0x300 ;  /* 0x0000030003117836 */ /* 0x000fe20000000000 */
[----:B------:R-:W-:Y:S04]  /*14a0*/  BSSY B0, `(.L_x_1878) ;  /* 0x0000014000007945 */ /* 0x000fe80003800000 */
[----:B------:R-:W-:-:S13]  /*14b0*/  ISETP.GE.AND P1, PT, R17, R0, PT ;  /* 0x000000001100720c */ /* 0x000fda0003f26270 */
[----:B------:R-:W-:Y:S05]  /*14c0*/  @P1 BRA `(.L_x_1879) ;  /* 0x0000000000441947 */ /* 0x000fea0003800000 */
[----:B------:R-:W-:Y:S01]  /*14d0*/  UMOV UR6, 0xf0000000 ;  /* 0xf000000000067882 */ /* 0x000fe20000000000 */
[----:B------:R-:W-:Y:S01]  /*14e0*/  UMOV UR7, 0x380fffff ;  /* 0x380fffff00077882 */ /* 0x000fe20000000000 */
[----:B------:R-:W0:Y:S01]  /*14f0*/  F2F.F32.F64 R16, R14 ;  /* 0x0000000e00107310 */ /* 0x000e220000301000 */
        /* <DEDUP_REMOVED lines=14> */
.L_x_1879:
[----:B------:R-:W-:Y:S05]  /*15e0*/  BSYNC B0 ;  /* 0x0000000000007941 */ /* 0x000fea0003800000 */
.L_x_1878:
[----:B------:R-:W-:Y:S01]  /*15f0*/  IADD3 R15, R3, 0x380, RZ ;  /* 0x00000380030f7810 */ /* 0x000fe20007ffe0ff */
[----:B------:R-:W-:Y:S03]  /*1600*/  BSSY B0, `(.L_x_1880) ;  /* 0x0000014000007945 */ /* 0x000fe60003800000 */
        /* <DEDUP_REMOVED lines=19> */
.L_x_1881:
[----:B------:R-:W-:Y:S05]  /*1740*/  BSYNC B0 ;  /* 0x0000000000007941 */ /* 0x000fea0003800000 */
.L_x_1880:
[----:B------:R-:W0:Y:S01]  /*1750*/  @!P0 LDC.64 R12, c[0x0][0x230] ;  /* 0x00008c00ff0c8b82 */ /* 0x000e220000000a00 */
[----:B------:R-:W-:Y:S01]  /*1760*/  @!P0 IMAD.IADD R15, R2, 0x1, R3 ;  /* 0x00000001020f8824 */ /* 0x000fe200078e0203 */
[----:B------:R-:W-:Y:S01]  /*1770*/  BSSY B0, `(.L_x_1882) ;  /* 0x0000036000007945 */ /* 0x000fe20003800000 */
[----:B------:R-:W-:-:S03]  /*1780*/  @!P0 IMAD.MOV.U32 R3, RZ, RZ, R7 ;  /* 0x000000ffff038224 */ /* 0x000fc600078e0007 */
[----:B------:R-:W-:Y:S01]  /*1790*/  BSSY B1, `(.L_x_1883) ;  /* 0x000002c000017945 */ /* 0x000fe20003800000 */
[----:B0-----:R-:W-:-:S05]  /*17a0*/  @!P0 IMAD.WIDE.U32 R12, R15, 0x8, R12 ;  /* 0x000000080f0c8825 */ /* 0x001fca00078e000c */
[----:B------:R0:W-:Y:S01]  /*17b0*/  @!P0 STG.E.64 desc[UR4][R12.64], R4 ;  /* 0x000000040c008986 */ /* 0x0001e2000c101b04 */
[----:B------:R-:W-:-:S13]  /*17c0*/  ISETP.GE.AND P0, PT, R3, R0, PT ;  /* 0x000000000300720c */ /* 0x000fda0003f06270 */
[----:B0-----:R-:W-:Y:S05]  /*17d0*/  @P0 BRA `(.L_x_1884) ;  /* 0x0000000000380947 */ /* 0x001fea0003800000 */
[----:B------:R-:W0:Y:S01]  /*17e0*/  LDC.64 R4, c[0x0][0x230] ;  /* 0x00008c00ff047b82 */ /* 0x000e220000000a00 */
[----:B------:R-:W-:Y:S01]  /*17f0*/  IMAD.IADD R7, R2, 0x1, R3 ;  /* 0x0000000102077824 */ /* 0x000fe200078e0203 */
[----:B------:R-:W-:-:S04]  /*1800*/  IADD3 R3, R3, 0x80, RZ ;  /* 0x0000008003037810 */ /* 0x000fc80007ffe0ff */
[----:B------:R-:W-:Y:S01]  /*1810*/  ISETP.GE.AND P0, PT, R3, R0, PT ;  /* 0x000000000300720c */ /* 0x000fe20003f06270 */
[----:B0-----:R-:W-:-:S04]  /*1820*/  IMAD.WIDE.U32 R4, R7, 0x8, R4 ;  /* 0x0000000807047825 */ /* 0x001fc800078e0004 */
[----:B------:R-:W-:-:S05]  /*1830*/  IMAD.MOV.U32 R7, RZ, RZ, R9 ;  /* 0x000000ffff077224 */ /* 0x000fca00078e0009 */
[----:B------:R0:W-:Y:S03]  /*1840*/  STG.E.64 desc[UR4][R4.64], R6 ;  /* 0x0000000604007986 */ /* 0x0001e6000c101b04 */
[----:B------:R-:W-:Y:S05]  /*1850*/  @P0 BRA `(.L_x_1885) ;  /* 0x0000000000380947 */ /* 0x000fea0003800000 */
[----:B0-----:R-:W0:Y:S01]  /*1860*/  LDC.64 R4, c[0x0][0x230] ;  /* 0x00008c00ff047b82 */ /* 0x001e220000000a00 */
[----:B------:R-:W-:Y:S02]  /*1870*/  IMAD.IADD R7, R2, 0x1, R3 ;  /* 0x0000000102077824 */ /* 0x000fe400078e0203 */
[----:B------:R-:W-:Y:S02]  /*1880*/  IMAD.MOV.U32 R9, RZ, RZ, R11 ;  /* 0x000000ffff097224 */ /* 0x000fe400078e000b */
[----:B------:R-:W-:Y:S02]  /*1890*/  VIADD R3, R3, 0x80 ;  /* 0x0000008003037836 */ /* 0x000fe40000000000 */
[----:B0-----:R-:W-:-:S05]  /*18a0*/  IMAD.WIDE.U32 R4, R7, 0x8, R4 ;  /* 0x0000000807047825 */ /* 0x001fca00078e0004 */
[----:B------:R0:W-:Y:S02]  /*18b0*/  STG.E.64 desc[UR4][R4.64], R8 ;  /* 0x0000000804007986 */ /* 0x0001e4000c101b04 */
.L_x_1884:
[----:B------:R-:W-:-:S13]  /*18c0*/  ISETP.GE.AND P0, PT, R3, R0, PT ;  /* 0x000000000300720c */ /* 0x000fda0003f06270 */
[----:B------:R-:W-:Y:S05]  /*18d0*/  @P0 BRA `(.L_x_1886) ;  /* 0x0000000000380947 */ /* 0x000fea0003800000 */
[----:B0-----:R-:W0:Y:S01]  /*18e0*/  LDC.64 R4, c[0x0][0x230] ;  /* 0x00008c00ff047b82 */ /* 0x001e220000000a00 */
[----:B------:R-:W-:Y:S01]  /*18f0*/  IMAD.IADD R7, R2, 0x1, R3 ;  /* 0x0000000102077824 */ /* 0x000fe200078e0203 */
[----:B------:R-:W-:Y:S01]  /*1900*/  IADD3 R3, R3, 0x80, RZ ;  /* 0x0000008003037810 */ /* 0x000fe20007ffe0ff */
[----:B------:R-:W-:Y:S02]  /*1910*/  IMAD.MOV.U32 R11, RZ, RZ, R21 ;  /* 0x000000ffff0b7224 */ /* 0x000fe400078e0015 */
[----:B0-----:R-:W-:-:S05]  /*1920*/  IMAD.WIDE.U32 R4, R7, 0x8, R4 ;  /* 0x0000000807047825 */ /* 0x001fca00078e0004 */
[----:B------:R1:W-:Y:S02]  /*1930*/  STG.E.64 desc[UR4][R4.64], R10 ;  /* 0x0000000a04007986 */ /* 0x0003e4000c101b04 */
.L_x_1885:
[----:B------:R-:W-:-:S13]  /*1940*/  ISETP.GE.AND P0, PT, R3, R0, PT ;  /* 0x000000000300720c */ /* 0x000fda0003f06270 */
[----:B------:R-:W-:Y:S05]  /*1950*/  @P0 BRA `(.L_x_1887) ;  /* 0x00000000003c0947 */ /* 0x000fea0003800000 */
[----:B01----:R-:W0:Y:S01]  /*1960*/  LDC.64 R4, c[0x0][0x230] ;  /* 0x00008c00ff047b82 */ /* 0x003e220000000a00 */
[----:B------:R-:W-:Y:S02]  /*1970*/  IMAD.IADD R7, R2, 0x1, R3 ;  /* 0x0000000102077824 */ /* 0x000fe400078e0203 */
[----:B------:R-:W-:Y:S02]  /*1980*/  IMAD.MOV.U32 R21, RZ, RZ, R23 ;  /* 0x000000ffff157224 */ /* 0x000fe400078e0017 */
[----:B------:R-:W-:Y:S02]  /*1990*/  VIADD R3, R3, 0x80 ;  /* 0x0000008003037836 */ /* 0x000fe40000000000 */
[----:B0-----:R-:W-:-:S05]  /*19a0*/  IMAD.WIDE.U32 R4, R7, 0x8, R4 ;  /* 0x0000000807047825 */ /* 0x001fca00078e0004 */
[----:B------:R1:W-:Y:S02]  /*19b0*/  STG.E.64 desc[UR4][R4.64], R20 ;  /* 0x0000001404007986 */ /* 0x0003e4000c101b04 */
.L_x_1886:
[----:B------:R-:W-:-:S13]  /*19c0*/  ISETP.GE.AND P0, PT, R3, R0, PT ;  /* 0x000000000300720c */ /* 0x000fda0003f06270 */
[----:B------:R-:W-:Y:S05]  /*19d0*/  @P0 BREAK B1 ;  /* 0x0000000000010942 */ /* 0x000fea0003800000 */
[----:B------:R-:W-:Y:S05]  /*19e0*/  @P0 BRA `(.L_x_1888) ;  /* 0x0000000000380947 */ /* 0x000fea0003800000 */
[----:B01----:R-:W0:Y:S01]  /*19f0*/  LDC.64 R4, c[0x0][0x230] ;  /* 0x00008c00ff047b82 */ /* 0x003e220000000a00 */
[----:B------:R-:W-:Y:S01]  /*1a00*/  IMAD.IADD R7, R2, 0x1, R3 ;  /* 0x0000000102077824 */ /* 0x000fe200078e0203 */
[----:B------:R-:W-:Y:S01]  /*1a10*/  IADD3 R3, R3, 0x80, RZ ;  /* 0x0000008003037810 */ /* 0x000fe20007ffe0ff */
[----:B------:R-:W-:Y:S02]  /*1a20*/  IMAD.MOV.U32 R23, RZ, RZ, R25 ;  /* 0x000000ffff177224 */ /* 0x000fe400078e0019 */
[----:B0-----:R-:W-:-:S05]  /*1a30*/  IMAD.WIDE.U32 R4, R7, 0x8, R4 ;  /* 0x0000000807047825 */ /* 0x001fca00078e0004 */
[----:B------:R2:W-:Y:S02]  /*1a40*/  STG.E.64 desc[UR4][R4.64], R22 ;  /* 0x0000001604007986 */ /* 0x0005e4000c101b04 */
.L_x_1887:
[----:B------:R-:W-:Y:S05]  /*1a50*/  BSYNC B1 ;  /* 0x0000000000017941 */ /* 0x000fea0003800000 */
.L_x_1883:
[----:B------:R-:W-:-:S13]  /*1a60*/  ISETP.GE.AND P0, PT, R3, R0, PT ;  /* 0x000000000300720c */ /* 0x000fda0003f06270 */
[----:B012---:R-:W0:Y:S01]  /*1a70*/  @!P0 LDC.64 R4, c[0x0][0x230] ;  /* 0x00008c00ff048b82 */ /* 0x007e220000000a00 */
[----:B------:R-:W-:Y:S02]  /*1a80*/  @!P0 IMAD.IADD R7, R2, 0x1, R3 ;  /* 0x0000000102078824 */ /* 0x000fe400078e0203 */
[----:B------:R-:W-:Y:S02]  /*1a90*/  @!P0 IMAD.MOV.U32 R25, RZ, RZ, R27 ;  /* 0x000000ffff198224 */ /* 0x000fe400078e001b */
[----:B------:R-:W-:Y:S02]  /*1aa0*/  @!P0 VIADD R3, R3, 0x80 ;  /* 0x0000008003038836 */ /* 0x000fe40000000000 */
[----:B0-----:R-:W-:-:S05]  /*1ab0*/  @!P0 IMAD.WIDE.U32 R4, R7, 0x8, R4 ;  /* 0x0000000807048825 */ /* 0x001fca00078e0004 */
[----:B------:R2:W-:Y:S02]  /*1ac0*/  @!P0 STG.E.64 desc[UR4][R4.64], R24 ;  /* 0x0000001804008986 */ /* 0x0005e4000c101b04 */
.L_x_1888:
[----:B------:R-:W-:Y:S05]  /*1ad0*/  BSYNC B0 ;  /* 0x0000000000007941 */ /* 0x000fea0003800000 */
.L_x_1882:
[----:B------:R-:W-:Y:S05]  /*1ae0*/  WARPSYNC.ALL ;  /* 0x0000000000007948 */ /* 0x000fea0003800000 */
[----:B------:R-:W-:-:S13]  /*1af0*/  ISETP.GE.AND P0, PT, R3, R0, PT ;  /* 0x000000000300720c */ /* 0x000fda0003f06270 */
[----:B------:R-:W-:Y:S05]  /*1b00*/  @P0 EXIT ;  /* 0x000000000000094d */ /* 0x000fea0003800000 */
[----:B012---:R-:W0:Y:S01]  /*1b10*/  LDC.64 R4, c[0x0][0x230] ;  /* 0x00008c00ff047b82 */ /* 0x007e220000000a00 */
[----:B------:R-:W-:-:S04]  /*1b20*/  IMAD.IADD R3, R2, 0x1, R3 ;  /* 0x0000000102037824 */ /* 0x000fc800078e0203 */
[----:B0-----:R-:W-:-:S05]  /*1b30*/  IMAD.WIDE.U32 R2, R3, 0x8, R4 ;  /* 0x0000000803027825 */ /* 0x001fca00078e0004 */
[----:B------:R-:W-:Y:S01]  /*1b40*/  STG.E.64 desc[UR4][R2.64], R18 ;  /* 0x0000001202007986 */ /* 0x000fe2000c101b04 */
[----:B------:R-:W-:Y:S05]  /*1b50*/  EXIT ;  /* 0x000000000000794d */ /* 0x000fea0003800000 */
.L_x_1889:
        /* <DEDUP_REMOVED lines=10> */
.L_x_1963:


//--------------------- .text._ZN2at6native29vectorized_elementwise_kernelILi4EZZZNS0_46_GLOBAL__N__5fd40885_13_AmpKernels_cu_3810c27339_amp_non_finite_check_and_unscale_cuda_ERNS_6TensorES4_RKS3_ENKUlvE_clEvENKUlvE_clEvEUldE_St5arrayIPcLm2EEEEviT0_T1_ --------------------------
	.section	.text._ZN2at6native29vectorized_elementwise_kernelILi4EZZZNS0_46_GLOBAL__N__5fd40885_13_AmpKernels_cu_3810c27339_amp_non_finite_check_and_unscale_cuda_ERNS_6TensorES4_RKS3_ENKUlvE_clEvENKUlvE_clEvEUldE_St5arrayIPcLm2EEEEviT0_T1_,"ax",@progbits
	.align	128
        .global         _ZN2at6native29vectorized_elementwise_kernelILi4EZZZNS0_46_GLOBAL__N__5fd40885_13_AmpKernels_cu_3810c27339_amp_non_finite_check_and_unscale_cuda_ERNS_6TensorES4_RKS3_ENKUlvE_clEvENKUlvE_clEvEUldE_St5arrayIPcLm2EEEEviT0_T1_
        .type           _ZN2at6native29vectorized_elementwise_kernelILi4EZZZNS0_46_GLOBAL__N__5fd40885_13_AmpKernels_cu_3810c27339_amp_non_finite_check_and_unscale_cuda_ERNS_6TensorES4_RKS3_ENKUlvE_clEvENKUlvE_clEvEUldE_St5arrayIPcLm2EEEEviT0_T1_,@function
        .size           _ZN2at6native29vectorized_elementwise_kernelILi4EZZZNS0_46_GLOBAL__N__5fd40885_13_AmpKernels_cu_3810c27339_amp_non_finite_check_and_unscale_cuda_ERNS_6TensorES4_RKS3_ENKUlvE_clEvENKUlvE_clEvEUldE_St5arrayIPcLm2EEEEviT0_T1_,(.L_x_1964 - _ZN2at6native29vectorized_elementwise_kernelILi4EZZZNS0_46_GLOBAL__N__5fd40885_13_AmpKernels_cu_3810c27339_amp_non_finite_check_and_unscale_cuda_ERNS_6TensorES4_RKS3_ENKUlvE_clEvENKUlvE_clEvEUldE_St5arrayIPcLm2EEEEviT0_T1_)
        .other          _ZN2at6native29vectorized_elementwise_kernelILi4EZZZNS0_46_GLOBAL__N__5fd40885_13_AmpKernels_cu_3810c27339_amp_non_finite_check_and_unscale_cuda_ERNS_6TensorES4_RKS3_ENKUlvE_clEvENKUlvE_clEvEUldE_St5arrayIPcLm2EEEEviT0_T1_,@"STO_CUDA_ENTRY STV_DEFAULT"
_ZN2at6native29vectorized_elementwise_kernelILi4EZZZNS0_46_GLOBAL__N__5fd40885_13_AmpKernels_cu_3810c27339_amp_non_finite_check_and_unscale_cuda_ERNS_6TensorES4_RKS3_ENKUlvE_clEvENKUlvE_clEvEUldE_St5arrayIPcLm2EEEEviT0_T1_:
.text._ZN2at6native29vectorized_elementwise_kernelILi4EZZZNS0_46_GLOBAL__N__5fd40885_13_AmpKernels_cu_3810c27339_amp_non_finite_check_and_unscale_cuda_ERNS_6TensorES4_RKS3_ENKUlvE_clEvENKUlvE_clEvEUldE_St5arrayIPcLm2EEEEviT0_T1_:
        /* <DEDUP_REMOVED lines=142> */
.L_x_1890:
        /* <DEDUP_REMOVED lines=76> */
.L_x_1892:
[----:B------:R-:W-:Y:S05]  /*0da0*/  BSYNC B0 ;  /* 0x0000000000007941 */ /* 0x000fea0003800000 */
.L_x_1891:
        /* <DEDUP_REMOVED lines=21> */
.L_x_1894:
[----:B------:R-:W-:Y:S05]  /*0f00*/  BSYNC B0 ;  /* 0x0000000000007941 */ /* 0x000fea0003800000 */
.L_x_1893:
        /* <DEDUP_REMOVED lines=21> */
.L_x_1896:
[----:B------:R-:W-:Y:S05]  /*1060*/  BSYNC B0 ;  /* 0x0000000000007941 */ /* 0x000fea0003800000 */
.L_x_1895:
        /* <DEDUP_REMOVED lines=21> */
.L_x_1898:
[----:B------:R-:W-:Y:S05]  /*11c0*/  BSYNC B0 ;  /* 0x0000000000007941 */ /* 0x000fea0003800000 */
.L_x_1897:
        /* <DEDUP_REMOVED lines=21> */
.L_x_1900:
[----:B------:R-:W-:Y:S05]  /*1320*/  BSYNC B0 ;  /* 0x0000000000007941 */ /* 0x000fea0003800000 */
.L_x_1899:
        /* <DEDUP_REMOVED lines=21> */
.L_x_1902:
[----:B------:R-:W-:Y:S05]  /*1480*/  BSYNC B0 ;  /* 0x0000000000007941 */ /* 0x000fea0003800000 */
.L_x_1901:
        /* <DEDUP_REMOVED lines=21> */
.L_x_1904:
[----:B------:R-:W-:Y:S05]  /*15e0*/  BSYNC B0 ;  /* 0x0000000000007941 */ /* 0x000fea0003800000 */
.L_x_1903:
        /* <DEDUP_REMOVED lines=21> */
.L_x_1906:
[----:B------:R-:W-:Y:S05]  /*1740*/  BSYNC B0 ;  /* 0x0000000000007941 */ /* 0x000fea0003800000 */
.L_x_1905:
        /* <DEDUP_REMOVED lines=23> */
.L_x_1909:
        /* <DEDUP_REMOVED lines=8> */
.L_x_1910:
        /* <DEDUP_REMOVED lines=8> */
.L_x_1911:
        /* <DEDUP_REMOVED lines=9> */
.L_x_1912:
[----:B------:R-:W-:Y:S05]  /*1a50*/  BSYNC B1 ;  /* 0x0000000000017941 */ /* 0x000fea0003800000 */
.L_x_1908:
[----:B------:R-:W-:-:S13]  /*1a60*/  ISETP.GE.AND P0, PT, R3, R0, PT ;  /* 0x000000000300720c */ /* 0x000fda0003f06270 */
[----:B012---:R-:W0:Y:S01]  /*1a70*/  @!P0 LDC.64 R4, c[0x0][0x230] ;  /* 0x00008c00ff048b82 */ /* 0x007e220000000a00 */
[----:B------:R-:W-:Y:S02]  /*1a80*/  @!P0 IMAD.IADD R7, R2, 0x1, R3 ;  /* 0x0000000102078824 */ /* 0x000fe400078e0203 */
[----:B------:R-:W-:Y:S02]  /*1a90*/  @!P0 IMAD.MOV.U32 R25, RZ, RZ, R27 ;  /* 0x000000ffff198224 */ /* 0x000fe400078e001b */
[----:B------:R-:W-:Y:S02]  /*1aa0*/  @!P0 VIADD R3, R3, 0x80 ;  /* 0x0000008003038836 */ /* 0x000fe40000000000 */
[----:B0-----:R-:W-:-:S05]  /*1ab0*/  @!P0 IMAD.WIDE.U32 R4, R7, 0x8, R4 ;  /* 0x0000000807048825 */ /* 0x001fca00078e0004 */
[----:B------:R2:W-:Y:S02]  /*1ac0*/  @!P0 STG.E.64 desc[UR4][R4.64], R24 ;  /* 0x0000001804008986 */ /* 0x0005e4000c101b04 */
.L_x_1913:
[----:B------:R-:W-:Y:S05]  /*1ad0*/  BSYNC B0 ;  /* 0x0000000000007941 */ /* 0x000fea0003800000 */
.L_x_1907:
        /* <DEDUP_REMOVED lines=8> */
.L_x_1914:
        /* <DEDUP_REMOVED lines=10> */
.L_x_1964:


//--------------------- .text._ZN2at6native29vectorized_elementwise_kernelILi8EZZZNS0_46_GLOBAL__N__5fd40885_13_AmpKernels_cu_3810c27339_amp_non_finite_check_and_unscale_cuda_ERNS_6TensorES4_RKS3_ENKUlvE_clEvENKUlvE_clEvEUldE_St5arrayIPcLm2EEEEviT0_T1_ --------------------------
	.section	.text._ZN2at6native29vectorized_elementwise_kernelILi8EZZZNS0_46_GLOBAL__N__5fd40885_13_AmpKernels_cu_3810c27339_amp_non_finite_check_and_unscale_cuda_ERNS_6TensorES4_RKS3_ENKUlvE_clEvENKUlvE_clEvEUldE_St5arrayIPcLm2EEEEviT0_T1_,"ax",@progbits
	.align	128
        .global         _ZN2at6native29vectorized_elementwise_kernelILi8EZZZNS0_46_GLOBAL__N__5fd40885_13_AmpKernels_cu_3810c27339_amp_non_finite_check_and_unscale_cuda_ERNS_6TensorES4_RKS3_ENKUlvE_clEvENKUlvE_clEvEUldE_St5arrayIPcLm2EEEEviT0_T1_
        .type           _ZN2at6native29vectorized_elementwise_kernelILi8EZZZNS0_46_GLOBAL__N__5fd40885_13_AmpKernels_cu_3810c27339_amp_non_finite_check_and_unscale_cuda_ERNS_6TensorES4_RKS3_ENKUlvE_clEvENKUlvE_clEvEUldE_St5arrayIPcLm2EEEEviT0_T1_,@function
        .size           _ZN2at6native29vectorized_elementwise_kernelILi8EZZZNS0_46_GLOBAL__N__5fd40885_13_AmpKernels_cu_3810c27339_amp_non_finite_check_and_unscale_cuda_ERNS_6TensorES4_RKS3_ENKUlvE_clEvENKUlvE_clEvEUldE_St5arrayIPcLm2EEEEviT0_T1_,(.L_x_1965 - _ZN2at6native29vectorized_elementwise_kernelILi8EZZZNS0_46_GLOBAL__N__5fd40885_13_AmpKernels_cu_3810c27339_amp_non_finite_check_and_unscale_cuda_ERNS_6TensorES4_RKS3_ENKUlvE_clEvENKUlvE_clEvEUldE_St5arrayIPcLm2EEEEviT0_T1_)
        .other          _ZN2at6native29vectorized_elementwise_kernelILi8EZZZNS0_46_GLOBAL__N__5fd40885_13_AmpKernels_cu_3810c27339_amp_non_finite_check_and_unscale_cuda_ERNS_6TensorES4_RKS3_ENKUlvE_clEvENKUlvE_clEvEUldE_St5arrayIPcLm2EEEEviT0_T1_,@"STO_CUDA_ENTRY STV_DEFAULT"
_ZN2at6native29vectorized_elementwise_kernelILi8EZZZNS0_46_GLOBAL__N__5fd40885_13_AmpKernels_cu_3810c27339_amp_non_finite_check_and_unscale_cuda_ERNS_6TensorES4_RKS3_ENKUlvE_clEvENKUlvE_clEvEUldE_St5arrayIPcLm2EEEEviT0_T1_:
.text._ZN2at6native29vectorized_elementwise_kernelILi8EZZZNS0_46_GLOBAL__N__5fd40885_13_AmpKernels_cu_3810c27339_amp_non_finite_check_and_unscale_cuda_ERNS_6TensorES4_RKS3_ENKUlvE_clEvENKUlvE_clEvEUldE_St5arrayIPcLm2EEEEviT0_T1_:
        /* <DEDUP_REMOVED lines=142> */
.L_x_1915:
        /* <DEDUP_REMOVED lines=76> */
.L_x_1917:
[----:B------:R-:W-:Y:S05]  /*0da0*/  BSYNC B0 ;  /* 0x0000000000007941 */ /* 0x000fea0003800000 */
.L_x_1916:
        /* <DEDUP_REMOVED lines=21> */
.L_x_1919:
[----:B------:R-:W-:Y:S05]  /*0f00*/  BSYNC B0 ;  /* 0x0000000000007941 */ /* 0x000fea0003800000 */
.L_x_1918:
        /* <DEDUP_REMOVED lines=21> */
.L_x_1921:
[----:B------:R-:W-:Y:S05]  /*1060*/  BSYNC B0 ;  /* 0x0000000000007941 */ /* 0x000fea0003800000 */
.L_x_1920:
        /* <DEDUP_REMOVED lines=21> */
.L_x_1923:
[----:B------:R-:W-:Y:S05]  /*11c0*/  BSYNC B0 ;  /* 0x0000000000007941 */ /* 0x000fea0003800000 */
.L_x_1922:
        /* <DEDUP_REMOVED lines=21> */
.L_x_1925:
[----:B------:R-:W-:Y:S05]  /*1320*/  BSYNC B0 ;  /* 0x0000000000007941 */ /* 0x000fea0003800000 */
.L_x_1924:
        /* <DEDUP_REMOVED lines=21> */
.L_x_1927:
[----:B------:R-:W-:Y:S05]  /*1480*/  BSYNC B0 ;  /* 0x0000000000007941 */ /* 0x000fea0003800000 */
.L_x_1926:
        /* <DEDUP_REMOVED lines=21> */
.L_x_1929:
[----:B------:R-:W-:Y:S05]  /*15e0*/  BSYNC B0 ;  /* 0x0000000000007941 */ /* 0x000fea0003800000 */
.L_x_1928:
        /* <DEDUP_REMOVED lines=21> */
.L_x_1931:
[----:B------:R-:W-:Y:S05]  /*1740*/  BSYNC B0 ;  /* 0x0000000000007941 */ /* 0x000fea0003800000 */
.L_x_1930:
        /* <DEDUP_REMOVED lines=23> */
.L_x_1934:
        /* <DEDUP_REMOVED lines=8> */
.L_x_1935:
        /* <DEDUP_REMOVED lines=8> */
.L_x_1936:
        /* <DEDUP_REMOVED lines=9> */
.L_x_1937:
[----:B------:R-:W-:Y:S05]  /*1a50*/  BSYNC B1 ;  /* 0x0000000000017941 */ /* 0x000fea0003800000 */
.L_x_1933:
[----:B------:R-:W-:-:S13]  /*1a60*/  ISETP.GE.AND P0, PT, R3, R0, PT ;  /* 0x000000000300720c */ /* 0x000fda0003f06270 */
[----:B012---:R-:W0:Y:S01]  /*1a70*/  @!P0 LDC.64 R4, c[0x0][0x230] ;  /* 0x00008c00ff048b82 */ /* 0x007e220000000a00 */
[----:B------:R-:W-:Y:S02]  /*1a80*/  @!P0 IMAD.IADD R7, R2, 0x1, R3 ;  /* 0x0000000102078824 */ /* 0x000fe400078e0203 */
[----:B------:R-:W-:Y:S02]  /*1a90*/  @!P0 IMAD.MOV.U32 R25, RZ, RZ, R27 ;  /* 0x000000ffff198224 */ /* 0x000fe400078e001b */
[----:B------:R-:W-:Y:S02]  /*1aa0*/  @!P0 VIADD R3, R3, 0x80 ;  /* 0x0000008003038836 */ /* 0x000fe40000000000 */
[----:B0-----:R-:W-:-:S05]  /*1ab0*/  @!P0 IMAD.WIDE.U32 R4, R7, 0x8, R4 ;  /* 0x0000000807048825 */ /* 0x001fca00078e0004 */
[----:B------:R2:W-:Y:S02]  /*1ac0*/  @!P0 STG.E.64 desc[UR4][R4.64], R24 ;  /* 0x0000001804008986 */ /* 0x0005e4000c101b04 */
.L_x_1938:
[----:B------:R-:W-:Y:S05]  /*1ad0*/  BSYNC B0 ;  /* 0x0000000000007941 */ /* 0x000fea0003800000 */
.L_x_1932:
        /* <DEDUP_REMOVED lines=8> */
.L_x_1939:
        /* <DEDUP_REMOVED lines=10> */
.L_x_1965:


//--------------------- .text._ZN2at6native28amp_update_scale_cuda_kernelEPfPiPKfddi --------------------------
	.section	.text._ZN2at6native28amp_update_scale_cuda_kernelEPfPiPKfddi,"ax",@progbits
	.align	128
        .global         _ZN2at6native28amp_update_scale_cuda_kernelEPfPiPKfddi
        .type           _ZN2at6native28amp_update_scale_cuda_kernelEPfPiPKfddi,@function
        .size           _ZN2at6native28amp_update_scale_cuda_kernelEPfPiPKfddi,(.L_x_1966 - _ZN2at6native28amp_update_scale_cuda_kernelEPfPiPKfddi)
        .other          _ZN2at6native28amp_update_scale_cuda_kernelEPfPiPKfddi,@"STO_CUDA_ENTRY STV_DEFAULT"
_ZN2at6native28amp_update_scale_cuda_kernelEPfPiPKfddi:
.text._ZN2at6native28amp_update_scale_cuda_kernelEPfPiPKfddi:
[----:B------:R-:W-:Y:S08]  /*0000*/  LDC R1, c[0x0][0x28] ;  /* 0x00000a00ff017b82 */ /* 0x000ff00000000800 */
[----:B------:R-:W0:Y:S01]  /*0010*/  LDC.64 R2, c[0x0][0x220] ;  /* 0x00008800ff027b82 */ /* 0x000e220000000a00 */
[----:B------:R-:W-:Y:S02]  /*0020*/  ULDC.64 UR4, c[0x0][0x208] ;  /* 0x0000820000047ab9 */ /* 0x000fe40000000a00 */
[----:B0-----:R-:W2:Y:S02]  /*0030*/  LDG.E R2, desc[UR4][R2.64] ;  /* 0x0000000402027981 */ /* 0x001ea4000c1e1900 */
[----:B--2---:R-:W-:-:S13]  /*0040*/  FSETP.NEU.FTZ.AND P0, PT, R2, RZ, PT ;  /* 0x000000ff0200720b */ /* 0x004fda0003f1d000 */
[----:B------:R-:W-:Y:S05]  /*0050*/  @P0 BRA `(.L_x_1940) ;  /* 0x0000000000580947 */ /* 0x000fea0003800000 */
[----:B------:R-:W0:Y:S01]  /*0060*/  LDC.64 R2, c[0x0][0x218] ;  /* 0x00008600ff027b82 */ /* 0x000e220000000a00 */
[----:B------:R-:W-:Y:S01]  /*0070*/  ULDC UR6, c[0x0][0x238] ;  /* 0x00008e0000067ab9 */ /* 0x000fe20000000800 */
[----:B0-----:R-:W2:Y:S02]  /*0080*/  LDG.E R0, desc[UR4][R2.64] ;  /* 0x0000000402007981 */ /* 0x001ea4000c1e1900 */
[----:B--2---:R-:W-:-:S04]  /*0090*/  IADD3 R5, R0, 0x1, RZ ;  /* 0x0000000100057810 */ /* 0x004fc80007ffe0ff */
[----:B------:R-:W-:-:S13]  /*00a0*/  ISETP.NE.AND P0, PT, R5, UR6, PT ;  /* 0x0000000605007c0c */ /* 0x000fda000bf05270 */
[----:B------:R0:W-:Y:S01]  /*00b0*/  @P0 STG.E desc[UR4][R2.64], R5 ;  /* 0x0000000502000986 */ /* 0x0001e2000c101904 */
[----:B------:R-:W-:Y:S05]  /*00c0*/  @P0 EXIT ;  /* 0x000000000000094d */ /* 0x000fea0003800000 */
[----:B0-----:R-:W0:Y:S01]  /*00d0*/  LDC.64 R4, c[0x0][0x210] ;  /* 0x00008400ff047b82 */ /* 0x001e220000000a00 */
[----:B------:R-:W-:Y:S01]  /*00e0*/  ULDC.64 UR6, c[0x0][0x228] ;  /* 0x00008a0000067ab9 */ /* 0x000fe20000000a00 */
[----:B0-----:R-:W2:Y:S02]  /*00f0*/  LDG.E R0, desc[UR4][R4.64] ;  /* 0x0000000404007981 */ /* 0x001ea4000c1e1900 */
[----:B--2---:R-:W-:-:S04]  /*0100*/  FMUL.FTZ R0, R0, 1 ;  /* 0x3f80000000007820 */ /* 0x004fc80000410000 */
[----:B------:R-:W0:Y:S02]  /*0110*/  F2F.F64.F32 R6, R0 ;  /* 0x0000000000067310 */ /* 0x000e240000201800 */
[----:B0-----:R-:W-:Y:S01]  /*0120*/  DMUL R6, R6, UR6 ;  /* 0x0000000606067c28 */ /* 0x001fe20008000000 */
[----:B------:R-:W-:Y:S01]  /*0130*/  UMOV UR6, 0xf0000000 ;  /* 0xf000000000067882 */ /* 0x000fe20000000000 */
[----:B------:R-:W-:-:S04]  /*0140*/  UMOV UR7, 0x380fffff ;  /* 0x380fffff00077882 */ /* 0x000fc80000000000 */
[----:B------:R-:W0:Y:S02]  /*0150*/  F2F.F32.F64 R9, R6 ;  /* 0x0000000600097310 */ /* 0x000e240000301000 */
[----:B------:R-:W-:-:S14]  /*0160*/  DSETP.GEU.AND P0, PT, |R6|, UR6, PT ;  /* 0x0000000606007e2a */ /* 0x000fdc000bf0e200 */
[----:B0-----:R-:W-:-:S05]  /*0170*/  @!P0 FMUL R9, R9, 1.175494350822287508e-38 ;  /* 0x0080000009098820 */ /* 0x001fca0000400000 */
[----:B------:R-:W-:-:S13]  /*0180*/  FSETP.GEU.FTZ.AND P0, PT, |R9|, +INF , PT ;  /* 0x7f8000000900780b */ /* 0x000fda0003f1e200 */
[----:B------:R-:W-:Y:S04]  /*0190*/  @!P0 STG.E desc[UR4][R4.64], R9 ;  /* 0x0000000904008986 */ /* 0x000fe8000c101904 */
[----:B------:R-:W-:Y:S01]  /*01a0*/  STG.E desc[UR4][R2.64], RZ ;  /* 0x000000ff02007986 */ /* 0x000fe2000c101904 */
[----:B------:R-:W-:Y:S05]  /*01b0*/  EXIT ;  /* 0x000000000000794d */ /* 0x000fea0003800000 */
.L_x_1940:
[----:B------:R-:W0:Y:S01]  /*01c0*/  LDC.64 R4, c[0x0][0x210] ;  /* 0x00008400ff047b82 */ /* 0x000e220000000a00 */
[----:B------:R-:W-:Y:S01]  /*01d0*/  ULDC.64 UR6, c[0x0][0x230] ;  /* 0x00008c0000067ab9 */ /* 0x000fe20000000a00 */
[----:B0-----:R-:W2:Y:S06]  /*01e0*/  LDG.E R0, desc[UR4][R4.64] ;  /* 0x0000000404007981 */ /* 0x001eac000c1e1900 */
[----:B------:R-:W0:Y:S01]  /*01f0*/  LDC.64 R6, c[0x0][0x218] ;  /* 0x00008600ff067b82 */ /* 0x000e220000000a00 */
[----:B--2---:R-:W-:-:S04]  /*0200*/  FMUL.FTZ R0, R0, 1 ;  /* 0x3f80000000007820 */ /* 0x004fc80000410000 */
[----:B------:R-:W1:Y:S02]  /*0210*/  F2F.F64.F32 R2, R0 ;  /* 0x0000000000027310 */ /* 0x000e640000201800 */
[----:B-1----:R-:W-:Y:S01]  /*0220*/  DMUL R2, R2, UR6 ;  /* 0x0000000602027c28 */ /* 0x002fe20008000000 */
[----:B------:R-:W-:Y:S01]  /*0230*/  UMOV UR6, 0xf0000000 ;  /* 0xf000000000067882 */ /* 0x000fe20000000000 */
[----:B------:R-:W-:-:S04]  /*0240*/  UMOV UR7, 0x380fffff ;  /* 0x380fffff00077882 */ /* 0x000fc80000000000 */
[----:B------:R-:W1:Y:S02]  /*0250*/  F2F.F32.F64 R9, R2 ;  /* 0x0000000200097310 */ /* 0x000e640000301000 */
[----:B------:R-:W-:-:S14]  /*0260*/  DSETP.GEU.AND P0, PT, |R2|, UR6, PT ;  /* 0x0000000602007e2a */ /* 0x000fdc000bf0e200 */
[----:B-1----:R-:W-:-:S05]  /*0270*/  @!P0 FMUL R9, R9, 1.175494350822287508e-38 ;  /* 0x0080000009098820 */ /* 0x002fca0000400000 */
[----:B------:R-:W-:Y:S04]  /*0280*/  STG.E desc[UR4][R4.64], R9 ;  /* 0x0000000904007986 */ /* 0x000fe8000c101904 */
[----:B0-----:R-:W-:Y:S01]  /*0290*/  STG.E desc[UR4][R6.64], RZ ;  /* 0x000000ff06007986 */ /* 0x001fe2000c101904 */
[----:B------:R-:W-:Y:S05]  /*02a0*/  EXIT ;  /* 0x000000000000794d */ /* 0x000fea0003800000 */
.L_x_1941:
        /* <DEDUP_REMOVED lines=13> */
.L_x_1966:


//--------------------- .nv.global.init           --------------------------
	.section	.nv.global.init,"aw",@progbits
.nv.global.init:
	.type		$str$6,@object
	.size		$str$6,(__unnamed_3 - $str$6)
$str$6:
        /*0000*/ 	.byte	0x66, 0x61, 0x6c, 0x73, 0x65, 0x00
	.type		__unnamed_3,@object
	.size		__unnamed_3,(__unnamed_1 - __unnamed_3)
__unnamed_3:
        /*0006*/ 	.byte	0x66, 0x65, 0x74, 0x63, 0x68, 0x5f, 0x61, 0x6e, 0x64, 0x5f, 0x63, 0x61, 0x73, 0x74, 0x00
	.type		__unnamed_1,@object
	.size		__unnamed_1,(__unnamed_5 - __unnamed_1)
__unnamed_1:
        /*0015*/ 	.byte	0x66, 0x65, 0x74, 0x63, 0x68, 0x5f, 0x61, 0x6e, 0x64, 0x5f, 0x63, 0x61, 0x73, 0x74, 0x00
	.type		__unnamed_5,@object
	.size		__unnamed_5,(__unnamed_4 - __unnamed_5)
__unnamed_5:
        /*0024*/ 	.byte	0x66, 0x65, 0x74, 0x63, 0x68, 0x5f, 0x61, 0x6e, 0x64, 0x5f, 0x63, 0x61, 0x73, 0x74, 0x00
	.type		__unnamed_4,@object
	.size		__unnamed_4,(__unnamed_2 - __unnamed_4)
__unnamed_4:
        /*0033*/ 	.byte	0x63, 0x61, 0x73, 0x74, 0x5f, 0x61, 0x6e, 0x64, 0x5f, 0x73, 0x74, 0x6f, 0x72, 0x65, 0x00
	.type		__unnamed_2,@object
	.size		__unnamed_2,(__unnamed_6 - __unnamed_2)
__unnamed_2:
        /*0042*/ 	.byte	0x63, 0x61, 0x73, 0x74, 0x5f, 0x61, 0x6e, 0x64, 0x5f, 0x73, 0x74, 0x6f, 0x72, 0x65, 0x00
	.type		__unnamed_6,@object
	.size		__unnamed_6,($str$7 - __unnamed_6)
__unnamed_6:
        /*0051*/ 	.byte	0x63, 0x61, 0x73, 0x74, 0x5f, 0x61, 0x6e, 0x64, 0x5f, 0x73, 0x74, 0x6f, 0x72, 0x65, 0x00
	.type		$str$7,@object
	.size		$str$7,(.L_35 - $str$7)
$str$7:
        /*0060*/ 	.byte	0x2f, 0x72, 0x6f, 0x6f, 0x74, 0x2f, 0x2e, 0x70, 0x79, 0x65, 0x6e, 0x76, 0x2f, 0x76, 0x65, 0x72
        /*0070*/ 	.byte	0x73, 0x69, 0x6f, 0x6e, 0x73, 0x2f, 0x33, 0x2e, 0x31, 0x33, 0x2e, 0x31, 0x32, 0x2f, 0x6c, 0x69
        /*0080*/ 	.byte	0x62, 0x2f, 0x70, 0x79, 0x74, 0x68, 0x6f, 0x6e, 0x33, 0x2e, 0x31, 0x33, 0x2f, 0x73, 0x69, 0x74
        /*0090*/ 	.byte	0x65, 0x2d, 0x70, 0x61, 0x63, 0x6b, 0x61, 0x67, 0x65, 0x73, 0x2f, 0x74, 0x6f, 0x72, 0x63, 0x68
        /*00a0*/ 	.byte	0x2f, 0x69, 0x6e, 0x63, 0x6c, 0x75, 0x64, 0x65, 0x2f, 0x63, 0x31, 0x30, 0x2f, 0x63, 0x6f, 0x72
        /*00b0*/ 	.byte	0x65, 0x2f, 0x44, 0x79, 0x6e, 0x61, 0x6d, 0x69, 0x63, 0x43, 0x61, 0x73, 0x74, 0x2e, 0x68, 0x00
.L_35:


//--------------------- .nv.shared.reserved.0     --------------------------
	.section	.nv.shared.reserved.0,"aw",@nobits
	.weak		__nv_reservedSMEM_offset_0_alias
	.size		__nv_reservedSMEM_offset_0_alias, 0, 0
	.other		__nv_reservedSMEM_offset_0_alias,@"STO_CUDA_RESERVED_SHARED STV_DEFAULT"
__nv_reservedSMEM_offset_0_alias:
	.zero		0


//--------------------- .nv.global                --------------------------
	.section	.nv.global,"aw",@nobits
.nv.global:
	.type		_ZN44_INTERNAL_5fd40885_13_AmpKernels_cu_3810c2734cuda3std3__48in_placeE,@object
	.size		_ZN44_INTERNAL_5fd40885_13_AmpKernels_cu_3810c2734cuda3std3__48in_placeE,(_ZN44_INTERNAL_5fd40885_13_AmpKernels_cu_3810c2734cuda3std6ranges3__45__cpo8distanceE - _ZN44_INTERNAL_5fd40885_13_AmpKernels_cu_3810c2734cuda3std3__48in_placeE)
_ZN44_INTERNAL_5fd40885_13_AmpKernels_cu_3810c2734cuda3std3__48in_placeE:
	.zero		1
	.type		_ZN44_INTERNAL_5fd40885_13_AmpKernels_cu_3810c2734cuda3std6ranges3__45__cpo8distanceE,@object
	.size		_ZN44_INTERNAL_5fd40885_13_AmpKernels_cu_3810c2734cuda3std6ranges3__45__cpo8distanceE,(_ZN44_INTERNAL_5fd40885_13_AmpKernels_cu_3810c2734cuda3std3__45__cpo6cbeginE - _ZN44_INTERNAL_5fd40885_13_AmpKernels_cu_3810c2734cuda3std6ranges3__45__cpo8distanceE)
_ZN44_INTERNAL_5fd40885_13_AmpKernels_cu_3810c2734cuda3std6ranges3__45__cpo8distanceE:
	.zero		1
	.type		_ZN44_INTERNAL_5fd40885_13_AmpKernels_cu_3810c2734cuda3std3__45__cpo6cbeginE,@object
	.size		_ZN44_INTERNAL_5fd40885_13_AmpKernels_cu_3810c2734cuda3std3__45__cpo6cbeginE,(_ZN44_INTERNAL_5fd40885_13_AmpKernels_cu_3810c2734cuda3std6ranges3__45__cpo7advanceE - _ZN44_INTERNAL_5fd40885_13_AmpKernels_cu_3810c2734cuda3std3__45__cpo6cbeginE)
_ZN44_INTERNAL_5fd40885_13_AmpKernels_cu_3810c2734cuda3std3__45__cpo6cbeginE:
	.zero		1
	.type		_ZN44_INTERNAL_5fd40885_13_AmpKernels_cu_3810c2734cuda3std6ranges3__45__cpo7advanceE,@object
	.size		_ZN44_INTERNAL_5fd40885_13_AmpKernels_cu_3810c2734cuda3std6ranges3__45__cpo7advanceE,(_ZN44_INTERNAL_5fd40885_13_AmpKernels_cu_3810c2734cuda3std3__45__cpo7crbeginE - _ZN44_INTERNAL_5fd40885_13_AmpKernels_cu_3810c2734cuda3std6ranges3__45__cpo7advanceE)
_ZN44_INTERNAL_5fd40885_13_AmpKernels_cu_3810c2734cuda3std6ranges3__45__cpo7advanceE:
	.zero		1
	.type		_ZN44_INTERNAL_5fd40885_13_AmpKernels_cu_3810c2734cuda3std3__45__cpo7crbeginE,@object
	.size		_ZN44_INTERNAL_5fd40885_13_AmpKernels_cu_3810c2734cuda3std3__45__cpo7crbeginE,(_ZN44_INTERNAL_5fd40885_13_AmpKernels_cu_3810c2734cuda3std6ranges3__45__cpo4dataE - _ZN44_INTERNAL_5fd40885_13_AmpKernels_cu_3810c2734cuda3std3__45__cpo7crbeginE)
_ZN44_INTERNAL_5fd40885_13_AmpKernels_cu_3810c2734cuda3std3__45__cpo7crbeginE:
	.zero		1
	.type		_ZN44_INTERNAL_5fd40885_13_AmpKernels_cu_3810c2734cuda3std6ranges3__45__cpo4dataE,@object
	.size		_ZN44_INTERNAL_5fd40885_13_AmpKernels_cu_3810c2734cuda3std6ranges3__45__cpo4dataE,(_ZN44_INTERNAL_5fd40885_13_AmpKernels_cu_3810c2734cuda3std6ranges3__45__cpo5beginE - _ZN44_INTERNAL_5fd40885_13_AmpKernels_cu_3810c2734cuda3std6ranges3__45__cpo4dataE)
_ZN44_INTERNAL_5fd40885_13_AmpKernels_cu_3810c2734cuda3std6ranges3__45__cpo4dataE:
	.zero		1
	.type		_ZN44_INTERNAL_5fd40885_13_AmpKernels_cu_3810c2734cuda3std6ranges3__45__cpo5beginE,@object
	.size		_ZN44_INTERNAL_5fd40885_13_AmpKernels_cu_3810c2734cuda3std6ranges3__45__cpo5beginE,(_ZN44_INTERNAL_5fd40885_13_AmpKernels_cu_3810c2734cuda3std3__446_GLOBAL__N__5fd40885_13_AmpKernels_cu_3810c2736ignoreE - _ZN44_INTERNAL_5fd40885_13_AmpKernels_cu_3810c2734cuda3std6ranges3__45__cpo5beginE)
_ZN44_INTERNAL_5fd40885_13_AmpKernels_cu_3810c2734cuda3std6ranges3__45__cpo5beginE:
	.zero		1
	.type		_ZN44_INTERNAL_5fd40885_13_AmpKernels_cu_3810c2734cuda3std3__446_GLOBAL__N__5fd40885_13_AmpKernels_cu_3810c2736ignoreE,@object
	.size		_ZN44_INTERNAL_5fd40885_13_AmpKernels_cu_3810c2734cuda3std3__446_GLOBAL__N__5fd40885_13_AmpKernels_cu_3810c2736ignoreE,(_ZN44_INTERNAL_5fd40885_13_AmpKernels_cu_3810c2734cuda3std6ranges3__45__cpo4sizeE - _ZN44_INTERNAL_5fd40885_13_AmpKernels_cu_3810c2734cuda3std3__446_GLOBAL__N__5fd40885_13_AmpKernels_cu_3810c2736ignoreE)
_ZN44_INTERNAL_5fd40885_13_AmpKernels_cu_3810c2734cuda3std3__446_GLOBAL__N__5fd40885_13_AmpKernels_cu_3810c2736ignoreE:
	.zero		1
	.type		_ZN44_INTERNAL_5fd40885_13_AmpKernels_cu_3810c2734cuda3std6ranges3__45__cpo4sizeE,@object
	.size		_ZN44_INTERNAL_5fd40885_13_AmpKernels_cu_3810c2734cuda3std6ranges3__45__cpo4sizeE,(_ZN44_INTERNAL_5fd40885_13_AmpKernels_cu_3810c2734cuda3std3__45__cpo5beginE - _ZN44_INTERNAL_5fd40885_13_AmpKernels_cu_3810c2734cuda3std6ranges3__45__cpo4sizeE)
_ZN44_INTERNAL_5fd40885_13_AmpKernels_cu_3810c2734cuda3std6ranges3__45__cpo4sizeE:
	.zero		1
	.type		_ZN44_INTERNAL_5fd40885_13_AmpKernels_cu_3810c2734cuda3std3__45__cpo5beginE,@object
	.size		_ZN44_INTERNAL_5fd40885_13_AmpKernels_cu_3810c2734cuda3std3__45__cpo5beginE,(_ZN44_INTERNAL_5fd40885_13_AmpKernels_cu_3810c2734cuda3std6ranges3__45__cpo6cbeginE - _ZN44_INTERNAL_5fd40885_13_AmpKernels_cu_3810c2734cuda3std3__45__cpo5beginE)
_ZN44_INTERNAL_5fd40885_13_AmpKernels_cu_3810c2734cuda3std3__45__cpo5beginE:
	.zero		1
	.type		_ZN44_INTERNAL_5fd40885_13_AmpKernels_cu_3810c2734cuda3std6ranges3__45__cpo6cbeginE,@object
	.size		_ZN44_INTERNAL_5fd40885_13_AmpKernels_cu_3810c2734cuda3std6ranges3__45__cpo6cbeginE,(_ZN44_INTERNAL_5fd40885_13_AmpKernels_cu_3810c2734cuda3std3__45__cpo6rbeginE - _ZN44_INTERNAL_5fd40885_13_AmpKernels_cu_3810c2734cuda3std6ranges3__45__cpo6cbeginE)
_ZN44_INTERNAL_5fd40885_13_AmpKernels_cu_3810c2734cuda3std6ranges3__45__cpo6cbeginE:
	.zero		1
	.type		_ZN44_INTERNAL_5fd40885_13_AmpKernels_cu_3810c2734cuda3std3__45__cpo6rbeginE,@object
	.size		_ZN44_INTERNAL_5fd40885_13_AmpKernels_cu_3810c2734cuda3std3__45__cpo6rbeginE,(_ZN44_INTERNAL_5fd40885_13_AmpKernels_cu_3810c2734cuda3std6ranges3__45__cpo4nextE - _ZN44_INTERNAL_5fd40885_13_AmpKernels_cu_3810c2734cuda3std3__45__cpo6rbeginE)
_ZN44_INTERNAL_5fd40885_13_AmpKernels_cu_3810c2734cuda3std3__45__cpo6rbeginE:
	.zero		1
	.type		_ZN44_INTERNAL_5fd40885_13_AmpKernels_cu_3810c2734cuda3std6ranges3__45__cpo4nextE,@object
	.size		_ZN44_INTERNAL_5fd40885_13_AmpKernels_cu_3810c2734cuda3std6ranges3__45__cpo4nextE,(_ZN44_INTERNAL_5fd40885_13_AmpKernels_cu_3810c2734cuda3std6ranges3__45__cpo4swapE - _ZN44_INTERNAL_5fd40885_13_AmpKernels_cu_3810c2734cuda3std6ranges3__45__cpo4nextE)
_ZN44_INTERNAL_5fd40885_13_AmpKernels_cu_3810c2734cuda3std6ranges3__45__cpo4nextE:
	.zero		1
	.type		_ZN44_INTERNAL_5fd40885_13_AmpKernels_cu_3810c2734cuda3std6ranges3__45__cpo4swapE,@object
	.size		_ZN44_INTERNAL_5fd40885_13_AmpKernels_cu_3810c2734cuda3std6ranges3__45__cpo4swapE,(_ZN44_INTERNAL_5fd40885_13_AmpKernels_cu_3810c2734cuda3std3__420unreachable_sentinelE - _ZN44_INTERNAL_5fd40885_13_AmpKernels_cu_3810c2734cuda3std6ranges3__45__cpo4swapE)
_ZN44_INTERNAL_5fd40885_13_AmpKernels_cu_3810c2734cuda3std6ranges3__45__cpo4swapE:
	.zero		1
	.type		_ZN44_INTERNAL_5fd40885_13_AmpKernels_cu_3810c2734cuda3std3__420unreachable_sentinelE,@object
	.size		_ZN44_INTERNAL_5fd40885_13_AmpKernels_cu_3810c2734cuda3std3__420unreachable_sentinelE,(_ZN44_INTERNAL_5fd40885_13_AmpKernels_cu_3810c2736thrust23THRUST_300001_SM_900_NS6system6detail10sequential3seqE - _ZN44_INTERNAL_5fd40885_13_AmpKernels_cu_3810c2734cuda3std3__420unreachable_sentinelE)
_ZN44_INTERNAL_5fd40885_13_AmpKernels_cu_3810c2734cuda3std3__420unreachable_sentinelE:
	.zero		1
	.type		_ZN44_INTERNAL_5fd40885_13_AmpKernels_cu_3810c2736thrust23THRUST_300001_SM_900_NS6system6detail10sequential3seqE,@object
	.size		_ZN44_INTERNAL_5fd40885_13_AmpKernels_cu_3810c2736thrust23THRUST_300001_SM_900_NS6system6detail10sequential3seqE,(_ZN44_INTERNAL_5fd40885_13_AmpKernels_cu_3810c2734cuda3std3__45__cpo4cendE - _ZN44_INTERNAL_5fd40885_13_AmpKernels_cu_3810c2736thrust23THRUST_300001_SM_900_NS6system6detail10sequential3seqE)
_ZN44_INTERNAL_5fd40885_13_AmpKernels_cu_3810c2736thrust23THRUST_300001_SM_900_NS6system6detail10sequential3seqE:
	.zero		1
	.type		_ZN44_INTERNAL_5fd40885_13_AmpKernels_cu_3810c2734cuda3std3__45__cpo4cendE,@object
	.size		_ZN44_INTERNAL_5fd40885_13_AmpKernels_cu_3810c2734cuda3std3__45__cpo4cendE,(_ZN44_INTERNAL_5fd40885_13_AmpKernels_cu_3810c2734cuda3std6ranges3__45__cpo9iter_swapE - _ZN44_INTERNAL_5fd40885_13_AmpKernels_cu_3810c2734cuda3std3__45__cpo4cendE)
_ZN44_INTERNAL_5fd40885_13_AmpKernels_cu_3810c2734cuda3std3__45__cpo4cendE:
	.zero		1
	.type		_ZN44_INTERNAL_5fd40885_13_AmpKernels_cu_3810c2734cuda3std6ranges3__45__cpo9iter_swapE,@object
	.size		_ZN44_INTERNAL_5fd40885_13_AmpKernels_cu_3810c2734cuda3std6ranges3__45__cpo9iter_swapE,(_ZN44_INTERNAL_5fd40885_13_AmpKernels_cu_3810c2734cuda3std3__45__cpo5crendE - _ZN44_INTERNAL_5fd40885_13_AmpKernels_cu_3810c2734cuda3std6ranges3__45__cpo9iter_swapE)
_ZN44_INTERNAL_5fd40885_13_AmpKernels_cu_3810c2734cuda3std6ranges3__45__cpo9iter_swapE:
	.zero		1
	.type		_ZN44_INTERNAL_5fd40885_13_AmpKernels_cu_3810c2734cuda3std3__45__cpo5crendE,@object
	.size		_ZN44_INTERNAL_5fd40885_13_AmpKernels_cu_3810c2734cuda3std3__45__cpo5crendE,(_ZN44_INTERNAL_5fd40885_13_AmpKernels_cu_3810c2734cuda3std6ranges3__45__cpo5cdataE - _ZN44_INTERNAL_5fd40885_13_AmpKernels_cu_3810c2734cuda3std3__45__cpo5crendE)
_ZN44_INTERNAL_5fd40885_13_AmpKernels_cu_3810c2734cuda3std3__45__cpo5crendE:
	.zero		1
	.type		_ZN44_INTERNAL_5fd40885_13_AmpKernels_cu_3810c2734cuda3std6ranges3__45__cpo5cdataE,@object
	.size		_ZN44_INTERNAL_5fd40885_13_AmpKernels_cu_3810c2734cuda3std6ranges3__45__cpo5cdataE,(_ZN44_INTERNAL_5fd40885_13_AmpKernels_cu_3810c2734cuda3std6ranges3__45__cpo3endE - _ZN44_INTERNAL_5fd40885_13_AmpKernels_cu_3810c2734cuda3std6ranges3__45__cpo5cdataE)
_ZN44_INTERNAL_5fd40885_13_AmpKernels_cu_3810c2734cuda3std6ranges3__45__cpo5cdataE:
	.zero		1
	.type		_ZN44_INTERNAL_5fd40885_13_AmpKernels_cu_3810c2734cuda3std6ranges3__45__cpo3endE,@object
	.size		_ZN44_INTERNAL_5fd40885_13_AmpKernels_cu_3810c2734cuda3std6ranges3__45__cpo3endE,(_ZN44_INTERNAL_5fd40885_13_AmpKernels_cu_3810c2734cuda3std3__419piecewise_constructE - _ZN44_INTERNAL_5fd40885_13_AmpKernels_cu_3810c2734cuda3std6ranges3__45__cpo3endE)
_ZN44_INTERNAL_5fd40885_13_AmpKernels_cu_3810c2734cuda3std6ranges3__45__cpo3endE:
	.zero		1
	.type		_ZN44_INTERNAL_5fd40885_13_AmpKernels_cu_3810c2734cuda3std3__419piecewise_constructE,@object
	.size		_ZN44_INTERNAL_5fd40885_13_AmpKernels_cu_3810c2734cuda3std3__419piecewise_constructE,(_ZN44_INTERNAL_5fd40885_13_AmpKernels_cu_3810c2734cuda3std6ranges3__45__cpo5ssizeE - _ZN44_INTERNAL_5fd40885_13_AmpKernels_cu_3810c2734cuda3std3__419piecewise_constructE)
_ZN44_INTERNAL_5fd40885_13_AmpKernels_cu_3810c2734cuda3std3__419piecewise_constructE:
	.zero		1
	.type		_ZN44_INTERNAL_5fd40885_13_AmpKernels_cu_3810c2734cuda3std6ranges3__45__cpo5ssizeE,@object
	.size		_ZN44_INTERNAL_5fd40885_13_AmpKernels_cu_3810c2734cuda3std6ranges3__45__cpo5ssizeE,(_ZN44_INTERNAL_5fd40885_13_AmpKernels_cu_3810c2734cuda3std3__45__cpo3endE - _ZN44_INTERNAL_5fd40885_13_AmpKernels_cu_3810c2734cuda3std6ranges3__45__cpo5ssizeE)
_ZN44_INTERNAL_5fd40885_13_AmpKernels_cu_3810c2734cuda3std6ranges3__45__cpo5ssizeE:
	.zero		1
	.type		_ZN44_INTERNAL_5fd40885_13_AmpKernels_cu_3810c2734cuda3std3__45__cpo3endE,@object
	.size		_ZN44_INTERNAL_5fd40885_13_AmpKernels_cu_3810c2734cuda3std3__45__cpo3endE,(_ZN44_INTERNAL_5fd40885_13_AmpKernels_cu_3810c2734cuda3std6ranges3__45__cpo4cendE - _ZN44_INTERNAL_5fd40885_13_AmpKernels_cu_3810c2734cuda3std3__45__cpo3endE)
_ZN44_INTERNAL_5fd40885_13_AmpKernels_cu_3810c2734cuda3std3__45__cpo3endE:
	.zero		1
	.type		_ZN44_INTERNAL_5fd40885_13_AmpKernels_cu_3810c2734cuda3std6ranges3__45__cpo4cendE,@object
	.size		_ZN44_INTERNAL_5fd40885_13_AmpKernels_cu_3810c2734cuda3std6ranges3__45__cpo4cendE,(_ZN44_INTERNAL_5fd40885_13_AmpKernels_cu_3810c2734cuda3std3__45__cpo4rendE - _ZN44_INTERNAL_5fd40885_13_AmpKernels_cu_3810c2734cuda3std6ranges3__45__cpo4cendE)
_ZN44_INTERNAL_5fd40885_13_AmpKernels_cu_3810c2734cuda3std6ranges3__45__cpo4cendE:
	.zero		1
	.type		_ZN44_INTERNAL_5fd40885_13_AmpKernels_cu_3810c2734cuda3std3__45__cpo4rendE,@object
	.size		_ZN44_INTERNAL_5fd40885_13_AmpKernels_cu_3810c2734cuda3std3__45__cpo4rendE,(_ZN44_INTERNAL_5fd40885_13_AmpKernels_cu_3810c2734cuda3std6ranges3__45__cpo4prevE - _ZN44_INTERNAL_5fd40885_13_AmpKernels_cu_3810c2734cuda3std3__45__cpo4rendE)
_ZN44_INTERNAL_5fd40885_13_AmpKernels_cu_3810c2734cuda3std3__45__cpo4rendE:
	.zero		1
	.type		_ZN44_INTERNAL_5fd40885_13_AmpKernels_cu_3810c2734cuda3std6ranges3__45__cpo4prevE,@object
	.size		_ZN44_INTERNAL_5fd40885_13_AmpKernels_cu_3810c2734cuda3std6ranges3__45__cpo4prevE,(_ZN44_INTERNAL_5fd40885_13_AmpKernels_cu_3810c2734cuda3std6ranges3__45__cpo9iter_moveE - _ZN44_INTERNAL_5fd40885_13_AmpKernels_cu_3810c2734cuda3std6ranges3__45__cpo4prevE)
_ZN44_INTERNAL_5fd40885_13_AmpKernels_cu_3810c2734cuda3std6ranges3__45__cpo4prevE:
	.zero		1
	.type		_ZN44_INTERNAL_5fd40885_13_AmpKernels_cu_3810c2734cuda3std6ranges3__45__cpo9iter_moveE,@object
	.size		_ZN44_INTERNAL_5fd40885_13_AmpKernels_cu_3810c2734cuda3std6ranges3__45__cpo9iter_moveE,(.L_19 - _ZN44_INTERNAL_5fd40885_13_AmpKernels_cu_3810c2734cuda3std6ranges3__45__cpo9iter_moveE)
_ZN44_INTERNAL_5fd40885_13_AmpKernels_cu_3810c2734cuda3std6ranges3__45__cpo9iter_moveE:
	.zero		1
.L_19:


//--------------------- .nv.constant0._ZN2at6native46_GLOBAL__N__5fd40885_13_AmpKernels_cu_3810c27325multi_tensor_apply_kernelINS1_18TensorListMetadataILi1EEENS1_14UnaryOpFunctorIN3c104HalfELi1ELi1ELi0EEEJZZZNS0_47_amp_foreach_non_finite_check_and_unscale_cuda_ENS6_8ArrayRefINS_6TensorEEERSA_RKSA_ENKUlvE_clEvENKUlvE1_clEvEUlfE_EEEvT_T0_DpT1_ --------------------------
	.section	.nv.constant0._ZN2at6native46_GLOBAL__N__5fd40885_13_AmpKernels_cu_3810c27325multi_tensor_apply_kernelINS1_18TensorListMetadataILi1EEENS1_14UnaryOpFunctorIN3c104HalfELi1ELi1ELi0EEEJZZZNS0_47_amp_foreach_non_finite_check_and_unscale_cuda_ENS6_8ArrayRefINS_6TensorEEERSA_RKSA_ENKUlvE_clEvENKUlvE1_clEvEUlfE_EEEvT_T0_DpT1_,"a",@progbits
	.sectionflags	@""
	.align	4
.nv.constant0._ZN2at6native46_GLOBAL__N__5fd40885_13_AmpKernels_cu_3810c27325multi_tensor_apply_kernelINS1_18TensorListMetadataILi1EEENS1_14UnaryOpFunctorIN3c104HalfELi1ELi1ELi0EEEJZZZNS0_47_amp_foreach_non_finite_check_and_unscale_cuda_ENS6_8ArrayRefINS_6TensorEEERSA_RKSA_ENKUlvE_clEvENKUlvE1_clEvEUlfE_EEEvT_T0_DpT1_:
	.zero		3928


//--------------------- .nv.constant0._ZN2at6native46_GLOBAL__N__5fd40885_13_AmpKernels_cu_3810c27325multi_tensor_apply_kernelINS1_18TensorListMetadataILi1EEENS1_14UnaryOpFunctorIfLi1ELi1ELi0EEEJZZZNS0_47_amp_foreach_non_finite_check_and_unscale_cuda_EN3c108ArrayRefINS_6TensorEEERS9_RKS9_ENKUlvE_clEvENKUlvE0_clEvEUlfE_EEEvT_T0_DpT1_ --------------------------
	.section	.nv.constant0._ZN2at6native46_GLOBAL__N__5fd40885_13_AmpKernels_cu_3810c27325multi_tensor_apply_kernelINS1_18TensorListMetadataILi1EEENS1_14UnaryOpFunctorIfLi1ELi1ELi0EEEJZZZNS0_47_amp_foreach_non_finite_check_and_unscale_cuda_EN3c108ArrayRefINS_6TensorEEERS9_RKS9_ENKUlvE_clEvENKUlvE0_clEvEUlfE_EEEvT_T0_DpT1_,"a",@progbits
	.sectionflags	@""
	.align	4
.nv.constant0._ZN2at6native46_GLOBAL__N__5fd40885_13_AmpKernels_cu_3810c27325multi_tensor_apply_kernelINS1_18TensorListMetadataILi1EEENS1_14UnaryOpFunctorIfLi1ELi1ELi0EEEJZZZNS0_47_amp_foreach_non_finite_check_and_unscale_cuda_EN3c108ArrayRefINS_6TensorEEERS9_RKS9_ENKUlvE_clEvENKUlvE0_clEvEUlfE_EEEvT_T0_DpT1_:
	.zero		3928


//--------------------- .nv.constant0._ZN2at6native46_GLOBAL__N__5fd40885_13_AmpKernels_cu_3810c27325multi_tensor_apply_kernelINS1_18TensorListMetadataILi1EEENS1_14UnaryOpFunctorIdLi1ELi1ELi0EEEJZZZNS0_47_amp_foreach_non_finite_check_and_unscale_cuda_EN3c108ArrayRefINS_6TensorEEERS9_RKS9_ENKUlvE_clEvENKUlvE_clEvEUldE_EEEvT_T0_DpT1_ --------------------------
	.section	.nv.constant0._ZN2at6native46_GLOBAL__N__5fd40885_13_AmpKernels_cu_3810c27325multi_tensor_apply_kernelINS1_18TensorListMetadataILi1EEENS1_14UnaryOpFunctorIdLi1ELi1ELi0EEEJZZZNS0_47_amp_foreach_non_finite_check_and_unscale_cuda_EN3c108ArrayRefINS_6TensorEEERS9_RKS9_ENKUlvE_clEvENKUlvE_clEvEUldE_EEEvT_T0_DpT1_,"a",@progbits
	.sectionflags	@""
	.align	4
.nv.constant0._ZN2at6native46_GLOBAL__N__5fd40885_13_AmpKernels_cu_3810c27325multi_tensor_apply_kernelINS1_18TensorListMetadataILi1EEENS1_14UnaryOpFunctorIdLi1ELi1ELi0EEEJZZZNS0_47_amp_foreach_non_finite_check_and_unscale_cuda_EN3c108ArrayRefINS_6TensorEEERS9_RKS9_ENKUlvE_clEvENKUlvE_clEvEUldE_EEEvT_T0_DpT1_:
	.zero		3928


//--------------------- .nv.constant0._ZN2at6native18elementwise_kernelILi128ELi4EZNS0_15gpu_kernel_implIZZZNS0_46_GLOBAL__N__5fd40885_13_AmpKernels_cu_3810c27339_amp_non_finite_check_and_unscale_cuda_ERNS_6TensorES5_RKS4_ENKUlvE_clEvENKUlvE1_clEvEUlN3c104HalfEE_EEvRNS_18TensorIteratorBaseERKT_EUliE_EEviT1_ --------------------------
	.section	.nv.constant0._ZN2at6native18elementwise_kernelILi128ELi4EZNS0_15gpu_kernel_implIZZZNS0_46_GLOBAL__N__5fd40885_13_AmpKernels_cu_3810c27339_amp_non_finite_check_and_unscale_cuda_ERNS_6TensorES5_RKS4_ENKUlvE_clEvENKUlvE1_clEvEUlN3c104HalfEE_EEvRNS_18TensorIteratorBaseERKT_EUliE_EEviT1_,"a",@progbits
	.sectionflags	@""
	.align	4
.nv.constant0._ZN2at6native18elementwise_kernelILi128ELi4EZNS0_15gpu_kernel_implIZZZNS0_46_GLOBAL__N__5fd40885_13_AmpKernels_cu_3810c27339_amp_non_finite_check_and_unscale_cuda_ERNS_6TensorES5_RKS4_ENKUlvE_clEvENKUlvE1_clEvEUlN3c104HalfEE_EEvRNS_18TensorIteratorBaseERKT_EUliE_EEviT1_:
	.zero		1096


//--------------------- .nv.constant0._ZN2at6native27unrolled_elementwise_kernelIZZZNS0_46_GLOBAL__N__5fd40885_13_AmpKernels_cu_3810c27339_amp_non_finite_check_and_unscale_cuda_ERNS_6TensorES4_RKS3_ENKUlvE_clEvENKUlvE1_clEvEUlN3c104HalfEE_St5arrayIPcLm2EELi4E23TrivialOffsetCalculatorILi1EjESG_NS0_6memory12LoadWithCastILi1EEENSH_13StoreWithCastILi1EEEEEviT_T0_T2_T3_T4_T5_ --------------------------
	.section	.nv.constant0._ZN2at6native27unrolled_elementwise_kernelIZZZNS0_46_GLOBAL__N__5fd40885_13_AmpKernels_cu_3810c27339_amp_non_finite_check_and_unscale_cuda_ERNS_6TensorES4_RKS3_ENKUlvE_clEvENKUlvE1_clEvEUlN3c104HalfEE_St5arrayIPcLm2EELi4E23TrivialOffsetCalculatorILi1EjESG_NS0_6memory12LoadWithCastILi1EEENSH_13StoreWithCastILi1EEEEEviT_T0_T2_T3_T4_T5_,"a",@progbits
	.sectionflags	@""
	.align	4
.nv.constant0._ZN2at6native27unrolled_elementwise_kernelIZZZNS0_46_GLOBAL__N__5fd40885_13_AmpKernels_cu_3810c27339_amp_non_finite_check_and_unscale_cuda_ERNS_6TensorES4_RKS3_ENKUlvE_clEvENKUlvE1_clEvEUlN3c104HalfEE_St5arrayIPcLm2EELi4E23TrivialOffsetCalculatorILi1EjESG_NS0_6memory12LoadWithCastILi1EEENSH_13StoreWithCastILi1EEEEEviT_T0_T2_T3_T4_T5_:
	.zero		596


//--------------------- .nv.constant0._ZN2at6native18elementwise_kernelILi128ELi4EZNS0_22gpu_kernel_impl_nocastIZZZNS0_46_GLOBAL__N__5fd40885_13_AmpKernels_cu_3810c27339_amp_non_finite_check_and_unscale_cuda_ERNS_6TensorES5_RKS4_ENKUlvE_clEvENKUlvE1_clEvEUlN3c104HalfEE_EEvRNS_18TensorIteratorBaseERKT_EUliE_EEviT1_ --------------------------
	.section	.nv.constant0._ZN2at6native18elementwise_kernelILi128ELi4EZNS0_22gpu_kernel_impl_nocastIZZZNS0_46_GLOBAL__N__5fd40885_13_AmpKernels_cu_3810c27339_amp_non_finite_check_and_unscale_cuda_ERNS_6TensorES5_RKS4_ENKUlvE_clEvENKUlvE1_clEvEUlN3c104HalfEE_EEvRNS_18TensorIteratorBaseERKT_EUliE_EEviT1_,"a",@progbits
	.sectionflags	@""
	.align	4
.nv.constant0._ZN2at6native18elementwise_kernelILi128ELi4EZNS0_22gpu_kernel_impl_nocastIZZZNS0_46_GLOBAL__N__5fd40885_13_AmpKernels_cu_3810c27339_amp_non_finite_check_and_unscale_cuda_ERNS_6TensorES5_RKS4_ENKUlvE_clEvENKUlvE1_clEvEUlN3c104HalfEE_EEvRNS_18TensorIteratorBaseERKT_EUliE_EEviT1_:
	.zero		1088


//--------------------- .nv.constant0._ZN2at6native27unrolled_elementwise_kernelIZZZNS0_46_GLOBAL__N__5fd40885_13_AmpKernels_cu_3810c27339_amp_non_finite_check_and_unscale_cuda_ERNS_6TensorES4_RKS3_ENKUlvE_clEvENKUlvE1_clEvEUlN3c104HalfEE_St5arrayIPcLm2EELi4E23TrivialOffsetCalculatorILi1EjESG_NS0_6memory15LoadWithoutCastENSH_16StoreWithoutCastEEEviT_T0_T2_T3_T4_T5_ --------------------------
	.section	.nv.constant0._ZN2at6native27unrolled_elementwise_kernelIZZZNS0_46_GLOBAL__N__5fd40885_13_AmpKernels_cu_3810c27339_amp_non_finite_check_and_unscale_cuda_ERNS_6TensorES4_RKS3_ENKUlvE_clEvENKUlvE1_clEvEUlN3c104HalfEE_St5arrayIPcLm2EELi4E23TrivialOffsetCalculatorILi1EjESG_NS0_6memory15LoadWithoutCastENSH_16StoreWithoutCastEEEviT_T0_T2_T3_T4_T5_,"a",@progbits
	.sectionflags	@""
	.align	4
.nv.constant0._ZN2at6native27unrolled_elementwise_kernelIZZZNS0_46_GLOBAL__N__5fd40885_13_AmpKernels_cu_3810c27339_amp_non_finite_check_and_unscale_cuda_ERNS_6TensorES4_RKS3_ENKUlvE_clEvENKUlvE1_clEvEUlN3c104HalfEE_St5arrayIPcLm2EELi4E23TrivialOffsetCalculatorILi1EjESG_NS0_6memory15LoadWithoutCastENSH_16StoreWithoutCastEEEviT_T0_T2_T3_T4_T5_:
	.zero		580


//--------------------- .nv.constant0._ZN2at6native29vectorized_elementwise_kernelILi2EZZZNS0_46_GLOBAL__N__5fd40885_13_AmpKernels_cu_3810c27339_amp_non_finite_check_and_unscale_cuda_ERNS_6TensorES4_RKS3_ENKUlvE_clEvENKUlvE1_clEvEUlN3c104HalfEE_St5arrayIPcLm2EEEEviT0_T1_ --------------------------
	.section	.nv.constant0._ZN2at6native29vectorized_elementwise_kernelILi2EZZZNS0_46_GLOBAL__N__5fd40885_13_AmpKernels_cu_3810c27339_amp_non_finite_check_and_unscale_cuda_ERNS_6TensorES4_RKS3_ENKUlvE_clEvENKUlvE1_clEvEUlN3c104HalfEE_St5arrayIPcLm2EEEEviT0_T1_,"a",@progbits
	.sectionflags	@""
	.align	4
.nv.constant0._ZN2at6native29vectorized_elementwise_kernelILi2EZZZNS0_46_GLOBAL__N__5fd40885_13_AmpKernels_cu_3810c27339_amp_non_finite_check_and_unscale_cuda_ERNS_6TensorES4_RKS3_ENKUlvE_clEvENKUlvE1_clEvEUlN3c104HalfEE_St5arrayIPcLm2EEEEviT0_T1_:
	.zero		576


//--------------------- .nv.constant0._ZN2at6native29vectorized_elementwise_kernelILi4EZZZNS0_46_GLOBAL__N__5fd40885_13_AmpKernels_cu_3810c27339_amp_non_finite_check_and_unscale_cuda_ERNS_6TensorES4_RKS3_ENKUlvE_clEvENKUlvE1_clEvEUlN3c104HalfEE_St5arrayIPcLm2EEEEviT0_T1_ --------------------------
	.section	.nv.constant0._ZN2at6native29vectorized_elementwise_kernelILi4EZZZNS0_46_GLOBAL__N__5fd40885_13_AmpKernels_cu_3810c27339_amp_non_finite_check_and_unscale_cuda_ERNS_6TensorES4_RKS3_ENKUlvE_clEvENKUlvE1_clEvEUlN3c104HalfEE_St5arrayIPcLm2EEEEviT0_T1_,"a",@progbits
	.sectionflags	@""
	.align	4
.nv.constant0._ZN2at6native29vectorized_elementwise_kernelILi4EZZZNS0_46_GLOBAL__N__5fd40885_13_AmpKernels_cu_3810c27339_amp_non_finite_check_and_unscale_cuda_ERNS_6TensorES4_RKS3_ENKUlvE_clEvENKUlvE1_clEvEUlN3c104HalfEE_St5arrayIPcLm2EEEEviT0_T1_:
	.zero		576


//--------------------- .nv.constant0._ZN2at6native29vectorized_elementwise_kernelILi8EZZZNS0_46_GLOBAL__N__5fd40885_13_AmpKernels_cu_3810c27339_amp_non_finite_check_and_unscale_cuda_ERNS_6TensorES4_RKS3_ENKUlvE_clEvENKUlvE1_clEvEUlN3c104HalfEE_St5arrayIPcLm2EEEEviT0_T1_ --------------------------
	.section	.nv.constant0._ZN2at6native29vectorized_elementwise_kernelILi8EZZZNS0_46_GLOBAL__N__5fd40885_13_AmpKernels_cu_3810c27339_amp_non_finite_check_and_unscale_cuda_ERNS_6TensorES4_RKS3_ENKUlvE_clEvENKUlvE1_clEvEUlN3c104HalfEE_St5arrayIPcLm2EEEEviT0_T1_,"a",@progbits
	.sectionflags	@""
	.align	4
.nv.constant0._ZN2at6native29vectorized_elementwise_kernelILi8EZZZNS0_46_GLOBAL__N__5fd40885_13_AmpKernels_cu_3810c27339_amp_non_finite_check_and_unscale_cuda_ERNS_6TensorES4_RKS3_ENKUlvE_clEvENKUlvE1_clEvEUlN3c104HalfEE_St5arrayIPcLm2EEEEviT0_T1_:
	.zero		576


//--------------------- .nv.constant0._ZN2at6native18elementwise_kernelILi128ELi4EZNS0_15gpu_kernel_implIZZZNS0_46_GLOBAL__N__5fd40885_13_AmpKernels_cu_3810c27339_amp_non_finite_check_and_unscale_cuda_ERNS_6TensorES5_RKS4_ENKUlvE_clEvENKUlvE0_clEvEUlfE_EEvRNS_18TensorIteratorBaseERKT_EUliE_EEviT1_ --------------------------
	.section	.nv.constant0._ZN2at6native18elementwise_kernelILi128ELi4EZNS0_15gpu_kernel_implIZZZNS0_46_GLOBAL__N__5fd40885_13_AmpKernels_cu_3810c27339_amp_non_finite_check_and_unscale_cuda_ERNS_6TensorES5_RKS4_ENKUlvE_clEvENKUlvE0_clEvEUlfE_EEvRNS_18TensorIteratorBaseERKT_EUliE_EEviT1_,"a",@progbits
	.sectionflags	@""
	.align	4
.nv.constant0._ZN2at6native18elementwise_kernelILi128ELi4EZNS0_15gpu_kernel_implIZZZNS0_46_GLOBAL__N__5fd40885_13_AmpKernels_cu_3810c27339_amp_non_finite_check_and_unscale_cuda_ERNS_6TensorES5_RKS4_ENKUlvE_clEvENKUlvE0_clEvEUlfE_EEvRNS_18TensorIteratorBaseERKT_EUliE_EEviT1_:
	.zero		1096


//--------------------- .nv.constant0._ZN2at6native27unrolled_elementwise_kernelIZZZNS0_46_GLOBAL__N__5fd40885_13_AmpKernels_cu_3810c27339_amp_non_finite_check_and_unscale_cuda_ERNS_6TensorES4_RKS3_ENKUlvE_clEvENKUlvE0_clEvEUlfE_St5arrayIPcLm2EELi4E23TrivialOffsetCalculatorILi1EjESE_NS0_6memory12LoadWithCastILi1EEENSF_13StoreWithCastILi1EEEEEviT_T0_T2_T3_T4_T5_ --------------------------
	.section	.nv.constant0._ZN2at6native27unrolled_elementwise_kernelIZZZNS0_46_GLOBAL__N__5fd40885_13_AmpKernels_cu_3810c27339_amp_non_finite_check_and_unscale_cuda_ERNS_6TensorES4_RKS3_ENKUlvE_clEvENKUlvE0_clEvEUlfE_St5arrayIPcLm2EELi4E23TrivialOffsetCalculatorILi1EjESE_NS0_6memory12LoadWithCastILi1EEENSF_13StoreWithCastILi1EEEEEviT_T0_T2_T3_T4_T5_,"a",@progbits
	.sectionflags	@""
	.align	4
.nv.constant0._ZN2at6native27unrolled_elementwise_kernelIZZZNS0_46_GLOBAL__N__5fd40885_13_AmpKernels_cu_3810c27339_amp_non_finite_check_and_unscale_cuda_ERNS_6TensorES4_RKS3_ENKUlvE_clEvENKUlvE0_clEvEUlfE_St5arrayIPcLm2EELi4E23TrivialOffsetCalculatorILi1EjESE_NS0_6memory12LoadWithCastILi1EEENSF_13StoreWithCastILi1EEEEEviT_T0_T2_T3_T4_T5_:
	.zero		596


//--------------------- .nv.constant0._ZN2at6native18elementwise_kernelILi128ELi2EZNS0_22gpu_kernel_impl_nocastIZZZNS0_46_GLOBAL__N__5fd40885_13_AmpKernels_cu_3810c27339_amp_non_finite_check_and_unscale_cuda_ERNS_6TensorES5_RKS4_ENKUlvE_clEvENKUlvE0_clEvEUlfE_EEvRNS_18TensorIteratorBaseERKT_EUliE_EEviT1_ --------------------------
	.section	.nv.constant0._ZN2at6native18elementwise_kernelILi128ELi2EZNS0_22gpu_kernel_impl_nocastIZZZNS0_46_GLOBAL__N__5fd40885_13_AmpKernels_cu_3810c27339_amp_non_finite_check_and_unscale_cuda_ERNS_6TensorES5_RKS4_ENKUlvE_clEvENKUlvE0_clEvEUlfE_EEvRNS_18TensorIteratorBaseERKT_EUliE_EEviT1_,"a",@progbits
	.sectionflags	@""
	.align	4
.nv.constant0._ZN2at6native18elementwise_kernelILi128ELi2EZNS0_22gpu_kernel_impl_nocastIZZZNS0_46_GLOBAL__N__5fd40885_13_AmpKernels_cu_3810c27339_amp_non_finite_check_and_unscale_cuda_ERNS_6TensorES5_RKS4_ENKUlvE_clEvENKUlvE0_clEvEUlfE_EEvRNS_18TensorIteratorBaseERKT_EUliE_EEviT1_:
	.zero		1088


//--------------------- .nv.constant0._ZN2at6native27unrolled_elementwise_kernelIZZZNS0_46_GLOBAL__N__5fd40885_13_AmpKernels_cu_3810c27339_amp_non_finite_check_and_unscale_cuda_ERNS_6TensorES4_RKS3_ENKUlvE_clEvENKUlvE0_clEvEUlfE_St5arrayIPcLm2EELi4E23TrivialOffsetCalculatorILi1EjESE_NS0_6memory15LoadWithoutCastENSF_16StoreWithoutCastEEEviT_T0_T2_T3_T4_T5_ --------------------------
	.section	.nv.constant0._ZN2at6native27unrolled_elementwise_kernelIZZZNS0_46_GLOBAL__N__5fd40885_13_AmpKernels_cu_3810c27339_amp_non_finite_check_and_unscale_cuda_ERNS_6TensorES4_RKS3_ENKUlvE_clEvENKUlvE0_clEvEUlfE_St5arrayIPcLm2EELi4E23TrivialOffsetCalculatorILi1EjESE_NS0_6memory15LoadWithoutCastENSF_16StoreWithoutCastEEEviT_T0_T2_T3_T4_T5_,"a",@progbits
	.sectionflags	@""
	.align	4
.nv.constant0._ZN2at6native27unrolled_elementwise_kernelIZZZNS0_46_GLOBAL__N__5fd40885_13_AmpKernels_cu_3810c27339_amp_non_finite_check_and_unscale_cuda_ERNS_6TensorES4_RKS3_ENKUlvE_clEvENKUlvE0_clEvEUlfE_St5arrayIPcLm2EELi4E23TrivialOffsetCalculatorILi1EjESE_NS0_6memory15LoadWithoutCastENSF_16StoreWithoutCastEEEviT_T0_T2_T3_T4_T5_:
	.zero		580


//--------------------- .nv.constant0._ZN2at6native29vectorized_elementwise_kernelILi2EZZZNS0_46_GLOBAL__N__5fd40885_13_AmpKernels_cu_3810c27339_amp_non_finite_check_and_unscale_cuda_ERNS_6TensorES4_RKS3_ENKUlvE_clEvENKUlvE0_clEvEUlfE_St5arrayIPcLm2EEEEviT0_T1_ --------------------------
	.section	.nv.constant0._ZN2at6native29vectorized_elementwise_kernelILi2EZZZNS0_46_GLOBAL__N__5fd40885_13_AmpKernels_cu_3810c27339_amp_non_finite_check_and_unscale_cuda_ERNS_6TensorES4_RKS3_ENKUlvE_clEvENKUlvE0_clEvEUlfE_St5arrayIPcLm2EEEEviT0_T1_,"a",@progbits
	.sectionflags	@""
	.align	4
.nv.constant0._ZN2at6native29vectorized_elementwise_kernelILi2EZZZNS0_46_GLOBAL__N__5fd40885_13_AmpKernels_cu_3810c27339_amp_non_finite_check_and_unscale_cuda_ERNS_6TensorES4_RKS3_ENKUlvE_clEvENKUlvE0_clEvEUlfE_St5arrayIPcLm2EEEEviT0_T1_:
	.zero		576


//--------------------- .nv.constant0._ZN2at6native29vectorized_elementwise_kernelILi4EZZZNS0_46_GLOBAL__N__5fd40885_13_AmpKernels_cu_3810c27339_amp_non_finite_check_and_unscale_cuda_ERNS_6TensorES4_RKS3_ENKUlvE_clEvENKUlvE0_clEvEUlfE_St5arrayIPcLm2EEEEviT0_T1_ --------------------------
	.section	.nv.constant0._ZN2at6native29vectorized_elementwise_kernelILi4EZZZNS0_46_GLOBAL__N__5fd40885_13_AmpKernels_cu_3810c27339_amp_non_finite_check_and_unscale_cuda_ERNS_6TensorES4_RKS3_ENKUlvE_clEvENKUlvE0_clEvEUlfE_St5arrayIPcLm2EEEEviT0_T1_,"a",@progbits
	.sectionflags	@""
	.align	4
.nv.constant0._ZN2at6native29vectorized_elementwise_kernelILi4EZZZNS0_46_GLOBAL__N__5fd40885_13_AmpKernels_cu_3810c27339_amp_non_finite_check_and_unscale_cuda_ERNS_6TensorES4_RKS3_ENKUlvE_clEvENKUlvE0_clEvEUlfE_St5arrayIPcLm2EEEEviT0_T1_:
	.zero		576


//--------------------- .nv.constant0._ZN2at6native29vectorized_elementwise_kernelILi8EZZZNS0_46_GLOBAL__N__5fd40885_13_AmpKernels_cu_3810c27339_amp_non_finite_check_and_unscale_cuda_ERNS_6TensorES4_RKS3_ENKUlvE_clEvENKUlvE0_clEvEUlfE_St5arrayIPcLm2EEEEviT0_T1_ --------------------------
	.section	.nv.constant0._ZN2at6native29vectorized_elementwise_kernelILi8EZZZNS0_46_GLOBAL__N__5fd40885_13_AmpKernels_cu_3810c27339_amp_non_finite_check_and_unscale_cuda_ERNS_6TensorES4_RKS3_ENKUlvE_clEvENKUlvE0_clEvEUlfE_St5arrayIPcLm2EEEEviT0_T1_,"a",@progbits
	.sectionflags	@""
	.align	4
.nv.constant0._ZN2at6native29vectorized_elementwise_kernelILi8EZZZNS0_46_GLOBAL__N__5fd40885_13_AmpKernels_cu_3810c27339_amp_non_finite_check_and_unscale_cuda_ERNS_6TensorES4_RKS3_ENKUlvE_clEvENKUlvE0_clEvEUlfE_St5arrayIPcLm2EEEEviT0_T1_:
	.zero		576


//--------------------- .nv.constant0._ZN2at6native18elementwise_kernelILi128ELi4EZNS0_15gpu_kernel_implIZZZNS0_46_GLOBAL__N__5fd40885_13_AmpKernels_cu_3810c27339_amp_non_finite_check_and_unscale_cuda_ERNS_6TensorES5_RKS4_ENKUlvE_clEvENKUlvE_clEvEUldE_EEvRNS_18TensorIteratorBaseERKT_EUliE_EEviT1_ --------------------------
	.section	.nv.constant0._ZN2at6native18elementwise_kernelILi128ELi4EZNS0_15gpu_kernel_implIZZZNS0_46_GLOBAL__N__5fd40885_13_AmpKernels_cu_3810c27339_amp_non_finite_check_and_unscale_cuda_ERNS_6TensorES5_RKS4_ENKUlvE_clEvENKUlvE_clEvEUldE_EEvRNS_18TensorIteratorBaseERKT_EUliE_EEviT1_,"a",@progbits
	.sectionflags	@""
	.align	4
.nv.constant0._ZN2at6native18elementwise_kernelILi128ELi4EZNS0_15gpu_kernel_implIZZZNS0_46_GLOBAL__N__5fd40885_13_AmpKernels_cu_3810c27339_amp_non_finite_check_and_unscale_cuda_ERNS_6TensorES5_RKS4_ENKUlvE_clEvENKUlvE_clEvEUldE_EEvRNS_18TensorIteratorBaseERKT_EUliE_EEviT1_:
	.zero		1096


//--------------------- .nv.constant0._ZN2at6native27unrolled_elementwise_kernelIZZZNS0_46_GLOBAL__N__5fd40885_13_AmpKernels_cu_3810c27339_amp_non_finite_check_and_unscale_cuda_ERNS_6TensorES4_RKS3_ENKUlvE_clEvENKUlvE_clEvEUldE_St5arrayIPcLm2EELi4E23TrivialOffsetCalculatorILi1EjESE_NS0_6memory12LoadWithCastILi1EEENSF_13StoreWithCastILi1EEEEEviT_T0_T2_T3_T4_T5_ --------------------------
	.section	.nv.constant0._ZN2at6native27unrolled_elementwise_kernelIZZZNS0_46_GLOBAL__N__5fd40885_13_AmpKernels_cu_3810c27339_amp_non_finite_check_and_unscale_cuda_ERNS_6TensorES4_RKS3_ENKUlvE_clEvENKUlvE_clEvEUldE_St5arrayIPcLm2EELi4E23TrivialOffsetCalculatorILi1EjESE_NS0_6memory12LoadWithCastILi1EEENSF_13StoreWithCastILi1EEEEEviT_T0_T2_T3_T4_T5_,"a",@progbits
	.sectionflags	@""
	.align	4
.nv.constant0._ZN2at6native27unrolled_elementwise_kernelIZZZNS0_46_GLOBAL__N__5fd40885_13_AmpKernels_cu_3810c27339_amp_non_finite_check_and_unscale_cuda_ERNS_6TensorES4_RKS3_ENKUlvE_clEvENKUlvE_clEvEUldE_St5arrayIPcLm2EELi4E23TrivialOffsetCalculatorILi1EjESE_NS0_6memory12LoadWithCastILi1EEENSF_13StoreWithCastILi1EEEEEviT_T0_T2_T3_T4_T5_:
	.zero		596


//--------------------- .nv.constant0._ZN2at6native18elementwise_kernelILi128ELi2EZNS0_22gpu_kernel_impl_nocastIZZZNS0_46_GLOBAL__N__5fd40885_13_AmpKernels_cu_3810c27339_amp_non_finite_check_and_unscale_cuda_ERNS_6TensorES5_RKS4_ENKUlvE_clEvENKUlvE_clEvEUldE_EEvRNS_18TensorIteratorBaseERKT_EUliE_EEviT1_ --------------------------
	.section	.nv.constant0._ZN2at6native18elementwise_kernelILi128ELi2EZNS0_22gpu_kernel_impl_nocastIZZZNS0_46_GLOBAL__N__5fd40885_13_AmpKernels_cu_3810c27339_amp_non_finite_check_and_unscale_cuda_ERNS_6TensorES5_RKS4_ENKUlvE_clEvENKUlvE_clEvEUldE_EEvRNS_18TensorIteratorBaseERKT_EUliE_EEviT1_,"a",@progbits
	.sectionflags	@""
	.align	4
.nv.constant0._ZN2at6native18elementwise_kernelILi128ELi2EZNS0_22gpu_kernel_impl_nocastIZZZNS0_46_GLOBAL__N__5fd40885_13_AmpKernels_cu_3810c27339_amp_non_finite_check_and_unscale_cuda_ERNS_6TensorES5_RKS4_ENKUlvE_clEvENKUlvE_clEvEUldE_EEvRNS_18TensorIteratorBaseERKT_EUliE_EEviT1_:
	.zero		1088


//--------------------- .nv.constant0._ZN2at6native27unrolled_elementwise_kernelIZZZNS0_46_GLOBAL__N__5fd40885_13_AmpKernels_cu_3810c27339_amp_non_finite_check_and_unscale_cuda_ERNS_6TensorES4_RKS3_ENKUlvE_clEvENKUlvE_clEvEUldE_St5arrayIPcLm2EELi4E23TrivialOffsetCalculatorILi1EjESE_NS0_6memory15LoadWithoutCastENSF_16StoreWithoutCastEEEviT_T0_T2_T3_T4_T5_ --------------------------
	.section	.nv.constant0._ZN2at6native27unrolled_elementwise_kernelIZZZNS0_46_GLOBAL__N__5fd40885_13_AmpKernels_cu_3810c27339_amp_non_finite_check_and_unscale_cuda_ERNS_6TensorES4_RKS3_ENKUlvE_clEvENKUlvE_clEvEUldE_St5arrayIPcLm2EELi4E23TrivialOffsetCalculatorILi1EjESE_NS0_6memory15LoadWithoutCastENSF_16StoreWithoutCastEEEviT_T0_T2_T3_T4_T5_,"a",@progbits
	.sectionflags	@""
	.align	4
.nv.constant0._ZN2at6native27unrolled_elementwise_kernelIZZZNS0_46_GLOBAL__N__5fd40885_13_AmpKernels_cu_3810c27339_amp_non_finite_check_and_unscale_cuda_ERNS_6TensorES4_RKS3_ENKUlvE_clEvENKUlvE_clEvEUldE_St5arrayIPcLm2EELi4E23TrivialOffsetCalculatorILi1EjESE_NS0_6memory15LoadWithoutCastENSF_16StoreWithoutCastEEEviT_T0_T2_T3_T4_T5_:
	.zero		580


//--------------------- .nv.constant0._ZN2at6native29vectorized_elementwise_kernelILi2EZZZNS0_46_GLOBAL__N__5fd40885_13_AmpKernels_cu_3810c27339_amp_non_finite_check_and_unscale_cuda_ERNS_6TensorES4_RKS3_ENKUlvE_clEvENKUlvE_clEvEUldE_St5arrayIPcLm2EEEEviT0_T1_ --------------------------
	.section	.nv.constant0._ZN2at6native29vectorized_elementwise_kernelILi2EZZZNS0_46_GLOBAL__N__5fd40885_13_AmpKernels_cu_3810c27339_amp_non_finite_check_and_unscale_cuda_ERNS_6TensorES4_RKS3_ENKUlvE_clEvENKUlvE_clEvEUldE_St5arrayIPcLm2EEEEviT0_T1_,"a",@progbits
	.sectionflags	@""
	.align	4
.nv.constant0._ZN2at6native29vectorized_elementwise_kernelILi2EZZZNS0_46_GLOBAL__N__5fd40885_13_AmpKernels_cu_3810c27339_amp_non_finite_check_and_unscale_cuda_ERNS_6TensorES4_RKS3_ENKUlvE_clEvENKUlvE_clEvEUldE_St5arrayIPcLm2EEEEviT0_T1_:
	.zero		576


//--------------------- .nv.constant0._ZN2at6native29vectorized_elementwise_kernelILi4EZZZNS0_46_GLOBAL__N__5fd40885_13_AmpKernels_cu_3810c27339_amp_non_finite_check_and_unscale_cuda_ERNS_6TensorES4_RKS3_ENKUlvE_clEvENKUlvE_clEvEUldE_St5arrayIPcLm2EEEEviT0_T1_ --------------------------
	.section	.nv.constant0._ZN2at6native29vectorized_elementwise_kernelILi4EZZZNS0_46_GLOBAL__N__5fd40885_13_AmpKernels_cu_3810c27339_amp_non_finite_check_and_unscale_cuda_ERNS_6TensorES4_RKS3_ENKUlvE_clEvENKUlvE_clEvEUldE_St5arrayIPcLm2EEEEviT0_T1_,"a",@progbits
	.sectionflags	@""
	.align	4
.nv.constant0._ZN2at6native29vectorized_elementwise_kernelILi4EZZZNS0_46_GLOBAL__N__5fd40885_13_AmpKernels_cu_3810c27339_amp_non_finite_check_and_unscale_cuda_ERNS_6TensorES4_RKS3_ENKUlvE_clEvENKUlvE_clEvEUldE_St5arrayIPcLm2EEEEviT0_T1_:
	.zero		576


//--------------------- .nv.constant0._ZN2at6native29vectorized_elementwise_kernelILi8EZZZNS0_46_GLOBAL__N__5fd40885_13_AmpKernels_cu_3810c27339_amp_non_finite_check_and_unscale_cuda_ERNS_6TensorES4_RKS3_ENKUlvE_clEvENKUlvE_clEvEUldE_St5arrayIPcLm2EEEEviT0_T1_ --------------------------
	.section	.nv.constant0._ZN2at6native29vectorized_elementwise_kernelILi8EZZZNS0_46_GLOBAL__N__5fd40885_13_AmpKernels_cu_3810c27339_amp_non_finite_check_and_unscale_cuda_ERNS_6TensorES4_RKS3_ENKUlvE_clEvENKUlvE_clEvEUldE_St5arrayIPcLm2EEEEviT0_T1_,"a",@progbits
	.sectionflags	@""
	.align	4
.nv.constant0._ZN2at6native29vectorized_elementwise_kernelILi8EZZZNS0_46_GLOBAL__N__5fd40885_13_AmpKernels_cu_3810c27339_amp_non_finite_check_and_unscale_cuda_ERNS_6TensorES4_RKS3_ENKUlvE_clEvENKUlvE_clEvEUldE_St5arrayIPcLm2EEEEviT0_T1_:
	.zero		576


//--------------------- .nv.constant0._ZN2at6native28amp_update_scale_cuda_kernelEPfPiPKfddi --------------------------
	.section	.nv.constant0._ZN2at6native28amp_update_scale_cuda_kernelEPfPiPKfddi,"a",@progbits
	.sectionflags	@""
	.align	4
.nv.constant0._ZN2at6native28amp_update_scale_cuda_kernelEPfPiPKfddi:
	.zero		572


//--------------------- SYMBOLS --------------------------

	.type		.nv.reservedSmem.offset0,@object
	.size		.nv.reservedSmem.offset0,0x4
	.type		__assertfail,@function
